	.target	sm_90a

	.elftype	@"ET_EXEC"


//--------------------- .note.nv.tkinfo           --------------------------
	.section	.note.nv.tkinfo,"",@"SHT_NOTE"
	.sectionflags	@"SHF_NOTE_NV_TKINFO"
	.tkinfo
        /*0018*/ 	.word	0x00000002
        /*0030*/ 	.string	""
        /*0030*/ 	.string	"ptxas"
        /*0030*/ 	.string	"Cuda compilation tools, release 13.0, V13.0.88"
        /*0030*/ 	.string	"Build cuda_13.0.r13.0/compiler.36424714_0"
        /*0030*/ 	.string	"-arch sm_90a -m 64 "



//--------------------- .note.nv.cuinfo           --------------------------
	.section	.note.nv.cuinfo,"",@"SHT_NOTE"
	.sectionflags	@"SHF_NOTE_NV_CUINFO"
        /*0018*/ 	.short	0x0002
        /*001a*/ 	.short	0x005a
        /*001c*/ 	.short	0x0082
	.zero		2


//--------------------- .nv.info                  --------------------------
	.section	.nv.info,"",@"SHT_CUDA_INFO"
	.align	4


	//----- nvinfo : EIATTR_REGCOUNT
	.align		4
        /*0000*/ 	.byte	0x04, 0x2f
        /*0002*/ 	.short	(.L_29 - .L_28)
	.align		4
.L_28:
        /*0004*/ 	.word	index@(_Z30focal_loss_forward_cuda_kernelILb0ELi2EdldfEvPT4_PT1_PKS2_PKT2_PKflllfff)
        /*0008*/ 	.word	0x00000046


	//----- nvinfo : EIATTR_FRAME_SIZE
	.align		4
.L_29:
        /*000c*/ 	.byte	0x04, 0x11
        /*000e*/ 	.short	(.L_31 - .L_30)
	.align		4
.L_30:
        /*0010*/ 	.word	index@($_Z30focal_loss_forward_cuda_kernelILb0ELi2EdldfEvPT4_PT1_PKS2_PKT2_PKflllfff$__internal_accurate_pow)
        /*0014*/ 	.word	0x00000000


	//----- nvinfo : EIATTR_FRAME_SIZE
	.align		4
.L_31:
        /*0018*/ 	.byte	0x04, 0x11
        /*001a*/ 	.short	(.L_33 - .L_32)
	.align		4
.L_32:
        /*001c*/ 	.word	index@($__internal_8_$__cuda_sm20_div_s64)
        /*0020*/ 	.word	0x00000000


	//----- nvinfo : EIATTR_FRAME_SIZE
	.align		4
.L_33:
        /*0024*/ 	.byte	0x04, 0x11
        /*0026*/ 	.short	(.L_35 - .L_34)
	.align		4
.L_34:
        /*0028*/ 	.word	index@($__internal_7_$__cuda_sm20_dblrcp_rn_slowpath_v3)
        /*002c*/ 	.word	0x00000000


	//----- nvinfo : EIATTR_FRAME_SIZE
	.align		4
.L_35:
        /*0030*/ 	.byte	0x04, 0x11
        /*0032*/ 	.short	(.L_37 - .L_36)
	.align		4
.L_36:
        /*0034*/ 	.word	index@(_Z30focal_loss_forward_cuda_kernelILb0ELi2EdldfEvPT4_PT1_PKS2_PKT2_PKflllfff)
        /*0038*/ 	.word	0x00000000


	//----- nvinfo : EIATTR_REGCOUNT
	.align		4
.L_37:
        /*003c*/ 	.byte	0x04, 0x2f
        /*003e*/ 	.short	(.L_39 - .L_38)
	.align		4
.L_38:
        /*0040*/ 	.word	index@(_Z30focal_loss_forward_cuda_kernelILb0ELi4EflffEvPT4_PT1_PKS2_PKT2_PKflllfff)
        /*0044*/ 	.word	0x00000020


	//----- nvinfo : EIATTR_FRAME_SIZE
	.align		4
.L_39:
        /*0048*/ 	.byte	0x04, 0x11
        /*004a*/ 	.short	(.L_41 - .L_40)
	.align		4
.L_40:
        /*004c*/ 	.word	index@($__internal_6_$__cuda_sm20_div_s64)
        /*0050*/ 	.word	0x00000000


	//----- nvinfo : EIATTR_FRAME_SIZE
	.align		4
.L_41:
        /*0054*/ 	.byte	0x04, 0x11
        /*0056*/ 	.short	(.L_43 - .L_42)
	.align		4
.L_42:
        /*0058*/ 	.word	index@(_Z30focal_loss_forward_cuda_kernelILb0ELi4EflffEvPT4_PT1_PKS2_PKT2_PKflllfff)
        /*005c*/ 	.word	0x00000000


	//----- nvinfo : EIATTR_REGCOUNT
	.align		4
.L_43:
        /*0060*/ 	.byte	0x04, 0x2f
        /*0062*/ 	.short	(.L_45 - .L_44)
	.align		4
.L_44:
        /*0064*/ 	.word	index@(_Z30focal_loss_forward_cuda_kernelILb0ELi8EN3c104HalfElffEvPT4_PT1_PKS4_PKT2_PKflllfff)
        /*0068*/ 	.word	0x00000020


	//----- nvinfo : EIATTR_FRAME_SIZE
	.align		4
.L_45:
        /*006c*/ 	.byte	0x04, 0x11
        /*006e*/ 	.short	(.L_47 - .L_46)
	.align		4
.L_46:
        /*0070*/ 	.word	index@($__internal_5_$__cuda_sm20_div_s64)
        /*0074*/ 	.word	0x00000000


	//----- nvinfo : EIATTR_FRAME_SIZE
	.align		4
.L_47:
        /*0078*/ 	.byte	0x04, 0x11
        /*007a*/ 	.short	(.L_49 - .L_48)
	.align		4
.L_48:
        /*007c*/ 	.word	index@(_Z30focal_loss_forward_cuda_kernelILb0ELi8EN3c104HalfElffEvPT4_PT1_PKS4_PKT2_PKflllfff)
        /*0080*/ 	.word	0x00000000


	//----- nvinfo : EIATTR_REGCOUNT
	.align		4
.L_49:
        /*0084*/ 	.byte	0x04, 0x2f
        /*0086*/ 	.short	(.L_51 - .L_50)
	.align		4
.L_50:
        /*0088*/ 	.word	index@(_Z30focal_loss_forward_cuda_kernelILb1ELi2EdldfEvPT4_PT1_PKS2_PKT2_PKflllfff)
        /*008c*/ 	.word	0x0000004c


	//----- nvinfo : EIATTR_FRAME_SIZE
	.align		4
.L_51:
        /*0090*/ 	.byte	0x04, 0x11
        /*0092*/ 	.short	(.L_53 - .L_52)
	.align		4
.L_52:
        /*0094*/ 	.word	index@($_Z30focal_loss_forward_cuda_kernelILb1ELi2EdldfEvPT4_PT1_PKS2_PKT2_PKflllfff$__internal_accurate_pow)
        /*0098*/ 	.word	0x00000000


	//----- nvinfo : EIATTR_FRAME_SIZE
	.align		4
.L_53:
        /*009c*/ 	.byte	0x04, 0x11
        /*009e*/ 	.short	(.L_55 - .L_54)
	.align		4
.L_54:
        /*00a0*/ 	.word	index@($__internal_4_$__cuda_sm20_div_s64)
        /*00a4*/ 	.word	0x00000000


	//----- nvinfo : EIATTR_FRAME_SIZE
	.align		4
.L_55:
        /*00a8*/ 	.byte	0x04, 0x11
        /*00aa*/ 	.short	(.L_57 - .L_56)
	.align		4
.L_56:
        /*00ac*/ 	.word	index@($__internal_3_$__cuda_sm20_dblrcp_rn_slowpath_v3)
        /*00b0*/ 	.word	0x00000000


	//----- nvinfo : EIATTR_FRAME_SIZE
	.align		4
.L_57:
        /*00b4*/ 	.byte	0x04, 0x11
        /*00b6*/ 	.short	(.L_59 - .L_58)
	.align		4
.L_58:
        /*00b8*/ 	.word	index@(_Z30focal_loss_forward_cuda_kernelILb1ELi2EdldfEvPT4_PT1_PKS2_PKT2_PKflllfff)
        /*00bc*/ 	.word	0x00000000


	//----- nvinfo : EIATTR_REGCOUNT
	.align		4
.L_59:
        /*00c0*/ 	.byte	0x04, 0x2f
        /*00c2*/ 	.short	(.L_61 - .L_60)
	.align		4
.L_60:
        /*00c4*/ 	.word	index@(_Z30focal_loss_forward_cuda_kernelILb1ELi4EflffEvPT4_PT1_PKS2_PKT2_PKflllfff)
        /*00c8*/ 	.word	0x00000026


	//----- nvinfo : EIATTR_FRAME_SIZE
	.align		4
.L_61:
        /*00cc*/ 	.byte	0x04, 0x11
        /*00ce*/ 	.short	(.L_63 - .L_62)
	.align		4
.L_62:
        /*00d0*/ 	.word	index@($__internal_2_$__cuda_sm20_div_s64)
        /*00d4*/ 	.word	0x00000000


	//----- nvinfo : EIATTR_FRAME_SIZE
	.align		4
.L_63:
        /*00d8*/ 	.byte	0x04, 0x11
        /*00da*/ 	.short	(.L_65 - .L_64)
	.align		4
.L_64:
        /*00dc*/ 	.word	index@(_Z30focal_loss_forward_cuda_kernelILb1ELi4EflffEvPT4_PT1_PKS2_PKT2_PKflllfff)
        /*00e0*/ 	.word	0x00000000


	//----- nvinfo : EIATTR_REGCOUNT
	.align		4
.L_65:
        /*00e4*/ 	.byte	0x04, 0x2f
        /*00e6*/ 	.short	(.L_67 - .L_66)
	.align		4
.L_66:
        /*00e8*/ 	.word	index@(_Z30focal_loss_forward_cuda_kernelILb1ELi8EN3c104HalfElffEvPT4_PT1_PKS4_PKT2_PKflllfff)
        /*00ec*/ 	.word	0x00000024


	//----- nvinfo : EIATTR_FRAME_SIZE
	.align		4
.L_67:
        /*00f0*/ 	.byte	0x04, 0x11
        /*00f2*/ 	.short	(.L_69 - .L_68)
	.align		4
.L_68:
        /*00f4*/ 	.word	index@($__internal_1_$__cuda_sm20_div_s64)
        /*00f8*/ 	.word	0x00000000


	//----- nvinfo : EIATTR_FRAME_SIZE
	.align		4
.L_69:
        /*00fc*/ 	.byte	0x04, 0x11
        /*00fe*/ 	.short	(.L_71 - .L_70)
	.align		4
.L_70:
        /*0100*/ 	.word	index@(_Z30focal_loss_forward_cuda_kernelILb1ELi8EN3c104HalfElffEvPT4_PT1_PKS4_PKT2_PKflllfff)
        /*0104*/ 	.word	0x00000000


	//----- nvinfo : EIATTR_REGCOUNT
	.align		4
.L_71:
        /*0108*/ 	.byte	0x04, 0x2f
        /*010a*/ 	.short	(.L_73 - .L_72)
	.align		4
.L_72:
        /*010c*/ 	.word	index@(_Z31focal_loss_backward_cuda_kernelILi2EddfEvPT0_PKT2_PKfm)
        /*0110*/ 	.word	0x00000019


	//----- nvinfo : EIATTR_FRAME_SIZE
	.align		4
.L_73:
        /*0114*/ 	.byte	0x04, 0x11
        /*0116*/ 	.short	(.L_75 - .L_74)
	.align		4
.L_74:
        /*0118*/ 	.word	index@($__internal_0_$__cuda_sm20_div_rn_f64_full)
        /*011c*/ 	.word	0x00000000


	//----- nvinfo : EIATTR_FRAME_SIZE
	.align		4
.L_75:
        /*0120*/ 	.byte	0x04, 0x11
        /*0122*/ 	.short	(.L_77 - .L_76)
	.align		4
.L_76:
        /*0124*/ 	.word	index@(_Z31focal_loss_backward_cuda_kernelILi2EddfEvPT0_PKT2_PKfm)
        /*0128*/ 	.word	0x00000000


	//----- nvinfo : EIATTR_REGCOUNT
	.align		4
.L_77:
        /*012c*/ 	.byte	0x04, 0x2f
        /*012e*/ 	.short	(.L_79 - .L_78)
	.align		4
.L_78:
        /*0130*/ 	.word	index@(_Z31focal_loss_backward_cuda_kernelILi4EfffEvPT0_PKT2_PKfm)
        /*0134*/ 	.word	0x00000010


	//----- nvinfo : EIATTR_FRAME_SIZE
	.align		4
.L_79:
        /*0138*/ 	.byte	0x04, 0x11
        /*013a*/ 	.short	(.L_81 - .L_80)
	.align		4
.L_80:
        /*013c*/ 	.word	index@(_Z31focal_loss_backward_cuda_kernelILi4EfffEvPT0_PKT2_PKfm)
        /*0140*/ 	.word	0x00000000


	//----- nvinfo : EIATTR_REGCOUNT
	.align		4
.L_81:
        /*0144*/ 	.byte	0x04, 0x2f
        /*0146*/ 	.short	(.L_83 - .L_82)
	.align		4
.L_82:
        /*0148*/ 	.word	index@(_Z31focal_loss_backward_cuda_kernelILi8EN3c104HalfEffEvPT0_PKT2_PKfm)
        /*014c*/ 	.word	0x0000001a


	//----- nvinfo : EIATTR_FRAME_SIZE
	.align		4
.L_83:
        /*0150*/ 	.byte	0x04, 0x11
        /*0152*/ 	.short	(.L_85 - .L_84)
	.align		4
.L_84:
        /*0154*/ 	.word	index@(_Z31focal_loss_backward_cuda_kernelILi8EN3c104HalfEffEvPT0_PKT2_PKfm)
        /*0158*/ 	.word	0x00000000


	//----- nvinfo : EIATTR_MIN_STACK_SIZE
	.align		4
.L_85:
        /*015c*/ 	.byte	0x04, 0x12
        /*015e*/ 	.short	(.L_87 - .L_86)
	.align		4
.L_86:
        /*0160*/ 	.word	index@(_Z31focal_loss_backward_cuda_kernelILi8EN3c104HalfEffEvPT0_PKT2_PKfm)
        /*0164*/ 	.word	0x00000000


	//----- nvinfo : EIATTR_MIN_STACK_SIZE
	.align		4
.L_87:
        /*0168*/ 	.byte	0x04, 0x12
        /*016a*/ 	.short	(.L_89 - .L_88)
	.align		4
.L_88:
        /*016c*/ 	.word	index@(_Z31focal_loss_backward_cuda_kernelILi4EfffEvPT0_PKT2_PKfm)
        /*0170*/ 	.word	0x00000000


	//----- nvinfo : EIATTR_MIN_STACK_SIZE
	.align		4
.L_89:
        /*0174*/ 	.byte	0x04, 0x12
        /*0176*/ 	.short	(.L_91 - .L_90)
	.align		4
.L_90:
        /*0178*/ 	.word	index@(_Z31focal_loss_backward_cuda_kernelILi2EddfEvPT0_PKT2_PKfm)
        /*017c*/ 	.word	0x00000000


	//----- nvinfo : EIATTR_MIN_STACK_SIZE
	.align		4
.L_91:
        /*0180*/ 	.byte	0x04, 0x12
        /*0182*/ 	.short	(.L_93 - .L_92)
	.align		4
.L_92:
        /*0184*/ 	.word	index@(_Z30focal_loss_forward_cuda_kernelILb1ELi8EN3c104HalfElffEvPT4_PT1_PKS4_PKT2_PKflllfff)
        /*0188*/ 	.word	0x00000000


	//----- nvinfo : EIATTR_MIN_STACK_SIZE
	.align		4
.L_93:
        /*018c*/ 	.byte	0x04, 0x12
        /*018e*/ 	.short	(.L_95 - .L_94)
	.align		4
.L_94:
        /*0190*/ 	.word	index@(_Z30focal_loss_forward_cuda_kernelILb1ELi4EflffEvPT4_PT1_PKS2_PKT2_PKflllfff)
        /*0194*/ 	.word	0x00000000


	//----- nvinfo : EIATTR_MIN_STACK_SIZE
	.align		4
.L_95:
        /*0198*/ 	.byte	0x04, 0x12
        /*019a*/ 	.short	(.L_97 - .L_96)
	.align		4
.L_96:
        /*019c*/ 	.word	index@(_Z30focal_loss_forward_cuda_kernelILb1ELi2EdldfEvPT4_PT1_PKS2_PKT2_PKflllfff)
        /*01a0*/ 	.word	0x00000000


	//----- nvinfo : EIATTR_MIN_STACK_SIZE
	.align		4
.L_97:
        /*01a4*/ 	.byte	0x04, 0x12
        /*01a6*/ 	.short	(.L_99 - .L_98)
	.align		4
.L_98:
        /*01a8*/ 	.word	index@(_Z30focal_loss_forward_cuda_kernelILb0ELi8EN3c104HalfElffEvPT4_PT1_PKS4_PKT2_PKflllfff)
        /*01ac*/ 	.word	0x00000000


	//----- nvinfo : EIATTR_MIN_STACK_SIZE
	.align		4
.L_99:
        /*01b0*/ 	.byte	0x04, 0x12
        /*01b2*/ 	.short	(.L_101 - .L_100)
	.align		4
.L_100:
        /*01b4*/ 	.word	index@(_Z30focal_loss_forward_cuda_kernelILb0ELi4EflffEvPT4_PT1_PKS2_PKT2_PKflllfff)
        /*01b8*/ 	.word	0x00000000


	//----- nvinfo : EIATTR_MIN_STACK_SIZE
	.align		4
.L_101:
        /*01bc*/ 	.byte	0x04, 0x12
        /*01be*/ 	.short	(.L_103 - .L_102)
	.align		4
.L_102:
        /*01c0*/ 	.word	index@(_Z30focal_loss_forward_cuda_kernelILb0ELi2EdldfEvPT4_PT1_PKS2_PKT2_PKflllfff)
        /*01c4*/ 	.word	0x00000000
.L_103:


//--------------------- .nv.compat                --------------------------
	.section	.nv.compat,"",@"SHT_CUDA_COMPAT_INFO"
	.align	4
        /*0000*/ 	.byte	0x02, 0x09, 0x01, 0x00, 0x02, 0x02, 0x01, 0x00, 0x02, 0x05, 0x05, 0x00, 0x03, 0x07, 0x01, 0x01
        /*0010*/ 	.byte	0x02, 0x03, 0x00, 0x00, 0x02, 0x06, 0x01, 0x00, 0x04, 0x0b, 0x08, 0x00, 0x00, 0x00, 0x00, 0x00
        /*0020*/ 	.byte	0x00, 0x00, 0x00, 0x00


//--------------------- .nv.info._Z31focal_loss_backward_cuda_kernelILi8EN3c104HalfEffEvPT0_PKT2_PKfm --------------------------
	.section	.nv.info._Z31focal_loss_backward_cuda_kernelILi8EN3c104HalfEffEvPT0_PKT2_PKfm,"",@"SHT_CUDA_INFO"
	.sectionflags	@""
	.align	4


	//----- nvinfo : EIATTR_CUDA_API_VERSION
	.align		4
        /*0000*/ 	.byte	0x04, 0x37
        /*0002*/ 	.short	(.L_105 - .L_104)
.L_104:
        /*0004*/ 	.word	0x00000082


	//----- nvinfo : EIATTR_KPARAM_INFO
	.align		4
.L_105:
        /*0008*/ 	.byte	0x04, 0x17
        /*000a*/ 	.short	(.L_107 - .L_106)
.L_106:
        /*000c*/ 	.word	0x00000000
        /*0010*/ 	.short	0x0003
        /*0012*/ 	.short	0x0018
        /*0014*/ 	.byte	0x00, 0xf0, 0x21, 0x00


	//----- nvinfo : EIATTR_KPARAM_INFO
	.align		4
.L_107:
        /*0018*/ 	.byte	0x04, 0x17
        /*001a*/ 	.short	(.L_109 - .L_108)
.L_108:
        /*001c*/ 	.word	0x00000000
        /*0020*/ 	.short	0x0002
        /*0022*/ 	.short	0x0010
        /*0024*/ 	.byte	0x00, 0xf0, 0x21, 0x00


	//----- nvinfo : EIATTR_KPARAM_INFO
	.align		4
.L_109:
        /*0028*/ 	.byte	0x04, 0x17
        /*002a*/ 	.short	(.L_111 - .L_110)
.L_110:
        /*002c*/ 	.word	0x00000000
        /*0030*/ 	.short	0x0001
        /*0032*/ 	.short	0x0008
        /*0034*/ 	.byte	0x00, 0xf0, 0x21, 0x00


	//----- nvinfo : EIATTR_KPARAM_INFO
	.align		4
.L_111:
        /*0038*/ 	.byte	0x04, 0x17
        /*003a*/ 	.short	(.L_113 - .L_112)
.L_112:
        /*003c*/ 	.word	0x00000000
        /*0040*/ 	.short	0x0000
        /*0042*/ 	.short	0x0000
        /*0044*/ 	.byte	0x00, 0xf0, 0x21, 0x00


	//----- nvinfo : EIATTR_SPARSE_MMA_MASK
	.align		4
.L_113:
        /*0048*/ 	.byte	0x03, 0x50
        /*004a*/ 	.short	0x0000


	//----- nvinfo : EIATTR_MAXREG_COUNT
	.align		4
        /*004c*/ 	.byte	0x03, 0x1b
        /*004e*/ 	.short	0x00ff


	//----- nvinfo : EIATTR_MERCURY_ISA_VERSION
	.align		4
        /*0050*/ 	.byte	0x03, 0x5f
        /*0052*/ 	.short	0x0101


	//----- nvinfo : EIATTR_EXIT_INSTR_OFFSETS
	.align		4
        /*0054*/ 	.byte	0x04, 0x1c
        /*0056*/ 	.short	(.L_115 - .L_114)


	//   ....[0]....
.L_114:
        /*0058*/ 	.word	0x00000090


	//   ....[1]....
        /*005c*/ 	.word	0x000002a0


	//----- nvinfo : EIATTR_CBANK_PARAM_SIZE
	.align		4
.L_115:
        /*0060*/ 	.byte	0x03, 0x19
        /*0062*/ 	.short	0x0020


	//----- nvinfo : EIATTR_PARAM_CBANK
	.align		4
        /*0064*/ 	.byte	0x04, 0x0a
        /*0066*/ 	.short	(.L_117 - .L_116)
	.align		4
.L_116:
        /*0068*/ 	.word	index@(.nv.constant0._Z31focal_loss_backward_cuda_kernelILi8EN3c104HalfEffEvPT0_PKT2_PKfm)
        /*006c*/ 	.short	0x0210
        /*006e*/ 	.short	0x0020


	//----- nvinfo : EIATTR_SW_WAR
	.align		4
.L_117:
        /*0070*/ 	.byte	0x04, 0x36
        /*0072*/ 	.short	(.L_119 - .L_118)
.L_118:
        /*0074*/ 	.word	0x00000008
.L_119:


//--------------------- .nv.info._Z31focal_loss_backward_cuda_kernelILi4EfffEvPT0_PKT2_PKfm --------------------------
	.section	.nv.info._Z31focal_loss_backward_cuda_kernelILi4EfffEvPT0_PKT2_PKfm,"",@"SHT_CUDA_INFO"
	.sectionflags	@""
	.align	4


	//----- nvinfo : EIATTR_CUDA_API_VERSION
	.align		4
        /*0000*/ 	.byte	0x04, 0x37
        /*0002*/ 	.short	(.L_121 - .L_120)
.L_120:
        /*0004*/ 	.word	0x00000082


	//----- nvinfo : EIATTR_KPARAM_INFO
	.align		4
.L_121:
        /*0008*/ 	.byte	0x04, 0x17
        /*000a*/ 	.short	(.L_123 - .L_122)
.L_122:
        /*000c*/ 	.word	0x00000000
        /*0010*/ 	.short	0x0003
        /*0012*/ 	.short	0x0018
        /*0014*/ 	.byte	0x00, 0xf0, 0x21, 0x00


	//----- nvinfo : EIATTR_KPARAM_INFO
	.align		4
.L_123:
        /*0018*/ 	.byte	0x04, 0x17
        /*001a*/ 	.short	(.L_125 - .L_124)
.L_124:
        /*001c*/ 	.word	0x00000000
        /*0020*/ 	.short	0x0002
        /*0022*/ 	.short	0x0010
        /*0024*/ 	.byte	0x00, 0xf0, 0x21, 0x00


	//----- nvinfo : EIATTR_KPARAM_INFO
	.align		4
.L_125:
        /*0028*/ 	.byte	0x04, 0x17
        /*002a*/ 	.short	(.L_127 - .L_126)
.L_126:
        /*002c*/ 	.word	0x00000000
        /*0030*/ 	.short	0x0001
        /*0032*/ 	.short	0x0008
        /*0034*/ 	.byte	0x00, 0xf0, 0x21, 0x00


	//----- nvinfo : EIATTR_KPARAM_INFO
	.align		4
.L_127:
        /*0038*/ 	.byte	0x04, 0x17
        /*003a*/ 	.short	(.L_129 - .L_128)
.L_128:
        /*003c*/ 	.word	0x00000000
        /*0040*/ 	.short	0x0000
        /*0042*/ 	.short	0x0000
        /*0044*/ 	.byte	0x00, 0xf0, 0x21, 0x00


	//----- nvinfo : EIATTR_SPARSE_MMA_MASK
	.align		4
.L_129:
        /*0048*/ 	.byte	0x03, 0x50
        /*004a*/ 	.short	0x0000


	//----- nvinfo : EIATTR_MAXREG_COUNT
	.align		4
        /*004c*/ 	.byte	0x03, 0x1b
        /*004e*/ 	.short	0x00ff


	//----- nvinfo : EIATTR_MERCURY_ISA_VERSION
	.align		4
        /*0050*/ 	.byte	0x03, 0x5f
        /*0052*/ 	.short	0x0101


	//----- nvinfo : EIATTR_EXIT_INSTR_OFFSETS
	.align		4
        /*0054*/ 	.byte	0x04, 0x1c
        /*0056*/ 	.short	(.L_131 - .L_130)


	//   ....[0]....
.L_130:
        /*0058*/ 	.word	0x00000090


	//   ....[1]....
        /*005c*/ 	.word	0x000001a0


	//----- nvinfo : EIATTR_CBANK_PARAM_SIZE
	.align		4
.L_131:
        /*0060*/ 	.byte	0x03, 0x19
        /*0062*/ 	.short	0x0020


	//----- nvinfo : EIATTR_PARAM_CBANK
	.align		4
        /*0064*/ 	.byte	0x04, 0x0a
        /*0066*/ 	.short	(.L_133 - .L_132)
	.align		4
.L_132:
        /*0068*/ 	.word	index@(.nv.constant0._Z31focal_loss_backward_cuda_kernelILi4EfffEvPT0_PKT2_PKfm)
        /*006c*/ 	.short	0x0210
        /*006e*/ 	.short	0x0020


	//----- nvinfo : EIATTR_SW_WAR
	.align		4
.L_133:
        /*0070*/ 	.byte	0x04, 0x36
        /*0072*/ 	.short	(.L_135 - .L_134)
.L_134:
        /*0074*/ 	.word	0x00000008
.L_135:


//--------------------- .nv.info._Z31focal_loss_backward_cuda_kernelILi2EddfEvPT0_PKT2_PKfm --------------------------
	.section	.nv.info._Z31focal_loss_backward_cuda_kernelILi2EddfEvPT0_PKT2_PKfm,"",@"SHT_CUDA_INFO"
	.sectionflags	@""
	.align	4


	//----- nvinfo : EIATTR_CUDA_API_VERSION
	.align		4
        /*0000*/ 	.byte	0x04, 0x37
        /*0002*/ 	.short	(.L_137 - .L_136)
.L_136:
        /*0004*/ 	.word	0x00000082


	//----- nvinfo : EIATTR_KPARAM_INFO
	.align		4
.L_137:
        /*0008*/ 	.byte	0x04, 0x17
        /*000a*/ 	.short	(.L_139 - .L_138)
.L_138:
        /*000c*/ 	.word	0x00000000
        /*0010*/ 	.short	0x0003
        /*0012*/ 	.short	0x0018
        /*0014*/ 	.byte	0x00, 0xf0, 0x21, 0x00


	//----- nvinfo : EIATTR_KPARAM_INFO
	.align		4
.L_139:
        /*0018*/ 	.byte	0x04, 0x17
        /*001a*/ 	.short	(.L_141 - .L_140)
.L_140:
        /*001c*/ 	.word	0x00000000
        /*0020*/ 	.short	0x0002
        /*0022*/ 	.short	0x0010
        /*0024*/ 	.byte	0x00, 0xf0, 0x21, 0x00


	//----- nvinfo : EIATTR_KPARAM_INFO
	.align		4
.L_141:
        /*0028*/ 	.byte	0x04, 0x17
        /*002a*/ 	.short	(.L_143 - .L_142)
.L_142:
        /*002c*/ 	.word	0x00000000
        /*0030*/ 	.short	0x0001
        /*0032*/ 	.short	0x0008
        /*0034*/ 	.byte	0x00, 0xf0, 0x21, 0x00


	//----- nvinfo : EIATTR_KPARAM_INFO
	.align		4
.L_143:
        /*0038*/ 	.byte	0x04, 0x17
        /*003a*/ 	.short	(.L_145 - .L_144)
.L_144:
        /*003c*/ 	.word	0x00000000
        /*0040*/ 	.short	0x0000
        /*0042*/ 	.short	0x0000
        /*0044*/ 	.byte	0x00, 0xf0, 0x21, 0x00


	//----- nvinfo : EIATTR_SPARSE_MMA_MASK
	.align		4
.L_145:
        /*0048*/ 	.byte	0x03, 0x50
        /*004a*/ 	.short	0x0000


	//----- nvinfo : EIATTR_MAXREG_COUNT
	.align		4
        /*004c*/ 	.byte	0x03, 0x1b
        /*004e*/ 	.short	0x00ff


	//----- nvinfo : EIATTR_MERCURY_ISA_VERSION
	.align		4
        /*0050*/ 	.byte	0x03, 0x5f
        /*0052*/ 	.short	0x0101


	//----- nvinfo : EIATTR_EXIT_INSTR_OFFSETS
	.align		4
        /*0054*/ 	.byte	0x04, 0x1c
        /*0056*/ 	.short	(.L_147 - .L_146)


	//   ....[0]....
.L_146:
        /*0058*/ 	.word	0x00000090


	//   ....[1]....
        /*005c*/ 	.word	0x000002a0


	//----- nvinfo : EIATTR_CRS_STACK_SIZE
	.align		4
.L_147:
        /*0060*/ 	.byte	0x04, 0x1e
        /*0062*/ 	.short	(.L_149 - .L_148)
.L_148:
        /*0064*/ 	.word	0x00000000


	//----- nvinfo : EIATTR_CBANK_PARAM_SIZE
	.align		4
.L_149:
        /*0068*/ 	.byte	0x03, 0x19
        /*006a*/ 	.short	0x0020


	//----- nvinfo : EIATTR_PARAM_CBANK
	.align		4
        /*006c*/ 	.byte	0x04, 0x0a
        /*006e*/ 	.short	(.L_151 - .L_150)
	.align		4
.L_150:
        /*0070*/ 	.word	index@(.nv.constant0._Z31focal_loss_backward_cuda_kernelILi2EddfEvPT0_PKT2_PKfm)
        /*0074*/ 	.short	0x0210
        /*0076*/ 	.short	0x0020


	//----- nvinfo : EIATTR_SW_WAR
	.align		4
.L_151:
        /*0078*/ 	.byte	0x04, 0x36
        /*007a*/ 	.short	(.L_153 - .L_152)
.L_152:
        /*007c*/ 	.word	0x00000008
.L_153:


//--------------------- .nv.info._Z30focal_loss_forward_cuda_kernelILb1ELi8EN3c104HalfElffEvPT4_PT1_PKS4_PKT2_PKflllfff --------------------------
	.section	.nv.info._Z30focal_loss_forward_cuda_kernelILb1ELi8EN3c104HalfElffEvPT4_PT1_PKS4_PKT2_PKflllfff,"",@"SHT_CUDA_INFO"
	.sectionflags	@""
	.align	4


	//----- nvinfo : EIATTR_CUDA_API_VERSION
	.align		4
        /*0000*/ 	.byte	0x04, 0x37
        /*0002*/ 	.short	(.L_155 - .L_154)
.L_154:
        /*0004*/ 	.word	0x00000082


	//----- nvinfo : EIATTR_KPARAM_INFO
	.align		4
.L_155:
        /*0008*/ 	.byte	0x04, 0x17
        /*000a*/ 	.short	(.L_157 - .L_156)
.L_156:
        /*000c*/ 	.word	0x00000000
        /*0010*/ 	.short	0x000a
        /*0012*/ 	.short	0x0048
        /*0014*/ 	.byte	0x00, 0xf0, 0x11, 0x00


	//----- nvinfo : EIATTR_KPARAM_INFO
	.align		4
.L_157:
        /*0018*/ 	.byte	0x04, 0x17
        /*001a*/ 	.short	(.L_159 - .L_158)
.L_158:
        /*001c*/ 	.word	0x00000000
        /*0020*/ 	.short	0x0009
        /*0022*/ 	.short	0x0044
        /*0024*/ 	.byte	0x00, 0xf0, 0x11, 0x00


	//----- nvinfo : EIATTR_KPARAM_INFO
	.align		4
.L_159:
        /*0028*/ 	.byte	0x04, 0x17
        /*002a*/ 	.short	(.L_161 - .L_160)
.L_160:
        /*002c*/ 	.word	0x00000000
        /*0030*/ 	.short	0x0008
        /*0032*/ 	.short	0x0040
        /*0034*/ 	.byte	0x00, 0xf0, 0x11, 0x00


	//----- nvinfo : EIATTR_KPARAM_INFO
	.align		4
.L_161:
        /*0038*/ 	.byte	0x04, 0x17
        /*003a*/ 	.short	(.L_163 - .L_162)
.L_162:
        /*003c*/ 	.word	0x00000000
        /*0040*/ 	.short	0x0007
        /*0042*/ 	.short	0x0038
        /*0044*/ 	.byte	0x00, 0xf0, 0x21, 0x00


	//----- nvinfo : EIATTR_KPARAM_INFO
	.align		4
.L_163:
        /*0048*/ 	.byte	0x04, 0x17
        /*004a*/ 	.short	(.L_165 - .L_164)
.L_164:
        /*004c*/ 	.word	0x00000000
        /*0050*/ 	.short	0x0006
        /*0052*/ 	.short	0x0030
        /*0054*/ 	.byte	0x00, 0xf0, 0x21, 0x00


	//----- nvinfo : EIATTR_KPARAM_INFO
	.align		4
.L_165:
        /*0058*/ 	.byte	0x04, 0x17
        /*005a*/ 	.short	(.L_167 - .L_166)
.L_166:
        /*005c*/ 	.word	0x00000000
        /*0060*/ 	.short	0x0005
        /*0062*/ 	.short	0x0028
        /*0064*/ 	.byte	0x00, 0xf0, 0x21, 0x00


	//----- nvinfo : EIATTR_KPARAM_INFO
	.align		4
.L_167:
        /*0068*/ 	.byte	0x04, 0x17
        /*006a*/ 	.short	(.L_169 - .L_168)
.L_168:
        /*006c*/ 	.word	0x00000000
        /*0070*/ 	.short	0x0004
        /*0072*/ 	.short	0x0020
        /*0074*/ 	.byte	0x00, 0xf0, 0x21, 0x00


	//----- nvinfo : EIATTR_KPARAM_INFO
	.align		4
.L_169:
        /*0078*/ 	.byte	0x04, 0x17
        /*007a*/ 	.short	(.L_171 - .L_170)
.L_170:
        /*007c*/ 	.word	0x00000000
        /*0080*/ 	.short	0x0003
        /*0082*/ 	.short	0x0018
        /*0084*/ 	.byte	0x00, 0xf0, 0x21, 0x00


	//----- nvinfo : EIATTR_KPARAM_INFO
	.align		4
.L_171:
        /*0088*/ 	.byte	0x04, 0x17
        /*008a*/ 	.short	(.L_173 - .L_172)
.L_172:
        /*008c*/ 	.word	0x00000000
        /*0090*/ 	.short	0x0002
        /*0092*/ 	.short	0x0010
        /*0094*/ 	.byte	0x00, 0xf0, 0x21, 0x00


	//----- nvinfo : EIATTR_KPARAM_INFO
	.align		4
.L_173:
        /*0098*/ 	.byte	0x04, 0x17
        /*009a*/ 	.short	(.L_175 - .L_174)
.L_174:
        /*009c*/ 	.word	0x00000000
        /*00a0*/ 	.short	0x0001
        /*00a2*/ 	.short	0x0008
        /*00a4*/ 	.byte	0x00, 0xf0, 0x21, 0x00


	//----- nvinfo : EIATTR_KPARAM_INFO
	.align		4
.L_175:
        /*00a8*/ 	.byte	0x04, 0x17
        /*00aa*/ 	.short	(.L_177 - .L_176)
.L_176:
        /*00ac*/ 	.word	0x00000000
        /*00b0*/ 	.short	0x0000
        /*00b2*/ 	.short	0x0000
        /*00b4*/ 	.byte	0x00, 0xf0, 0x21, 0x00


	//----- nvinfo : EIATTR_SPARSE_MMA_MASK
	.align		4
.L_177:
        /*00b8*/ 	.byte	0x03, 0x50
        /*00ba*/ 	.short	0x0000


	//----- nvinfo : EIATTR_MAXREG_COUNT
	.align		4
        /*00bc*/ 	.byte	0x03, 0x1b
        /*00be*/ 	.short	0x00ff


	//----- nvinfo : EIATTR_NUM_BARRIERS
	.align		4
        /*00c0*/ 	.byte	0x02, 0x4c
        /*00c2*/ 	.byte	0x01
	.zero		1


	//----- nvinfo : EIATTR_MERCURY_ISA_VERSION
	.align		4
        /*00c4*/ 	.byte	0x03, 0x5f
        /*00c6*/ 	.short	0x0101


	//----- nvinfo : EIATTR_EXIT_INSTR_OFFSETS
	.align		4
        /*00c8*/ 	.byte	0x04, 0x1c
        /*00ca*/ 	.short	(.L_179 - .L_178)


	//   ....[0]....
.L_178:
        /*00cc*/ 	.word	0x00002070


	//   ....[1]....
        /*00d0*/ 	.word	0x00002100


	//----- nvinfo : EIATTR_CRS_STACK_SIZE
	.align		4
.L_179:
        /*00d4*/ 	.byte	0x04, 0x1e
        /*00d6*/ 	.short	(.L_181 - .L_180)
.L_180:
        /*00d8*/ 	.word	0x00000000


	//----- nvinfo : EIATTR_CBANK_PARAM_SIZE
	.align		4
.L_181:
        /*00dc*/ 	.byte	0x03, 0x19
        /*00de*/ 	.short	0x004c


	//----- nvinfo : EIATTR_PARAM_CBANK
	.align		4
        /*00e0*/ 	.byte	0x04, 0x0a
        /*00e2*/ 	.short	(.L_183 - .L_182)
	.align		4
.L_182:
        /*00e4*/ 	.word	index@(.nv.constant0._Z30focal_loss_forward_cuda_kernelILb1ELi8EN3c104HalfElffEvPT4_PT1_PKS4_PKT2_PKflllfff)
        /*00e8*/ 	.short	0x0210
        /*00ea*/ 	.short	0x004c


	//----- nvinfo : EIATTR_SW_WAR
	.align		4
.L_183:
        /*00ec*/ 	.byte	0x04, 0x36
        /*00ee*/ 	.short	(.L_185 - .L_184)
.L_184:
        /*00f0*/ 	.word	0x00000008
.L_185:


//--------------------- .nv.info._Z30focal_loss_forward_cuda_kernelILb1ELi4EflffEvPT4_PT1_PKS2_PKT2_PKflllfff --------------------------
	.section	.nv.info._Z30focal_loss_forward_cuda_kernelILb1ELi4EflffEvPT4_PT1_PKS2_PKT2_PKflllfff,"",@"SHT_CUDA_INFO"
	.sectionflags	@""
	.align	4


	//----- nvinfo : EIATTR_CUDA_API_VERSION
	.align		4
        /*0000*/ 	.byte	0x04, 0x37
        /*0002*/ 	.short	(.L_187 - .L_186)
.L_186:
        /*0004*/ 	.word	0x00000082


	//----- nvinfo : EIATTR_KPARAM_INFO
	.align		4
.L_187:
        /*0008*/ 	.byte	0x04, 0x17
        /*000a*/ 	.short	(.L_189 - .L_188)
.L_188:
        /*000c*/ 	.word	0x00000000
        /*0010*/ 	.short	0x000a
        /*0012*/ 	.short	0x0048
        /*0014*/ 	.byte	0x00, 0xf0, 0x11, 0x00


	//----- nvinfo : EIATTR_KPARAM_INFO
	.align		4
.L_189:
        /*0018*/ 	.byte	0x04, 0x17
        /*001a*/ 	.short	(.L_191 - .L_190)
.L_190:
        /*001c*/ 	.word	0x00000000
        /*0020*/ 	.short	0x0009
        /*0022*/ 	.short	0x0044
        /*0024*/ 	.byte	0x00, 0xf0, 0x11, 0x00


	//----- nvinfo : EIATTR_KPARAM_INFO
	.align		4
.L_191:
        /*0028*/ 	.byte	0x04, 0x17
        /*002a*/ 	.short	(.L_193 - .L_192)
.L_192:
        /*002c*/ 	.word	0x00000000
        /*0030*/ 	.short	0x0008
        /*0032*/ 	.short	0x0040
        /*0034*/ 	.byte	0x00, 0xf0, 0x11, 0x00


	//----- nvinfo : EIATTR_KPARAM_INFO
	.align		4
.L_193:
        /*0038*/ 	.byte	0x04, 0x17
        /*003a*/ 	.short	(.L_195 - .L_194)
.L_194:
        /*003c*/ 	.word	0x00000000
        /*0040*/ 	.short	0x0007
        /*0042*/ 	.short	0x0038
        /*0044*/ 	.byte	0x00, 0xf0, 0x21, 0x00


	//----- nvinfo : EIATTR_KPARAM_INFO
	.align		4
.L_195:
        /*0048*/ 	.byte	0x04, 0x17
        /*004a*/ 	.short	(.L_197 - .L_196)
.L_196:
        /*004c*/ 	.word	0x00000000
        /*0050*/ 	.short	0x0006
        /*0052*/ 	.short	0x0030
        /*0054*/ 	.byte	0x00, 0xf0, 0x21, 0x00


	//----- nvinfo : EIATTR_KPARAM_INFO
	.align		4
.L_197:
        /*0058*/ 	.byte	0x04, 0x17
        /*005a*/ 	.short	(.L_199 - .L_198)
.L_198:
        /*005c*/ 	.word	0x00000000
        /*0060*/ 	.short	0x0005
        /*0062*/ 	.short	0x0028
        /*0064*/ 	.byte	0x00, 0xf0, 0x21, 0x00


	//----- nvinfo : EIATTR_KPARAM_INFO
	.align		4
.L_199:
        /*0068*/ 	.byte	0x04, 0x17
        /*006a*/ 	.short	(.L_201 - .L_200)
.L_200:
        /*006c*/ 	.word	0x00000000
        /*0070*/ 	.short	0x0004
        /*0072*/ 	.short	0x0020
        /*0074*/ 	.byte	0x00, 0xf0, 0x21, 0x00


	//----- nvinfo : EIATTR_KPARAM_INFO
	.align		4
.L_201:
        /*0078*/ 	.byte	0x04, 0x17
        /*007a*/ 	.short	(.L_203 - .L_202)
.L_202:
        /*007c*/ 	.word	0x00000000
        /*0080*/ 	.short	0x0003
        /*0082*/ 	.short	0x0018
        /*0084*/ 	.byte	0x00, 0xf0, 0x21, 0x00


	//----- nvinfo : EIATTR_KPARAM_INFO
	.align		4
.L_203:
        /*0088*/ 	.byte	0x04, 0x17
        /*008a*/ 	.short	(.L_205 - .L_204)
.L_204:
        /*008c*/ 	.word	0x00000000
        /*0090*/ 	.short	0x0002
        /*0092*/ 	.short	0x0010
        /*0094*/ 	.byte	0x00, 0xf0, 0x21, 0x00


	//----- nvinfo : EIATTR_KPARAM_INFO
	.align		4
.L_205:
        /*0098*/ 	.byte	0x04, 0x17
        /*009a*/ 	.short	(.L_207 - .L_206)
.L_206:
        /*009c*/ 	.word	0x00000000
        /*00a0*/ 	.short	0x0001
        /*00a2*/ 	.short	0x0008
        /*00a4*/ 	.byte	0x00, 0xf0, 0x21, 0x00


	//----- nvinfo : EIATTR_KPARAM_INFO
	.align		4
.L_207:
        /*00a8*/ 	.byte	0x04, 0x17
        /*00aa*/ 	.short	(.L_209 - .L_208)
.L_208:
        /*00ac*/ 	.word	0x00000000
        /*00b0*/ 	.short	0x0000
        /*00b2*/ 	.short	0x0000
        /*00b4*/ 	.byte	0x00, 0xf0, 0x21, 0x00


	//----- nvinfo : EIATTR_SPARSE_MMA_MASK
	.align		4
.L_209:
        /*00b8*/ 	.byte	0x03, 0x50
        /*00ba*/ 	.short	0x0000


	//----- nvinfo : EIATTR_MAXREG_COUNT
	.align		4
        /*00bc*/ 	.byte	0x03, 0x1b
        /*00be*/ 	.short	0x00ff


	//----- nvinfo : EIATTR_NUM_BARRIERS
	.align		4
        /*00c0*/ 	.byte	0x02, 0x4c
        /*00c2*/ 	.byte	0x01
	.zero		1


	//----- nvinfo : EIATTR_MERCURY_ISA_VERSION
	.align		4
        /*00c4*/ 	.byte	0x03, 0x5f
        /*00c6*/ 	.short	0x0101


	//----- nvinfo : EIATTR_EXIT_INSTR_OFFSETS
	.align		4
        /*00c8*/ 	.byte	0x04, 0x1c
        /*00ca*/ 	.short	(.L_211 - .L_210)


	//   ....[0]....
.L_210:
        /*00cc*/ 	.word	0x00001400


	//   ....[1]....
        /*00d0*/ 	.word	0x00001490


	//----- nvinfo : EIATTR_CRS_STACK_SIZE
	.align		4
.L_211:
        /*00d4*/ 	.byte	0x04, 0x1e
        /*00d6*/ 	.short	(.L_213 - .L_212)
.L_212:
        /*00d8*/ 	.word	0x00000000


	//----- nvinfo : EIATTR_CBANK_PARAM_SIZE
	.align		4
.L_213:
        /*00dc*/ 	.byte	0x03, 0x19
        /*00de*/ 	.short	0x004c


	//----- nvinfo : EIATTR_PARAM_CBANK
	.align		4
        /*00e0*/ 	.byte	0x04, 0x0a
        /*00e2*/ 	.short	(.L_215 - .L_214)
	.align		4
.L_214:
        /*00e4*/ 	.word	index@(.nv.constant0._Z30focal_loss_forward_cuda_kernelILb1ELi4EflffEvPT4_PT1_PKS2_PKT2_PKflllfff)
        /*00e8*/ 	.short	0x0210
        /*00ea*/ 	.short	0x004c


	//----- nvinfo : EIATTR_SW_WAR
	.align		4
.L_215:
        /*00ec*/ 	.byte	0x04, 0x36
        /*00ee*/ 	.short	(.L_217 - .L_216)
.L_216:
        /*00f0*/ 	.word	0x00000008
.L_217:


//--------------------- .nv.info._Z30focal_loss_forward_cuda_kernelILb1ELi2EdldfEvPT4_PT1_PKS2_PKT2_PKflllfff --------------------------
	.section	.nv.info._Z30focal_loss_forward_cuda_kernelILb1ELi2EdldfEvPT4_PT1_PKS2_PKT2_PKflllfff,"",@"SHT_CUDA_INFO"
	.sectionflags	@""
	.align	4


	//----- nvinfo : EIATTR_CUDA_API_VERSION
	.align		4
        /*0000*/ 	.byte	0x04, 0x37
        /*0002*/ 	.short	(.L_219 - .L_218)
.L_218:
        /*0004*/ 	.word	0x00000082


	//----- nvinfo : EIATTR_KPARAM_INFO
	.align		4
.L_219:
        /*0008*/ 	.byte	0x04, 0x17
        /*000a*/ 	.short	(.L_221 - .L_220)
.L_220:
        /*000c*/ 	.word	0x00000000
        /*0010*/ 	.short	0x000a
        /*0012*/ 	.short	0x0048
        /*0014*/ 	.byte	0x00, 0xf0, 0x11, 0x00


	//----- nvinfo : EIATTR_KPARAM_INFO
	.align		4
.L_221:
        /*0018*/ 	.byte	0x04, 0x17
        /*001a*/ 	.short	(.L_223 - .L_222)
.L_222:
        /*001c*/ 	.word	0x00000000
        /*0020*/ 	.short	0x0009
        /*0022*/ 	.short	0x0044
        /*0024*/ 	.byte	0x00, 0xf0, 0x11, 0x00


	//----- nvinfo : EIATTR_KPARAM_INFO
	.align		4
.L_223:
        /*0028*/ 	.byte	0x04, 0x17
        /*002a*/ 	.short	(.L_225 - .L_224)
.L_224:
        /*002c*/ 	.word	0x00000000
        /*0030*/ 	.short	0x0008
        /*0032*/ 	.short	0x0040
        /*0034*/ 	.byte	0x00, 0xf0, 0x11, 0x00


	//----- nvinfo : EIATTR_KPARAM_INFO
	.align		4
.L_225:
        /*0038*/ 	.byte	0x04, 0x17
        /*003a*/ 	.short	(.L_227 - .L_226)
.L_226:
        /*003c*/ 	.word	0x00000000
        /*0040*/ 	.short	0x0007
        /*0042*/ 	.short	0x0038
        /*0044*/ 	.byte	0x00, 0xf0, 0x21, 0x00


	//----- nvinfo : EIATTR_KPARAM_INFO
	.align		4
.L_227:
        /*0048*/ 	.byte	0x04, 0x17
        /*004a*/ 	.short	(.L_229 - .L_228)
.L_228:
        /*004c*/ 	.word	0x00000000
        /*0050*/ 	.short	0x0006
        /*0052*/ 	.short	0x0030
        /*0054*/ 	.byte	0x00, 0xf0, 0x21, 0x00


	//----- nvinfo : EIATTR_KPARAM_INFO
	.align		4
.L_229:
        /*0058*/ 	.byte	0x04, 0x17
        /*005a*/ 	.short	(.L_231 - .L_230)
.L_230:
        /*005c*/ 	.word	0x00000000
        /*0060*/ 	.short	0x0005
        /*0062*/ 	.short	0x0028
        /*0064*/ 	.byte	0x00, 0xf0, 0x21, 0x00


	//----- nvinfo : EIATTR_KPARAM_INFO
	.align		4
.L_231:
        /*0068*/ 	.byte	0x04, 0x17
        /*006a*/ 	.short	(.L_233 - .L_232)
.L_232:
        /*006c*/ 	.word	0x00000000
        /*0070*/ 	.short	0x0004
        /*0072*/ 	.short	0x0020
        /*0074*/ 	.byte	0x00, 0xf0, 0x21, 0x00


	//----- nvinfo : EIATTR_KPARAM_INFO
	.align		4
.L_233:
        /*0078*/ 	.byte	0x04, 0x17
        /*007a*/ 	.short	(.L_235 - .L_234)
.L_234:
        /*007c*/ 	.word	0x00000000
        /*0080*/ 	.short	0x0003
        /*0082*/ 	.short	0x0018
        /*0084*/ 	.byte	0x00, 0xf0, 0x21, 0x00


	//----- nvinfo : EIATTR_KPARAM_INFO
	.align		4
.L_235:
        /*0088*/ 	.byte	0x04, 0x17
        /*008a*/ 	.short	(.L_237 - .L_236)
.L_236:
        /*008c*/ 	.word	0x00000000
        /*0090*/ 	.short	0x0002
        /*0092*/ 	.short	0x0010
        /*0094*/ 	.byte	0x00, 0xf0, 0x21, 0x00


	//----- nvinfo : EIATTR_KPARAM_INFO
	.align		4
.L_237:
        /*0098*/ 	.byte	0x04, 0x17
        /*009a*/ 	.short	(.L_239 - .L_238)
.L_238:
        /*009c*/ 	.word	0x00000000
        /*00a0*/ 	.short	0x0001
        /*00a2*/ 	.short	0x0008
        /*00a4*/ 	.byte	0x00, 0xf0, 0x21, 0x00


	//----- nvinfo : EIATTR_KPARAM_INFO
	.align		4
.L_239:
        /*00a8*/ 	.byte	0x04, 0x17
        /*00aa*/ 	.short	(.L_241 - .L_240)
.L_240:
        /*00ac*/ 	.word	0x00000000
        /*00b0*/ 	.short	0x0000
        /*00b2*/ 	.short	0x0000
        /*00b4*/ 	.byte	0x00, 0xf0, 0x21, 0x00


	//----- nvinfo : EIATTR_SPARSE_MMA_MASK
	.align		4
.L_241:
        /*00b8*/ 	.byte	0x03, 0x50
        /*00ba*/ 	.short	0x0000


	//----- nvinfo : EIATTR_MAXREG_COUNT
	.align		4
        /*00bc*/ 	.byte	0x03, 0x1b
        /*00be*/ 	.short	0x00ff


	//----- nvinfo : EIATTR_NUM_BARRIERS
	.align		4
        /*00c0*/ 	.byte	0x02, 0x4c
        /*00c2*/ 	.byte	0x01
	.zero		1


	//----- nvinfo : EIATTR_MERCURY_ISA_VERSION
	.align		4
        /*00c4*/ 	.byte	0x03, 0x5f
        /*00c6*/ 	.short	0x0101


	//----- nvinfo : EIATTR_EXIT_INSTR_OFFSETS
	.align		4
        /*00c8*/ 	.byte	0x04, 0x1c
        /*00ca*/ 	.short	(.L_243 - .L_242)


	//   ....[0]....
.L_242:
        /*00cc*/ 	.word	0x00003010


	//   ....[1]....
        /*00d0*/ 	.word	0x00003210


	//----- nvinfo : EIATTR_CRS_STACK_SIZE
	.align		4
.L_243:
        /*00d4*/ 	.byte	0x04, 0x1e
        /*00d6*/ 	.short	(.L_245 - .L_244)
.L_244:
        /*00d8*/ 	.word	0x00000000


	//----- nvinfo : EIATTR_CBANK_PARAM_SIZE
	.align		4
.L_245:
        /*00dc*/ 	.byte	0x03, 0x19
        /*00de*/ 	.short	0x004c


	//----- nvinfo : EIATTR_PARAM_CBANK
	.align		4
        /*00e0*/ 	.byte	0x04, 0x0a
        /*00e2*/ 	.short	(.L_247 - .L_246)
	.align		4
.L_246:
        /*00e4*/ 	.word	index@(.nv.constant0._Z30focal_loss_forward_cuda_kernelILb1ELi2EdldfEvPT4_PT1_PKS2_PKT2_PKflllfff)
        /*00e8*/ 	.short	0x0210
        /*00ea*/ 	.short	0x004c


	//----- nvinfo : EIATTR_SW_WAR
	.align		4
.L_247:
        /*00ec*/ 	.byte	0x04, 0x36
        /*00ee*/ 	.short	(.L_249 - .L_248)
.L_248:
        /*00f0*/ 	.word	0x00000008
.L_249:


//--------------------- .nv.info._Z30focal_loss_forward_cuda_kernelILb0ELi8EN3c104HalfElffEvPT4_PT1_PKS4_PKT2_PKflllfff --------------------------
	.section	.nv.info._Z30focal_loss_forward_cuda_kernelILb0ELi8EN3c104HalfElffEvPT4_PT1_PKS4_PKT2_PKflllfff,"",@"SHT_CUDA_INFO"
	.sectionflags	@""
	.align	4


	//----- nvinfo : EIATTR_CUDA_API_VERSION
	.align		4
        /*0000*/ 	.byte	0x04, 0x37
        /*0002*/ 	.short	(.L_251 - .L_250)
.L_250:
        /*0004*/ 	.word	0x00000082


	//----- nvinfo : EIATTR_KPARAM_INFO
	.align		4
.L_251:
        /*0008*/ 	.byte	0x04, 0x17
        /*000a*/ 	.short	(.L_253 - .L_252)
.L_252:
        /*000c*/ 	.word	0x00000000
        /*0010*/ 	.short	0x000a
        /*0012*/ 	.short	0x0048
        /*0014*/ 	.byte	0x00, 0xf0, 0x11, 0x00


	//----- nvinfo : EIATTR_KPARAM_INFO
	.align		4
.L_253:
        /*0018*/ 	.byte	0x04, 0x17
        /*001a*/ 	.short	(.L_255 - .L_254)
.L_254:
        /*001c*/ 	.word	0x00000000
        /*0020*/ 	.short	0x0009
        /*0022*/ 	.short	0x0044
        /*0024*/ 	.byte	0x00, 0xf0, 0x11, 0x00


	//----- nvinfo : EIATTR_KPARAM_INFO
	.align		4
.L_255:
        /*0028*/ 	.byte	0x04, 0x17
        /*002a*/ 	.short	(.L_257 - .L_256)
.L_256:
        /*002c*/ 	.word	0x00000000
        /*0030*/ 	.short	0x0008
        /*0032*/ 	.short	0x0040
        /*0034*/ 	.byte	0x00, 0xf0, 0x11, 0x00


	//----- nvinfo : EIATTR_KPARAM_INFO
	.align		4
.L_257:
        /*0038*/ 	.byte	0x04, 0x17
        /*003a*/ 	.short	(.L_259 - .L_258)
.L_258:
        /*003c*/ 	.word	0x00000000
        /*0040*/ 	.short	0x0007
        /*0042*/ 	.short	0x0038
        /*0044*/ 	.byte	0x00, 0xf0, 0x21, 0x00


	//----- nvinfo : EIATTR_KPARAM_INFO
	.align		4
.L_259:
        /*0048*/ 	.byte	0x04, 0x17
        /*004a*/ 	.short	(.L_261 - .L_260)
.L_260:
        /*004c*/ 	.word	0x00000000
        /*0050*/ 	.short	0x0006
        /*0052*/ 	.short	0x0030
        /*0054*/ 	.byte	0x00, 0xf0, 0x21, 0x00


	//----- nvinfo : EIATTR_KPARAM_INFO
	.align		4
.L_261:
        /*0058*/ 	.byte	0x04, 0x17
        /*005a*/ 	.short	(.L_263 - .L_262)
.L_262:
        /*005c*/ 	.word	0x00000000
        /*0060*/ 	.short	0x0005
        /*0062*/ 	.short	0x0028
        /*0064*/ 	.byte	0x00, 0xf0, 0x21, 0x00


	//----- nvinfo : EIATTR_KPARAM_INFO
	.align		4
.L_263:
        /*0068*/ 	.byte	0x04, 0x17
        /*006a*/ 	.short	(.L_265 - .L_264)
.L_264:
        /*006c*/ 	.word	0x00000000
        /*0070*/ 	.short	0x0004
        /*0072*/ 	.short	0x0020
        /*0074*/ 	.byte	0x00, 0xf0, 0x21, 0x00


	//----- nvinfo : EIATTR_KPARAM_INFO
	.align		4
.L_265:
        /*0078*/ 	.byte	0x04, 0x17
        /*007a*/ 	.short	(.L_267 - .L_266)
.L_266:
        /*007c*/ 	.word	0x00000000
        /*0080*/ 	.short	0x0003
        /*0082*/ 	.short	0x0018
        /*0084*/ 	.byte	0x00, 0xf0, 0x21, 0x00


	//----- nvinfo : EIATTR_KPARAM_INFO
	.align		4
.L_267:
        /*0088*/ 	.byte	0x04, 0x17
        /*008a*/ 	.short	(.L_269 - .L_268)
.L_268:
        /*008c*/ 	.word	0x00000000
        /*0090*/ 	.short	0x0002
        /*0092*/ 	.short	0x0010
        /*0094*/ 	.byte	0x00, 0xf0, 0x21, 0x00


	//----- nvinfo : EIATTR_KPARAM_INFO
	.align		4
.L_269:
        /*0098*/ 	.byte	0x04, 0x17
        /*009a*/ 	.short	(.L_271 - .L_270)
.L_270:
        /*009c*/ 	.word	0x00000000
        /*00a0*/ 	.short	0x0001
        /*00a2*/ 	.short	0x0008
        /*00a4*/ 	.byte	0x00, 0xf0, 0x21, 0x00


	//----- nvinfo : EIATTR_KPARAM_INFO
	.align		4
.L_271:
        /*00a8*/ 	.byte	0x04, 0x17
        /*00aa*/ 	.short	(.L_273 - .L_272)
.L_272:
        /*00ac*/ 	.word	0x00000000
        /*00b0*/ 	.short	0x0000
        /*00b2*/ 	.short	0x0000
        /*00b4*/ 	.byte	0x00, 0xf0, 0x21, 0x00


	//----- nvinfo : EIATTR_SPARSE_MMA_MASK
	.align		4
.L_273:
        /*00b8*/ 	.byte	0x03, 0x50
        /*00ba*/ 	.short	0x0000


	//----- nvinfo : EIATTR_MAXREG_COUNT
	.align		4
        /*00bc*/ 	.byte	0x03, 0x1b
        /*00be*/ 	.short	0x00ff


	//----- nvinfo : EIATTR_NUM_BARRIERS
	.align		4
        /*00c0*/ 	.byte	0x02, 0x4c
        /*00c2*/ 	.byte	0x01
	.zero		1


	//----- nvinfo : EIATTR_MERCURY_ISA_VERSION
	.align		4
        /*00c4*/ 	.byte	0x03, 0x5f
        /*00c6*/ 	.short	0x0101


	//----- nvinfo : EIATTR_EXIT_INSTR_OFFSETS
	.align		4
        /*00c8*/ 	.byte	0x04, 0x1c
        /*00ca*/ 	.short	(.L_275 - .L_274)


	//   ....[0]....
.L_274:
        /*00cc*/ 	.word	0x00001f30


	//   ....[1]....
        /*00d0*/ 	.word	0x00001fc0


	//----- nvinfo : EIATTR_CRS_STACK_SIZE
	.align		4
.L_275:
        /*00d4*/ 	.byte	0x04, 0x1e
        /*00d6*/ 	.short	(.L_277 - .L_276)
.L_276:
        /*00d8*/ 	.word	0x00000000


	//----- nvinfo : EIATTR_CBANK_PARAM_SIZE
	.align		4
.L_277:
        /*00dc*/ 	.byte	0x03, 0x19
        /*00de*/ 	.short	0x004c


	//----- nvinfo : EIATTR_PARAM_CBANK
	.align		4
        /*00e0*/ 	.byte	0x04, 0x0a
        /*00e2*/ 	.short	(.L_279 - .L_278)
	.align		4
.L_278:
        /*00e4*/ 	.word	index@(.nv.constant0._Z30focal_loss_forward_cuda_kernelILb0ELi8EN3c104HalfElffEvPT4_PT1_PKS4_PKT2_PKflllfff)
        /*00e8*/ 	.short	0x0210
        /*00ea*/ 	.short	0x004c


	//----- nvinfo : EIATTR_SW_WAR
	.align		4
.L_279:
        /*00ec*/ 	.byte	0x04, 0x36
        /*00ee*/ 	.short	(.L_281 - .L_280)
.L_280:
        /*00f0*/ 	.word	0x00000008
.L_281:


//--------------------- .nv.info._Z30focal_loss_forward_cuda_kernelILb0ELi4EflffEvPT4_PT1_PKS2_PKT2_PKflllfff --------------------------
	.section	.nv.info._Z30focal_loss_forward_cuda_kernelILb0ELi4EflffEvPT4_PT1_PKS2_PKT2_PKflllfff,"",@"SHT_CUDA_INFO"
	.sectionflags	@""
	.align	4


	//----- nvinfo : EIATTR_CUDA_API_VERSION
	.align		4
        /*0000*/ 	.byte	0x04, 0x37
        /*0002*/ 	.short	(.L_283 - .L_282)
.L_282:
        /*0004*/ 	.word	0x00000082


	//----- nvinfo : EIATTR_KPARAM_INFO
	.align		4
.L_283:
        /*0008*/ 	.byte	0x04, 0x17
        /*000a*/ 	.short	(.L_285 - .L_284)
.L_284:
        /*000c*/ 	.word	0x00000000
        /*0010*/ 	.short	0x000a
        /*0012*/ 	.short	0x0048
        /*0014*/ 	.byte	0x00, 0xf0, 0x11, 0x00


	//----- nvinfo : EIATTR_KPARAM_INFO
	.align		4
.L_285:
        /*0018*/ 	.byte	0x04, 0x17
        /*001a*/ 	.short	(.L_287 - .L_286)
.L_286:
        /*001c*/ 	.word	0x00000000
        /*0020*/ 	.short	0x0009
        /*0022*/ 	.short	0x0044
        /*0024*/ 	.byte	0x00, 0xf0, 0x11, 0x00


	//----- nvinfo : EIATTR_KPARAM_INFO
	.align		4
.L_287:
        /*0028*/ 	.byte	0x04, 0x17
        /*002a*/ 	.short	(.L_289 - .L_288)
.L_288:
        /*002c*/ 	.word	0x00000000
        /*0030*/ 	.short	0x0008
        /*0032*/ 	.short	0x0040
        /*0034*/ 	.byte	0x00, 0xf0, 0x11, 0x00


	//----- nvinfo : EIATTR_KPARAM_INFO
	.align		4
.L_289:
        /*0038*/ 	.byte	0x04, 0x17
        /*003a*/ 	.short	(.L_291 - .L_290)
.L_290:
        /*003c*/ 	.word	0x00000000
        /*0040*/ 	.short	0x0007
        /*0042*/ 	.short	0x0038
        /*0044*/ 	.byte	0x00, 0xf0, 0x21, 0x00


	//----- nvinfo : EIATTR_KPARAM_INFO
	.align		4
.L_291:
        /*0048*/ 	.byte	0x04, 0x17
        /*004a*/ 	.short	(.L_293 - .L_292)
.L_292:
        /*004c*/ 	.word	0x00000000
        /*0050*/ 	.short	0x0006
        /*0052*/ 	.short	0x0030
        /*0054*/ 	.byte	0x00, 0xf0, 0x21, 0x00


	//----- nvinfo : EIATTR_KPARAM_INFO
	.align		4
.L_293:
        /*0058*/ 	.byte	0x04, 0x17
        /*005a*/ 	.short	(.L_295 - .L_294)
.L_294:
        /*005c*/ 	.word	0x00000000
        /*0060*/ 	.short	0x0005
        /*0062*/ 	.short	0x0028
        /*0064*/ 	.byte	0x00, 0xf0, 0x21, 0x00


	//----- nvinfo : EIATTR_KPARAM_INFO
	.align		4
.L_295:
        /*0068*/ 	.byte	0x04, 0x17
        /*006a*/ 	.short	(.L_297 - .L_296)
.L_296:
        /*006c*/ 	.word	0x00000000
        /*0070*/ 	.short	0x0004
        /*0072*/ 	.short	0x0020
        /*0074*/ 	.byte	0x00, 0xf0, 0x21, 0x00


	//----- nvinfo : EIATTR_KPARAM_INFO
	.align		4
.L_297:
        /*0078*/ 	.byte	0x04, 0x17
        /*007a*/ 	.short	(.L_299 - .L_298)
.L_298:
        /*007c*/ 	.word	0x00000000
        /*0080*/ 	.short	0x0003
        /*0082*/ 	.short	0x0018
        /*0084*/ 	.byte	0x00, 0xf0, 0x21, 0x00


	//----- nvinfo : EIATTR_KPARAM_INFO
	.align		4
.L_299:
        /*0088*/ 	.byte	0x04, 0x17
        /*008a*/ 	.short	(.L_301 - .L_300)
.L_300:
        /*008c*/ 	.word	0x00000000
        /*0090*/ 	.short	0x0002
        /*0092*/ 	.short	0x0010
        /*0094*/ 	.byte	0x00, 0xf0, 0x21, 0x00


	//----- nvinfo : EIATTR_KPARAM_INFO
	.align		4
.L_301:
        /*0098*/ 	.byte	0x04, 0x17
        /*009a*/ 	.short	(.L_303 - .L_302)
.L_302:
        /*009c*/ 	.word	0x00000000
        /*00a0*/ 	.short	0x0001
        /*00a2*/ 	.short	0x0008
        /*00a4*/ 	.byte	0x00, 0xf0, 0x21, 0x00


	//----- nvinfo : EIATTR_KPARAM_INFO
	.align		4
.L_303:
        /*00a8*/ 	.byte	0x04, 0x17
        /*00aa*/ 	.short	(.L_305 - .L_304)
.L_304:
        /*00ac*/ 	.word	0x00000000
        /*00b0*/ 	.short	0x0000
        /*00b2*/ 	.short	0x0000
        /*00b4*/ 	.byte	0x00, 0xf0, 0x21, 0x00


	//----- nvinfo : EIATTR_SPARSE_MMA_MASK
	.align		4
.L_305:
        /*00b8*/ 	.byte	0x03, 0x50
        /*00ba*/ 	.short	0x0000


	//----- nvinfo : EIATTR_MAXREG_COUNT
	.align		4
        /*00bc*/ 	.byte	0x03, 0x1b
        /*00be*/ 	.short	0x00ff


	//----- nvinfo : EIATTR_NUM_BARRIERS
	.align		4
        /*00c0*/ 	.byte	0x02, 0x4c
        /*00c2*/ 	.byte	0x01
	.zero		1


	//----- nvinfo : EIATTR_MERCURY_ISA_VERSION
	.align		4
        /*00c4*/ 	.byte	0x03, 0x5f
        /*00c6*/ 	.short	0x0101


	//----- nvinfo : EIATTR_EXIT_INSTR_OFFSETS
	.align		4
        /*00c8*/ 	.byte	0x04, 0x1c
        /*00ca*/ 	.short	(.L_307 - .L_306)


	//   ....[0]....
.L_306:
        /*00cc*/ 	.word	0x00001330


	//   ....[1]....
        /*00d0*/ 	.word	0x000013c0


	//----- nvinfo : EIATTR_CRS_STACK_SIZE
	.align		4
.L_307:
        /*00d4*/ 	.byte	0x04, 0x1e
        /*00d6*/ 	.short	(.L_309 - .L_308)
.L_308:
        /*00d8*/ 	.word	0x00000000


	//----- nvinfo : EIATTR_CBANK_PARAM_SIZE
	.align		4
.L_309:
        /*00dc*/ 	.byte	0x03, 0x19
        /*00de*/ 	.short	0x004c


	//----- nvinfo : EIATTR_PARAM_CBANK
	.align		4
        /*00e0*/ 	.byte	0x04, 0x0a
        /*00e2*/ 	.short	(.L_311 - .L_310)
	.align		4
.L_310:
        /*00e4*/ 	.word	index@(.nv.constant0._Z30focal_loss_forward_cuda_kernelILb0ELi4EflffEvPT4_PT1_PKS2_PKT2_PKflllfff)
        /*00e8*/ 	.short	0x0210
        /*00ea*/ 	.short	0x004c


	//----- nvinfo : EIATTR_SW_WAR
	.align		4
.L_311:
        /*00ec*/ 	.byte	0x04, 0x36
        /*00ee*/ 	.short	(.L_313 - .L_312)
.L_312:
        /*00f0*/ 	.word	0x00000008
.L_313:


//--------------------- .nv.info._Z30focal_loss_forward_cuda_kernelILb0ELi2EdldfEvPT4_PT1_PKS2_PKT2_PKflllfff --------------------------
	.section	.nv.info._Z30focal_loss_forward_cuda_kernelILb0ELi2EdldfEvPT4_PT1_PKS2_PKT2_PKflllfff,"",@"SHT_CUDA_INFO"
	.sectionflags	@""
	.align	4


	//----- nvinfo : EIATTR_CUDA_API_VERSION
	.align		4
        /*0000*/ 	.byte	0x04, 0x37
        /*0002*/ 	.short	(.L_315 - .L_314)
.L_314:
        /*0004*/ 	.word	0x00000082


	//----- nvinfo : EIATTR_KPARAM_INFO
	.align		4
.L_315:
        /*0008*/ 	.byte	0x04, 0x17
        /*000a*/ 	.short	(.L_317 - .L_316)
.L_316:
        /*000c*/ 	.word	0x00000000
        /*0010*/ 	.short	0x000a
        /*0012*/ 	.short	0x0048
        /*0014*/ 	.byte	0x00, 0xf0, 0x11, 0x00


	//----- nvinfo : EIATTR_KPARAM_INFO
	.align		4
.L_317:
        /*0018*/ 	.byte	0x04, 0x17
        /*001a*/ 	.short	(.L_319 - .L_318)
.L_318:
        /*001c*/ 	.word	0x00000000
        /*0020*/ 	.short	0x0009
        /*0022*/ 	.short	0x0044
        /*0024*/ 	.byte	0x00, 0xf0, 0x11, 0x00


	//----- nvinfo : EIATTR_KPARAM_INFO
	.align		4
.L_319:
        /*0028*/ 	.byte	0x04, 0x17
        /*002a*/ 	.short	(.L_321 - .L_320)
.L_320:
        /*002c*/ 	.word	0x00000000
        /*0030*/ 	.short	0x0008
        /*0032*/ 	.short	0x0040
        /*0034*/ 	.byte	0x00, 0xf0, 0x11, 0x00


	//----- nvinfo : EIATTR_KPARAM_INFO
	.align		4
.L_321:
        /*0038*/ 	.byte	0x04, 0x17
        /*003a*/ 	.short	(.L_323 - .L_322)
.L_322:
        /*003c*/ 	.word	0x00000000
        /*0040*/ 	.short	0x0007
        /*0042*/ 	.short	0x0038
        /*0044*/ 	.byte	0x00, 0xf0, 0x21, 0x00


	//----- nvinfo : EIATTR_KPARAM_INFO
	.align		4
.L_323:
        /*0048*/ 	.byte	0x04, 0x17
        /*004a*/ 	.short	(.L_325 - .L_324)
.L_324:
        /*004c*/ 	.word	0x00000000
        /*0050*/ 	.short	0x0006
        /*0052*/ 	.short	0x0030
        /*0054*/ 	.byte	0x00, 0xf0, 0x21, 0x00


	//----- nvinfo : EIATTR_KPARAM_INFO
	.align		4
.L_325:
        /*0058*/ 	.byte	0x04, 0x17
        /*005a*/ 	.short	(.L_327 - .L_326)
.L_326:
        /*005c*/ 	.word	0x00000000
        /*0060*/ 	.short	0x0005
        /*0062*/ 	.short	0x0028
        /*0064*/ 	.byte	0x00, 0xf0, 0x21, 0x00


	//----- nvinfo : EIATTR_KPARAM_INFO
	.align		4
.L_327:
        /*0068*/ 	.byte	0x04, 0x17
        /*006a*/ 	.short	(.L_329 - .L_328)
.L_328:
        /*006c*/ 	.word	0x00000000
        /*0070*/ 	.short	0x0004
        /*0072*/ 	.short	0x0020
        /*0074*/ 	.byte	0x00, 0xf0, 0x21, 0x00


	//----- nvinfo : EIATTR_KPARAM_INFO
	.align		4
.L_329:
        /*0078*/ 	.byte	0x04, 0x17
        /*007a*/ 	.short	(.L_331 - .L_330)
.L_330:
        /*007c*/ 	.word	0x00000000
        /*0080*/ 	.short	0x0003
        /*0082*/ 	.short	0x0018
        /*0084*/ 	.byte	0x00, 0xf0, 0x21, 0x00


	//----- nvinfo : EIATTR_KPARAM_INFO
	.align		4
.L_331:
        /*0088*/ 	.byte	0x04, 0x17
        /*008a*/ 	.short	(.L_333 - .L_332)
.L_332:
        /*008c*/ 	.word	0x00000000
        /*0090*/ 	.short	0x0002
        /*0092*/ 	.short	0x0010
        /*0094*/ 	.byte	0x00, 0xf0, 0x21, 0x00


	//----- nvinfo : EIATTR_KPARAM_INFO
	.align		4
.L_333:
        /*0098*/ 	.byte	0x04, 0x17
        /*009a*/ 	.short	(.L_335 - .L_334)
.L_334:
        /*009c*/ 	.word	0x00000000
        /*00a0*/ 	.short	0x0001
        /*00a2*/ 	.short	0x0008
        /*00a4*/ 	.byte	0x00, 0xf0, 0x21, 0x00


	//----- nvinfo : EIATTR_KPARAM_INFO
	.align		4
.L_335:
        /*00a8*/ 	.byte	0x04, 0x17
        /*00aa*/ 	.short	(.L_337 - .L_336)
.L_336:
        /*00ac*/ 	.word	0x00000000
        /*00b0*/ 	.short	0x0000
        /*00b2*/ 	.short	0x0000
        /*00b4*/ 	.byte	0x00, 0xf0, 0x21, 0x00


	//----- nvinfo : EIATTR_SPARSE_MMA_MASK
	.align		4
.L_337:
        /*00b8*/ 	.byte	0x03, 0x50
        /*00ba*/ 	.short	0x0000


	//----- nvinfo : EIATTR_MAXREG_COUNT
	.align		4
        /*00bc*/ 	.byte	0x03, 0x1b
        /*00be*/ 	.short	0x00ff


	//----- nvinfo : EIATTR_NUM_BARRIERS
	.align		4
        /*00c0*/ 	.byte	0x02, 0x4c
        /*00c2*/ 	.byte	0x01
	.zero		1


	//----- nvinfo : EIATTR_MERCURY_ISA_VERSION
	.align		4
        /*00c4*/ 	.byte	0x03, 0x5f
        /*00c6*/ 	.short	0x0101


	//----- nvinfo : EIATTR_EXIT_INSTR_OFFSETS
	.align		4
        /*00c8*/ 	.byte	0x04, 0x1c
        /*00ca*/ 	.short	(.L_339 - .L_338)


	//   ....[0]....
.L_338:
        /*00cc*/ 	.word	0x00002fb0


	//   ....[1]....
        /*00d0*/ 	.word	0x000031b0


	//----- nvinfo : EIATTR_CRS_STACK_SIZE
	.align		4
.L_339:
        /*00d4*/ 	.byte	0x04, 0x1e
        /*00d6*/ 	.short	(.L_341 - .L_340)
.L_340:
        /*00d8*/ 	.word	0x00000000


	//----- nvinfo : EIATTR_CBANK_PARAM_SIZE
	.align		4
.L_341:
        /*00dc*/ 	.byte	0x03, 0x19
        /*00de*/ 	.short	0x004c


	//----- nvinfo : EIATTR_PARAM_CBANK
	.align		4
        /*00e0*/ 	.byte	0x04, 0x0a
        /*00e2*/ 	.short	(.L_343 - .L_342)
	.align		4
.L_342:
        /*00e4*/ 	.word	index@(.nv.constant0._Z30focal_loss_forward_cuda_kernelILb0ELi2EdldfEvPT4_PT1_PKS2_PKT2_PKflllfff)
        /*00e8*/ 	.short	0x0210
        /*00ea*/ 	.short	0x004c


	//----- nvinfo : EIATTR_SW_WAR
	.align		4
.L_343:
        /*00ec*/ 	.byte	0x04, 0x36
        /*00ee*/ 	.short	(.L_345 - .L_344)
.L_344:
        /*00f0*/ 	.word	0x00000008
.L_345:


//--------------------- .nv.callgraph             --------------------------
	.section	.nv.callgraph,"",@"SHT_CUDA_CALLGRAPH"
	.align	4
	.sectionentsize	8
	.align		4
        /*0000*/ 	.word	0x00000000
	.align		4
        /*0004*/ 	.word	0xffffffff
	.align		4
        /*0008*/ 	.word	0x00000000
	.align		4
        /*000c*/ 	.word	0xfffffffe
	.align		4
        /*0010*/ 	.word	0x00000000
	.align		4
        /*0014*/ 	.word	0xfffffffd
	.align		4
        /*0018*/ 	.word	0x00000000
	.align		4
        /*001c*/ 	.word	0xfffffffc


//--------------------- .nv.constant4             --------------------------
	.section	.nv.constant4,"a",@progbits
	.align	8
	.align		8
.nv.constant4:
        /*0000*/ 	.dword	_ZN56_INTERNAL_4ee2d566_25_focal_loss_cuda_kernel_cu_665b2e694cuda3std3__45__cpo5beginE
	.align		8
        /*0008*/ 	.dword	_ZN56_INTERNAL_4ee2d566_25_focal_loss_cuda_kernel_cu_665b2e694cuda3std3__45__cpo3endE
	.align		8
        /*0010*/ 	.dword	_ZN56_INTERNAL_4ee2d566_25_focal_loss_cuda_kernel_cu_665b2e694cuda3std3__45__cpo6cbeginE
	.align		8
        /*0018*/ 	.dword	_ZN56_INTERNAL_4ee2d566_25_focal_loss_cuda_kernel_cu_665b2e694cuda3std3__45__cpo4cendE
	.align		8
        /*0020*/ 	.dword	_ZN56_INTERNAL_4ee2d566_25_focal_loss_cuda_kernel_cu_665b2e694cuda3std3__45__cpo6rbeginE
	.align		8
        /*0028*/ 	.dword	_ZN56_INTERNAL_4ee2d566_25_focal_loss_cuda_kernel_cu_665b2e694cuda3std3__45__cpo4rendE
	.align		8
        /*0030*/ 	.dword	_ZN56_INTERNAL_4ee2d566_25_focal_loss_cuda_kernel_cu_665b2e694cuda3std3__45__cpo7crbeginE
	.align		8
        /*0038*/ 	.dword	_ZN56_INTERNAL_4ee2d566_25_focal_loss_cuda_kernel_cu_665b2e694cuda3std3__45__cpo5crendE
	.align		8
        /*0040*/ 	.dword	_ZN56_INTERNAL_4ee2d566_25_focal_loss_cuda_kernel_cu_665b2e694cuda3std3__458_GLOBAL__N__4ee2d566_25_focal_loss_cuda_kernel_cu_665b2e696ignoreE
	.align		8
        /*0048*/ 	.dword	_ZN56_INTERNAL_4ee2d566_25_focal_loss_cuda_kernel_cu_665b2e694cuda3std3__419piecewise_constructE
	.align		8
        /*0050*/ 	.dword	_ZN56_INTERNAL_4ee2d566_25_focal_loss_cuda_kernel_cu_665b2e694cuda3std3__48in_placeE
	.align		8
        /*0058*/ 	.dword	_ZN56_INTERNAL_4ee2d566_25_focal_loss_cuda_kernel_cu_665b2e694cuda3std3__420unreachable_sentinelE
	.align		8
        /*0060*/ 	.dword	_ZN56_INTERNAL_4ee2d566_25_focal_loss_cuda_kernel_cu_665b2e694cuda3std6ranges3__45__cpo4swapE
	.align		8
        /*0068*/ 	.dword	_ZN56_INTERNAL_4ee2d566_25_focal_loss_cuda_kernel_cu_665b2e694cuda3std6ranges3__45__cpo9iter_moveE
	.align		8
        /*0070*/ 	.dword	_ZN56_INTERNAL_4ee2d566_25_focal_loss_cuda_kernel_cu_665b2e694cuda3std6ranges3__45__cpo5beginE
	.align		8
        /*0078*/ 	.dword	_ZN56_INTERNAL_4ee2d566_25_focal_loss_cuda_kernel_cu_665b2e694cuda3std6ranges3__45__cpo3endE
	.align		8
        /*0080*/ 	.dword	_ZN56_INTERNAL_4ee2d566_25_focal_loss_cuda_kernel_cu_665b2e694cuda3std6ranges3__45__cpo6cbeginE
	.align		8
        /*0088*/ 	.dword	_ZN56_INTERNAL_4ee2d566_25_focal_loss_cuda_kernel_cu_665b2e694cuda3std6ranges3__45__cpo4cendE
	.align		8
        /*0090*/ 	.dword	_ZN56_INTERNAL_4ee2d566_25_focal_loss_cuda_kernel_cu_665b2e694cuda3std6ranges3__45__cpo7advanceE
	.align		8
        /*0098*/ 	.dword	_ZN56_INTERNAL_4ee2d566_25_focal_loss_cuda_kernel_cu_665b2e694cuda3std6ranges3__45__cpo9iter_swapE
	.align		8
        /*00a0*/ 	.dword	_ZN56_INTERNAL_4ee2d566_25_focal_loss_cuda_kernel_cu_665b2e694cuda3std6ranges3__45__cpo4nextE
	.align		8
        /*00a8*/ 	.dword	_ZN56_INTERNAL_4ee2d566_25_focal_loss_cuda_kernel_cu_665b2e694cuda3std6ranges3__45__cpo4prevE
	.align		8
        /*00b0*/ 	.dword	_ZN56_INTERNAL_4ee2d566_25_focal_loss_cuda_kernel_cu_665b2e694cuda3std6ranges3__45__cpo4dataE
	.align		8
        /*00b8*/ 	.dword	_ZN56_INTERNAL_4ee2d566_25_focal_loss_cuda_kernel_cu_665b2e694cuda3std6ranges3__45__cpo5cdataE
	.align		8
        /*00c0*/ 	.dword	_ZN56_INTERNAL_4ee2d566_25_focal_loss_cuda_kernel_cu_665b2e694cuda3std6ranges3__45__cpo4sizeE
	.align		8
        /*00c8*/ 	.dword	_ZN56_INTERNAL_4ee2d566_25_focal_loss_cuda_kernel_cu_665b2e694cuda3std6ranges3__45__cpo5ssizeE
	.align		8
        /*00d0*/ 	.dword	_ZN56_INTERNAL_4ee2d566_25_focal_loss_cuda_kernel_cu_665b2e694cuda3std6ranges3__45__cpo8distanceE
	.align		8
        /*00d8*/ 	.dword	_ZN56_INTERNAL_4ee2d566_25_focal_loss_cuda_kernel_cu_665b2e696thrust23THRUST_300001_SM_900_NS6system6detail10sequential3seqE


//--------------------- .text._Z31focal_loss_backward_cuda_kernelILi8EN3c104HalfEffEvPT0_PKT2_PKfm --------------------------
	.section	.text._Z31focal_loss_backward_cuda_kernelILi8EN3c104HalfEffEvPT0_PKT2_PKfm,"ax",@progbits
	.align	128
        .global         _Z31focal_loss_backward_cuda_kernelILi8EN3c104HalfEffEvPT0_PKT2_PKfm
        .type           _Z31focal_loss_backward_cuda_kernelILi8EN3c104HalfEffEvPT0_PKT2_PKfm,@function
        .size           _Z31focal_loss_backward_cuda_kernelILi8EN3c104HalfEffEvPT0_PKT2_PKfm,(.L_x_224 - _Z31focal_loss_backward_cuda_kernelILi8EN3c104HalfEffEvPT0_PKT2_PKfm)
        .other          _Z31focal_loss_backward_cuda_kernelILi8EN3c104HalfEffEvPT0_PKT2_PKfm,@"STO_CUDA_ENTRY STV_DEFAULT"
_Z31focal_loss_backward_cuda_kernelILi8EN3c104HalfEffEvPT0_PKT2_PKfm:
.text._Z31focal_loss_backward_cuda_kernelILi8EN3c104HalfEffEvPT0_PKT2_PKfm:
[----:B------:R-:W-:Y:S01]  /*0000*/  LDC R1, c[0x0][0x28] ;  /* 0x00000a00ff017b82 */ /* 0x000fe20000000800 */
[----:B------:R-:W0:Y:S01]  /*0010*/  S2R R0, SR_CTAID.X ;  /* 0x0000000000007919 */ /* 0x000e220000002500 */
[----:B------:R-:W-:Y:S01]  /*0020*/  ULDC UR4, c[0x0][0x0] ;  /* 0x0000000000047ab9 */ /* 0x000fe20000000800 */
[----:B------:R-:W0:Y:S02]  /*0030*/  S2R R3, SR_TID.X ;  /* 0x0000000000037919 */ /* 0x000e240000002100 */
[----:B0-----:R-:W-:Y:S01]  /*0040*/  IMAD R0, R0, UR4, R3 ;  /* 0x0000000400007c24 */ /* 0x001fe2000f8e0203 */
[----:B------:R-:W-:-:S04]  /*0050*/  ULDC.64 UR4, c[0x0][0x228] ;  /* 0x00008a0000047ab9 */ /* 0x000fc80000000a00 */
[----:B------:R-:W-:-:S04]  /*0060*/  SHF.L.U32 R0, R0, 0x3, RZ ;  /* 0x0000000300007819 */ /* 0x000fc800000006ff */
[----:B------:R-:W-:-:S04]  /*0070*/  ISETP.GE.U32.AND P0, PT, R0, UR4, PT ;  /* 0x0000000400007c0c */ /* 0x000fc8000bf06070 */
[----:B------:R-:W-:-:S13]  /*0080*/  ISETP.GE.U32.AND.EX P0, PT, RZ, UR5, PT, P0 ;  /* 0x00000005ff007c0c */ /* 0x000fda000bf06100 */
[----:B------:R-:W-:Y:S05]  /*0090*/  @P0 EXIT ;  /* 0x000000000000094d */ /* 0x000fea0003800000 */
[----:B------:R-:W0:Y:S01]  /*00a0*/  LDC.64 R8, c[0x0][0x220] ;  /* 0x00008800ff087b82 */ /* 0x000e220000000a00 */
[----:B------:R-:W-:Y:S01]  /*00b0*/  ULDC.64 UR4, c[0x0][0x208] ;  /* 0x0000820000047ab9 */ /* 0x000fe20000000a00 */
[----:B------:R-:W-:-:S06]  /*00c0*/  ULDC.64 UR6, c[0x0][0x210] ;  /* 0x0000840000067ab9 */ /* 0x000fcc0000000a00 */
[----:B------:R-:W1:Y:S01]  /*00d0*/  LDC.64 R10, c[0x0][0x218] ;  /* 0x00008600ff0a7b82 */ /* 0x000e620000000a00 */
[C---:B------:R-:W-:Y:S01]  /*00e0*/  LEA R2, P0, R0.reuse, UR6, 0x1 ;  /* 0x0000000600027c11 */ /* 0x040fe2000f8008ff */
[----:B0-----:R-:W2:Y:S03]  /*00f0*/  LDG.E.CONSTANT R8, desc[UR4][R8.64] ;  /* 0x0000000408087981 */ /* 0x001ea6000c1e9900 */
[----:B------:R-:W-:-:S05]  /*0100*/  LEA.HI.X R3, R0, UR7, RZ, 0x1, P0 ;  /* 0x0000000700037c11 */ /* 0x000fca00080f0cff */
[----:B------:R-:W3:Y:S04]  /*0110*/  LDG.E.128 R4, desc[UR4][R2.64] ;  /* 0x0000000402047981 */ /* 0x000ee8000c1e1d00 */
[----:B-1----:R-:W4:Y:S01]  /*0120*/  LDG.E.CONSTANT R10, desc[UR4][R10.64] ;  /* 0x000000040a0a7981 */ /* 0x002f22000c1e9900 */
[----:B--2---:R-:W4:Y:S01]  /*0130*/  MUFU.RCP R13, R8 ;  /* 0x00000008000d7308 */ /* 0x004f220000001000 */
[----:B---3--:R-:W-:Y:S02]  /*0140*/  HADD2.F32 R15, -RZ, R4.H1_H1 ;  /* 0x30000004ff0f7230 */ /* 0x008fe40000004100 */
[--C-:B------:R-:W-:Y:S02]  /*0150*/  HADD2.F32 R17, -RZ, R5.reuse.H0_H0 ;  /* 0x20000005ff117230 */ /* 0x100fe40000004100 */
[----:B------:R-:W-:-:S02]  /*0160*/  HADD2.F32 R9, -RZ, R5.H1_H1 ;  /* 0x30000005ff097230 */ /* 0x000fc40000004100 */
[--C-:B------:R-:W-:Y:S02]  /*0170*/  HADD2.F32 R19, -RZ, R6.reuse.H0_H0 ;  /* 0x20000006ff137230 */ /* 0x100fe40000004100 */
[----:B------:R-:W-:Y:S02]  /*0180*/  HADD2.F32 R21, -RZ, R6.H1_H1 ;  /* 0x30000006ff157230 */ /* 0x000fe40000004100 */
[--C-:B------:R-:W-:Y:S02]  /*0190*/  HADD2.F32 R23, -RZ, R7.reuse.H0_H0 ;  /* 0x20000007ff177230 */ /* 0x100fe40000004100 */
[----:B----4-:R-:W-:Y:S01]  /*01a0*/  FMUL.FTZ R0, R10, R13 ;  /* 0x0000000d0a007220 */ /* 0x010fe20000410000 */
[----:B------:R-:W-:Y:S02]  /*01b0*/  HADD2.F32 R13, -RZ, R4.H0_H0 ;  /* 0x20000004ff0d7230 */ /* 0x000fe40000004100 */
[----:B------:R-:W-:Y:S02]  /*01c0*/  HADD2.F32 R11, -RZ, R7.H1_H1 ;  /* 0x30000007ff0b7230 */ /* 0x000fe40000004100 */
[C---:B------:R-:W-:Y:S01]  /*01d0*/  FMUL.FTZ R15, R0.reuse, R15 ;  /* 0x0000000f000f7220 */ /* 0x040fe20000410000 */
[C---:B------:R-:W-:Y:S01]  /*01e0*/  FMUL.FTZ R5, R0.reuse, R17 ;  /* 0x0000001100057220 */ /* 0x040fe20000410000 */
[C---:B------:R-:W-:Y:S01]  /*01f0*/  FMUL.FTZ R4, R0.reuse, R13 ;  /* 0x0000000d00047220 */ /* 0x040fe20000410000 */
[C---:B------:R-:W-:Y:S01]  /*0200*/  FMUL.FTZ R6, R0.reuse, R9 ;  /* 0x0000000900067220 */ /* 0x040fe20000410000 */
[C---:B------:R-:W-:Y:S01]  /*0210*/  FMUL.FTZ R19, R0.reuse, R19 ;  /* 0x0000001300137220 */ /* 0x040fe20000410000 */
[C---:B------:R-:W-:Y:S01]  /*0220*/  FMUL.FTZ R8, R0.reuse, R21 ;  /* 0x0000001500087220 */ /* 0x040fe20000410000 */
[C---:B------:R-:W-:Y:S01]  /*0230*/  FMUL.FTZ R7, R0.reuse, R23 ;  /* 0x0000001700077220 */ /* 0x040fe20000410000 */
[----:B------:R-:W-:Y:S01]  /*0240*/  FMUL.FTZ R0, R0, R11 ;  /* 0x0000000b00007220 */ /* 0x000fe20000410000 */
[----:B------:R-:W-:-:S02]  /*0250*/  F2FP.F16.F32.PACK_AB R5, R6, R5 ;  /* 0x000000050605723e */ /* 0x000fc400000000ff */
[----:B------:R-:W-:Y:S02]  /*0260*/  F2FP.F16.F32.PACK_AB R4, R15, R4 ;  /* 0x000000040f04723e */ /* 0x000fe400000000ff */
[----:B------:R-:W-:Y:S02]  /*0270*/  F2FP.F16.F32.PACK_AB R6, R8, R19 ;  /* 0x000000130806723e */ /* 0x000fe400000000ff */
[----:B------:R-:W-:-:S05]  /*0280*/  F2FP.F16.F32.PACK_AB R7, R0, R7 ;  /* 0x000000070007723e */ /* 0x000fca00000000ff */
[----:B------:R-:W-:Y:S01]  /*0290*/  STG.E.128 desc[UR4][R2.64], R4 ;  /* 0x0000000402007986 */ /* 0x000fe2000c101d04 */
[----:B------:R-:W-:Y:S05]  /*02a0*/  EXIT ;  /* 0x000000000000794d */ /* 0x000fea0003800000 */
.L_x_0:
[----:B------:R-:W-:-:S00]  /*02b0*/  BRA `(.L_x_0) ;  /* 0xfffffffc00fc7947 */ /* 0x000fc0000383ffff */
[----:B------:R-:W-:-:S00]  /*02c0*/  NOP ;  /* 0x0000000000007918 */ /* 0x000fc00000000000 */
        /* <DEDUP_REMOVED lines=11> */
.L_x_224:


//--------------------- .text._Z31focal_loss_backward_cuda_kernelILi4EfffEvPT0_PKT2_PKfm --------------------------
	.section	.text._Z31focal_loss_backward_cuda_kernelILi4EfffEvPT0_PKT2_PKfm,"ax",@progbits
	.align	128
        .global         _Z31focal_loss_backward_cuda_kernelILi4EfffEvPT0_PKT2_PKfm
        .type           _Z31focal_loss_backward_cuda_kernelILi4EfffEvPT0_PKT2_PKfm,@function
        .size           _Z31focal_loss_backward_cuda_kernelILi4EfffEvPT0_PKT2_PKfm,(.L_x_225 - _Z31focal_loss_backward_cuda_kernelILi4EfffEvPT0_PKT2_PKfm)
        .other          _Z31focal_loss_backward_cuda_kernelILi4EfffEvPT0_PKT2_PKfm,@"STO_CUDA_ENTRY STV_DEFAULT"
_Z31focal_loss_backward_cuda_kernelILi4EfffEvPT0_PKT2_PKfm:
.text._Z31focal_loss_backward_cuda_kernelILi4EfffEvPT0_PKT2_PKfm:
        /* <DEDUP_REMOVED lines=19> */
[----:B--2---:R-:W4:Y:S02]  /*0130*/  MUFU.RCP R13, R2 ;  /* 0x00000002000d7308 */ /* 0x004f240000001000 */
[----:B----4-:R-:W-:-:S04]  /*0140*/  FMUL.FTZ R0, R4, R13 ;  /* 0x0000000d04007220 */ /* 0x010fc80000410000 */
[C---:B---3--:R-:W-:Y:S01]  /*0150*/  FMUL.FTZ R8, R0.reuse, R8 ;  /* 0x0000000800087220 */ /* 0x048fe20000410000 */
[C---:B------:R-:W-:Y:S01]  /*0160*/  FMUL.FTZ R9, R0.reuse, R9 ;  /* 0x0000000900097220 */ /* 0x040fe20000410000 */
[C---:B------:R-:W-:Y:S01]  /*0170*/  FMUL.FTZ R10, R0.reuse, R10 ;  /* 0x0000000a000a7220 */ /* 0x040fe20000410000 */
[----:B------:R-:W-:-:S05]  /*0180*/  FMUL.FTZ R11, R0, R11 ;  /* 0x0000000b000b7220 */ /* 0x000fca0000410000 */
[----:B------:R-:W-:Y:S01]  /*0190*/  STG.E.128 desc[UR4][R6.64], R8 ;  /* 0x0000000806007986 */ /* 0x000fe2000c101d04 */
[----:B------:R-:W-:Y:S05]  /*01a0*/  EXIT ;  /* 0x000000000000794d */ /* 0x000fea0003800000 */
.L_x_1:
        /* <DEDUP_REMOVED lines=13> */
.L_x_225:


//--------------------- .text._Z31focal_loss_backward_cuda_kernelILi2EddfEvPT0_PKT2_PKfm --------------------------
	.section	.text._Z31focal_loss_backward_cuda_kernelILi2EddfEvPT0_PKT2_PKfm,"ax",@progbits
	.align	128
        .global         _Z31focal_loss_backward_cuda_kernelILi2EddfEvPT0_PKT2_PKfm
        .type           _Z31focal_loss_backward_cuda_kernelILi2EddfEvPT0_PKT2_PKfm,@function
        .size           _Z31focal_loss_backward_cuda_kernelILi2EddfEvPT0_PKT2_PKfm,(.L_x_213 - _Z31focal_loss_backward_cuda_kernelILi2EddfEvPT0_PKT2_PKfm)
        .other          _Z31focal_loss_backward_cuda_kernelILi2EddfEvPT0_PKT2_PKfm,@"STO_CUDA_ENTRY STV_DEFAULT"
_Z31focal_loss_backward_cuda_kernelILi2EddfEvPT0_PKT2_PKfm:
.text._Z31focal_loss_backward_cuda_kernelILi2EddfEvPT0_PKT2_PKfm:
[----:B------:R-:W-:Y:S01]  /*0000*/  LDC R1, c[0x0][0x28] ;  /* 0x00000a00ff017b82 */ /* 0x000fe20000000800 */
[----:B------:R-:W0:Y:S01]  /*0010*/  S2R R0, SR_CTAID.X ;  /* 0x0000000000007919 */ /* 0x000e220000002500 */
[----:B------:R-:W-:Y:S01]  /*0020*/  ULDC UR4, c[0x0][0x0] ;  /* 0x0000000000047ab9 */ /* 0x000fe20000000800 */
[----:B------:R-:W0:Y:S02]  /*0030*/  S2R R3, SR_TID.X ;  /* 0x0000000000037919 */ /* 0x000e240000002100 */
[----:B0-----:R-:W-:Y:S01]  /*0040*/  IMAD R0, R0, UR4, R3 ;  /* 0x0000000400007c24 */ /* 0x001fe2000f8e0203 */
[----:B------:R-:W-:-:S03]  /*0050*/  ULDC.64 UR4, c[0x0][0x228] ;  /* 0x00008a0000047ab9 */ /* 0x000fc60000000a00 */
[----:B------:R-:W-:-:S05]  /*0060*/  IMAD.SHL.U32 R0, R0, 0x2, RZ ;  /* 0x0000000200007824 */ /* 0x000fca00078e00ff */
[----:B------:R-:W-:-:S04]  /*0070*/  ISETP.GE.U32.AND P0, PT, R0, UR4, PT ;  /* 0x0000000400007c0c */ /* 0x000fc8000bf06070 */
[----:B------:R-:W-:-:S13]  /*0080*/  ISETP.GE.U32.AND.EX P0, PT, RZ, UR5, PT, P0 ;  /* 0x00000005ff007c0c */ /* 0x000fda000bf06100 */
[----:B------:R-:W-:Y:S05]  /*0090*/  @P0 EXIT ;  /* 0x000000000000094d */ /* 0x000fea0003800000 */
[----:B------:R-:W0:Y:S01]  /*00a0*/  LDC.64 R6, c[0x0][0x220] ;  /* 0x00008800ff067b82 */ /* 0x000e220000000a00 */
[----:B------:R-:W-:Y:S02]  /*00b0*/  ULDC.64 UR4, c[0x0][0x208] ;  /* 0x0000820000047ab9 */ /* 0x000fe40000000a00 */
[----:B0-----:R-:W2:Y:S05]  /*00c0*/  LDG.E.CONSTANT R6, desc[UR4][R6.64] ;  /* 0x0000000406067981 */ /* 0x001eaa000c1e9900 */
[----:B------:R-:W0:Y:S02]  /*00d0*/  LDC.64 R2, c[0x0][0x218] ;  /* 0x00008600ff027b82 */ /* 0x000e240000000a00 */
[----:B0-----:R-:W3:Y:S01]  /*00e0*/  LDG.E.CONSTANT R2, desc[UR4][R2.64] ;  /* 0x0000000402027981 */ /* 0x001ee2000c1e9900 */
[----:B------:R-:W-:-:S02]  /*00f0*/  IMAD.MOV.U32 R8, RZ, RZ, 0x1 ;  /* 0x00000001ff087424 */ /* 0x000fc400078e00ff */
[----:B--2---:R-:W-:-:S06]  /*0100*/  FMUL.FTZ R4, R6, 1 ;  /* 0x3f80000006047820 */ /* 0x004fcc0000410000 */
[----:B------:R-:W0:Y:S08]  /*0110*/  F2F.F64.F32 R4, R4 ;  /* 0x0000000400047310 */ /* 0x000e300000201800 */
[----:B0-----:R-:W0:Y:S01]  /*0120*/  MUFU.RCP64H R9, R5 ;  /* 0x0000000500097308 */ /* 0x001e220000001800 */
[----:B---3--:R-:W-:-:S07]  /*0130*/  FMUL.FTZ R12, R2, 1 ;  /* 0x3f800000020c7820 */ /* 0x008fce0000410000 */
[----:B------:R-:W1:Y:S01]  /*0140*/  F2F.F64.F32 R6, R12 ;  /* 0x0000000c00067310 */ /* 0x000e620000201800 */
[----:B0-----:R-:W-:Y:S01]  /*0150*/  DFMA R10, -R4, R8, 1 ;  /* 0x3ff00000040a742b */ /* 0x001fe20000000108 */
[----:B-1----:R-:W-:-:S07]  /*0160*/  FSETP.GEU.AND P1, PT, |R7|, 6.5827683646048100446e-37, PT ;  /* 0x036000000700780b */ /* 0x002fce0003f2e200 */
[----:B------:R-:W-:-:S08]  /*0170*/  DFMA R10, R10, R10, R10 ;  /* 0x0000000a0a0a722b */ /* 0x000fd0000000000a */
[----:B------:R-:W-:-:S08]  /*0180*/  DFMA R10, R8, R10, R8 ;  /* 0x0000000a080a722b */ /* 0x000fd00000000008 */
[----:B------:R-:W-:-:S08]  /*0190*/  DFMA R8, -R4, R10, 1 ;  /* 0x3ff000000408742b */ /* 0x000fd0000000010a */
[----:B------:R-:W-:-:S08]  /*01a0*/  DFMA R8, R10, R8, R10 ;  /* 0x000000080a08722b */ /* 0x000fd0000000000a */
[----:B------:R-:W-:-:S08]  /*01b0*/  DMUL R2, R6, R8 ;  /* 0x0000000806027228 */ /* 0x000fd00000000000 */
[----:B------:R-:W-:-:S08]  /*01c0*/  DFMA R10, -R4, R2, R6 ;  /* 0x00000002040a722b */ /* 0x000fd00000000106 */
[----:B------:R-:W-:-:S10]  /*01d0*/  DFMA R2, R8, R10, R2 ;  /* 0x0000000a0802722b */ /* 0x000fd40000000002 */
[----:B------:R-:W-:-:S05]  /*01e0*/  FFMA R8, RZ, R5, R3 ;  /* 0x00000005ff087223 */ /* 0x000fca0000000003 */
[----:B------:R-:W-:-:S13]  /*01f0*/  FSETP.GT.AND P0, PT, |R8|, 1.469367938527859385e-39, PT ;  /* 0x001000000800780b */ /* 0x000fda0003f04200 */
[----:B------:R-:W-:Y:S05]  /*0200*/  @P0 BRA P1, `(.L_x_2) ;  /* 0x0000000000080947 */ /* 0x000fea0000800000 */
[----:B------:R-:W-:-:S07]  /*0210*/  MOV R10, 0x230 ;  /* 0x00000230000a7802 */ /* 0x000fce0000000f00 */
[----:B------:R-:W-:Y:S05]  /*0220*/  CALL.REL.NOINC `($__internal_0_$__cuda_sm20_div_rn_f64_full) ;  /* 0x0000000000207944 */ /* 0x000fea0003c00000 */
.L_x_2:
[----:B------:R-:W-:Y:S02]  /*0230*/  ULDC.64 UR6, c[0x0][0x210] ;  /* 0x0000840000067ab9 */ /* 0x000fe40000000a00 */
[----:B------:R-:W-:-:S04]  /*0240*/  LEA R4, P0, R0, UR6, 0x3 ;  /* 0x0000000600047c11 */ /* 0x000fc8000f8018ff */
[----:B------:R-:W-:-:S05]  /*0250*/  LEA.HI.X R5, R0, UR7, RZ, 0x3, P0 ;  /* 0x0000000700057c11 */ /* 0x000fca00080f1cff */
[----:B------:R-:W2:Y:S02]  /*0260*/  LDG.E.128 R8, desc[UR4][R4.64] ;  /* 0x0000000404087981 */ /* 0x000ea4000c1e1d00 */
[-C--:B--2---:R-:W-:Y:S02]  /*0270*/  DMUL R10, R10, R2.reuse ;  /* 0x000000020a0a7228 */ /* 0x084fe40000000000 */
[----:B------:R-:W-:-:S07]  /*0280*/  DMUL R8, R8, R2 ;  /* 0x0000000208087228 */ /* 0x000fce0000000000 */
[----:B------:R-:W-:Y:S01]  /*0290*/  STG.E.128 desc[UR4][R4.64], R8 ;  /* 0x0000000804007986 */ /* 0x000fe2000c101d04 */
[----:B------:R-:W-:Y:S05]  /*02a0*/  EXIT ;  /* 0x000000000000794d */ /* 0x000fea0003800000 */
        .weak           $__internal_0_$__cuda_sm20_div_rn_f64_full
        .type           $__internal_0_$__cuda_sm20_div_rn_f64_full,@function
        .size           $__internal_0_$__cuda_sm20_div_rn_f64_full,(.L_x_213 - $__internal_0_$__cuda_sm20_div_rn_f64_full)
$__internal_0_$__cuda_sm20_div_rn_f64_full:
[C---:B------:R-:W-:Y:S01]  /*02b0*/  FSETP.GEU.AND P0, PT, |R5|.reuse, 1.469367938527859385e-39, PT ;  /* 0x001000000500780b */ /* 0x040fe20003f0e200 */
[----:B------:R-:W-:Y:S01]  /*02c0*/  IMAD.MOV.U32 R8, RZ, RZ, 0x1 ;  /* 0x00000001ff087424 */ /* 0x000fe200078e00ff */
[C---:B------:R-:W-:Y:S01]  /*02d0*/  LOP3.LUT R2, R5.reuse, 0x800fffff, RZ, 0xc0, !PT ;  /* 0x800fffff05027812 */ /* 0x040fe200078ec0ff */
[----:B------:R-:W-:Y:S01]  /*02e0*/  IMAD.MOV.U32 R11, RZ, RZ, 0x1ca00000 ;  /* 0x1ca00000ff0b7424 */ /* 0x000fe200078e00ff */
[----:B------:R-:W-:Y:S02]  /*02f0*/  LOP3.LUT R15, R5, 0x7ff00000, RZ, 0xc0, !PT ;  /* 0x7ff00000050f7812 */ /* 0x000fe400078ec0ff */
[----:B------:R-:W-:Y:S01]  /*0300*/  LOP3.LUT R3, R2, 0x3ff00000, RZ, 0xfc, !PT ;  /* 0x3ff0000002037812 */ /* 0x000fe200078efcff */
[----:B------:R-:W-:Y:S01]  /*0310*/  IMAD.MOV.U32 R2, RZ, RZ, R4 ;  /* 0x000000ffff027224 */ /* 0x000fe200078e0004 */
[----:B------:R-:W-:-:S04]  /*0320*/  LOP3.LUT R14, R7, 0x7ff00000, RZ, 0xc0, !PT ;  /* 0x7ff00000070e7812 */ /* 0x000fc800078ec0ff */
[----:B------:R-:W-:Y:S01]  /*0330*/  ISETP.GE.U32.AND P1, PT, R14, R15, PT ;  /* 0x0000000f0e00720c */ /* 0x000fe20003f26070 */
[----:B------:R-:W-:Y:S01]  /*0340*/  @!P0 DMUL R2, R4, 8.98846567431157953865e+307 ;  /* 0x7fe0000004028828 */ /* 0x000fe20000000000 */
[----:B------:R-:W-:-:S05]  /*0350*/  IMAD.MOV.U32 R21, RZ, RZ, R14 ;  /* 0x000000ffff157224 */ /* 0x000fca00078e000e */
[----:B------:R-:W0:Y:S02]  /*0360*/  MUFU.RCP64H R9, R3 ;  /* 0x0000000300097308 */ /* 0x000e240000001800 */
[----:B0-----:R-:W-:-:S08]  /*0370*/  DFMA R12, R8, -R2, 1 ;  /* 0x3ff00000080c742b */ /* 0x001fd00000000802 */
[----:B------:R-:W-:-:S08]  /*0380*/  DFMA R12, R12, R12, R12 ;  /* 0x0000000c0c0c722b */ /* 0x000fd0000000000c */
[----:B------:R-:W-:Y:S01]  /*0390*/  DFMA R12, R8, R12, R8 ;  /* 0x0000000c080c722b */ /* 0x000fe20000000008 */
[----:B------:R-:W-:Y:S01]  /*03a0*/  SEL R9, R11, 0x63400000, !P1 ;  /* 0x634000000b097807 */ /* 0x000fe20004800000 */
[----:B------:R-:W-:Y:S01]  /*03b0*/  IMAD.MOV.U32 R8, RZ, RZ, R6 ;  /* 0x000000ffff087224 */ /* 0x000fe200078e0006 */
[----:B------:R-:W-:Y:S02]  /*03c0*/  FSETP.GEU.AND P1, PT, |R7|, 1.469367938527859385e-39, PT ;  /* 0x001000000700780b */ /* 0x000fe40003f2e200 */
[----:B------:R-:W-:-:S03]  /*03d0*/  LOP3.LUT R9, R9, 0x800fffff, R7, 0xf8, !PT ;  /* 0x800fffff09097812 */ /* 0x000fc600078ef807 */
[----:B------:R-:W-:-:S08]  /*03e0*/  DFMA R16, R12, -R2, 1 ;  /* 0x3ff000000c10742b */ /* 0x000fd00000000802 */
[----:B------:R-:W-:Y:S01]  /*03f0*/  DFMA R12, R12, R16, R12 ;  /* 0x000000100c0c722b */ /* 0x000fe2000000000c */
[----:B------:R-:W-:Y:S10]  /*0400*/  @P1 BRA `(.L_x_3) ;  /* 0x0000000000201947 */ /* 0x000ff40003800000 */
[----:B------:R-:W-:Y:S01]  /*0410*/  LOP3.LUT R17, R5, 0x7ff00000, RZ, 0xc0, !PT ;  /* 0x7ff0000005117812 */ /* 0x000fe200078ec0ff */
[----:B------:R-:W-:-:S03]  /*0420*/  IMAD.MOV.U32 R16, RZ, RZ, RZ ;  /* 0x000000ffff107224 */ /* 0x000fc600078e00ff */
[----:B------:R-:W-:-:S04]  /*0430*/  ISETP.GE.U32.AND P1, PT, R14, R17, PT ;  /* 0x000000110e00720c */ /* 0x000fc80003f26070 */
[----:B------:R-:W-:-:S04]  /*0440*/  SEL R17, R11, 0x63400000, !P1 ;  /* 0x634000000b117807 */ /* 0x000fc80004800000 */
[----:B------:R-:W-:-:S04]  /*0450*/  LOP3.LUT R17, R17, 0x80000000, R7, 0xf8, !PT ;  /* 0x8000000011117812 */ /* 0x000fc800078ef807 */
[----:B------:R-:W-:-:S06]  /*0460*/  LOP3.LUT R17, R17, 0x100000, RZ, 0xfc, !PT ;  /* 0x0010000011117812 */ /* 0x000fcc00078efcff */
[----:B------:R-:W-:-:S10]  /*0470*/  DFMA R8, R8, 2, -R16 ;  /* 0x400000000808782b */ /* 0x000fd40000000810 */
[----:B------:R-:W-:-:S07]  /*0480*/  LOP3.LUT R21, R9, 0x7ff00000, RZ, 0xc0, !PT ;  /* 0x7ff0000009157812 */ /* 0x000fce00078ec0ff */
.L_x_3:
[----:B------:R-:W-:Y:S01]  /*0490*/  IMAD.MOV.U32 R20, RZ, RZ, R15 ;  /* 0x000000ffff147224 */ /* 0x000fe200078e000f */
[----:B------:R-:W-:Y:S01]  /*04a0*/  @!P0 LOP3.LUT R20, R3, 0x7ff00000, RZ, 0xc0, !PT ;  /* 0x7ff0000003148812 */ /* 0x000fe200078ec0ff */
[----:B------:R-:W-:Y:S01]  /*04b0*/  VIADD R15, R21, 0xffffffff ;  /* 0xffffffff150f7836 */ /* 0x000fe20000000000 */
[----:B------:R-:W-:-:S03]  /*04c0*/  DMUL R16, R12, R8 ;  /* 0x000000080c107228 */ /* 0x000fc60000000000 */
[----:B------:R-:W-:Y:S01]  /*04d0*/  VIADD R22, R20, 0xffffffff ;  /* 0xffffffff14167836 */ /* 0x000fe20000000000 */
[----:B------:R-:W-:-:S04]  /*04e0*/  ISETP.GT.U32.AND P0, PT, R15, 0x7feffffe, PT ;  /* 0x7feffffe0f00780c */ /* 0x000fc80003f04070 */
[----:B------:R-:W-:Y:S01]  /*04f0*/  ISETP.GT.U32.OR P0, PT, R22, 0x7feffffe, P0 ;  /* 0x7feffffe1600780c */ /* 0x000fe20000704470 */
[----:B------:R-:W-:-:S08]  /*0500*/  DFMA R18, R16, -R2, R8 ;  /* 0x800000021012722b */ /* 0x000fd00000000008 */
[----:B------:R-:W-:-:S04]  /*0510*/  DFMA R12, R12, R18, R16 ;  /* 0x000000120c0c722b */ /* 0x000fc80000000010 */
[----:B------:R-:W-:Y:S07]  /*0520*/  @P0 BRA `(.L_x_4) ;  /* 0x00000000006c0947 */ /* 0x000fee0003800000 */
[----:B------:R-:W-:-:S04]  /*0530*/  LOP3.LUT R7, R5, 0x7ff00000, RZ, 0xc0, !PT ;  /* 0x7ff0000005077812 */ /* 0x000fc800078ec0ff */
[CC--:B------:R-:W-:Y:S02]  /*0540*/  VIADDMNMX R6, R14.reuse, -R7.reuse, 0xb9600000, !PT ;  /* 0xb96000000e067446 */ /* 0x0c0fe40007800907 */
[----:B------:R-:W-:Y:S02]  /*0550*/  ISETP.GE.U32.AND P0, PT, R14, R7, PT ;  /* 0x000000070e00720c */ /* 0x000fe40003f06070 */
[----:B------:R-:W-:Y:S02]  /*0560*/  VIMNMX R6, R6, 0x46a00000, PT ;  /* 0x46a0000006067848 */ /* 0x000fe40003fe0100 */
[----:B------:R-:W-:-:S05]  /*0570*/  SEL R11, R11, 0x63400000, !P0 ;  /* 0x634000000b0b7807 */ /* 0x000fca0004000000 */
[----:B------:R-:W-:Y:S02]  /*0580*/  IMAD.IADD R11, R6, 0x1, -R11 ;  /* 0x00000001060b7824 */ /* 0x000fe400078e0a0b */
[----:B------:R-:W-:Y:S02]  /*0590*/  IMAD.MOV.U32 R6, RZ, RZ, RZ ;  /* 0x000000ffff067224 */ /* 0x000fe400078e00ff */
[----:B------:R-:W-:-:S06]  /*05a0*/  VIADD R7, R11, 0x7fe00000 ;  /* 0x7fe000000b077836 */ /* 0x000fcc0000000000 */
[----:B------:R-:W-:-:S10]  /*05b0*/  DMUL R14, R12, R6 ;  /* 0x000000060c0e7228 */ /* 0x000fd40000000000 */
[----:B------:R-:W-:-:S13]  /*05c0*/  FSETP.GTU.AND P0, PT, |R15|, 1.469367938527859385e-39, PT ;  /* 0x001000000f00780b */ /* 0x000fda0003f0c200 */
[----:B------:R-:W-:Y:S05]  /*05d0*/  @P0 BRA `(.L_x_5) ;  /* 0x0000000000940947 */ /* 0x000fea0003800000 */
[----:B------:R-:W-:Y:S01]  /*05e0*/  DFMA R2, R12, -R2, R8 ;  /* 0x800000020c02722b */ /* 0x000fe20000000008 */
[----:B------:R-:W-:-:S09]  /*05f0*/  IMAD.MOV.U32 R6, RZ, RZ, RZ ;  /* 0x000000ffff067224 */ /* 0x000fd200078e00ff */
[C---:B------:R-:W-:Y:S02]  /*0600*/  FSETP.NEU.AND P0, PT, R3.reuse, RZ, PT ;  /* 0x000000ff0300720b */ /* 0x040fe40003f0d000 */
[----:B------:R-:W-:-:S04]  /*0610*/  LOP3.LUT R5, R3, 0x80000000, R5, 0x48, !PT ;  /* 0x8000000003057812 */ /* 0x000fc800078e4805 */
[----:B------:R-:W-:-:S07]  /*0620*/  LOP3.LUT R7, R5, R7, RZ, 0xfc, !PT ;  /* 0x0000000705077212 */ /* 0x000fce00078efcff */
[----:B------:R-:W-:Y:S05]  /*0630*/  @!P0 BRA `(.L_x_5) ;  /* 0x00000000007c8947 */ /* 0x000fea0003800000 */
[----:B------:R-:W-:Y:S01]  /*0640*/  IMAD.MOV R3, RZ, RZ, -R11 ;  /* 0x000000ffff037224 */ /* 0x000fe200078e0a0b */
[----:B------:R-:W-:Y:S01]  /*0650*/  DMUL.RP R6, R12, R6 ;  /* 0x000000060c067228 */ /* 0x000fe20000008000 */
[----:B------:R-:W-:Y:S01]  /*0660*/  IMAD.MOV.U32 R2, RZ, RZ, RZ ;  /* 0x000000ffff027224 */ /* 0x000fe200078e00ff */
[----:B------:R-:W-:-:S05]  /*0670*/  IADD3 R11, -R11, -0x43300000, RZ ;  /* 0xbcd000000b0b7810 */ /* 0x000fca0007ffe1ff */
[----:B------:R-:W-:-:S03]  /*0680*/  DFMA R2, R14, -R2, R12 ;  /* 0x800000020e02722b */ /* 0x000fc6000000000c */
[----:B------:R-:W-:-:S07]  /*0690*/  LOP3.LUT R5, R7, R5, RZ, 0x3c, !PT ;  /* 0x0000000507057212 */ /* 0x000fce00078e3cff */
[----:B------:R-:W-:-:S04]  /*06a0*/  FSETP.NEU.AND P0, PT, |R3|, R11, PT ;  /* 0x0000000b0300720b */ /* 0x000fc80003f0d200 */
[----:B------:R-:W-:Y:S02]  /*06b0*/  FSEL R14, R6, R14, !P0 ;  /* 0x0000000e060e7208 */ /* 0x000fe40004000000 */
[----:B------:R-:W-:Y:S01]  /*06c0*/  FSEL R15, R5, R15, !P0 ;  /* 0x0000000f050f7208 */ /* 0x000fe20004000000 */
[----:B------:R-:W-:Y:S06]  /*06d0*/  BRA `(.L_x_5) ;  /* 0x0000000000547947 */ /* 0x000fec0003800000 */
.L_x_4:
[----:B------:R-:W-:-:S14]  /*06e0*/  DSETP.NAN.AND P0, PT, R6, R6, PT ;  /* 0x000000060600722a */ /* 0x000fdc0003f08000 */
[----:B------:R-:W-:Y:S05]  /*06f0*/  @P0 BRA `(.L_x_6) ;  /* 0x0000000000440947 */ /* 0x000fea0003800000 */
[----:B------:R-:W-:-:S14]  /*0700*/  DSETP.NAN.AND P0, PT, R4, R4, PT ;  /* 0x000000040400722a */ /* 0x000fdc0003f08000 */
[----:B------:R-:W-:Y:S05]  /*0710*/  @P0 BRA `(.L_x_7) ;  /* 0x0000000000300947 */ /* 0x000fea0003800000 */
[----:B------:R-:W-:Y:S01]  /*0720*/  ISETP.NE.AND P0, PT, R21, R20, PT ;  /* 0x000000141500720c */ /* 0x000fe20003f05270 */
[----:B------:R-:W-:Y:S02]  /*0730*/  IMAD.MOV.U32 R14, RZ, RZ, 0x0 ;  /* 0x00000000ff0e7424 */ /* 0x000fe400078e00ff */
[----:B------:R-:W-:-:S10]  /*0740*/  IMAD.MOV.U32 R15, RZ, RZ, -0x80000 ;  /* 0xfff80000ff0f7424 */ /* 0x000fd400078e00ff */
[----:B------:R-:W-:Y:S05]  /*0750*/  @!P0 BRA `(.L_x_5) ;  /* 0x0000000000348947 */ /* 0x000fea0003800000 */
[----:B------:R-:W-:Y:S02]  /*0760*/  ISETP.NE.AND P0, PT, R21, 0x7ff00000, PT ;  /* 0x7ff000001500780c */ /* 0x000fe40003f05270 */
[----:B------:R-:W-:Y:S02]  /*0770*/  LOP3.LUT R15, R7, 0x80000000, R5, 0x48, !PT ;  /* 0x80000000070f7812 */ /* 0x000fe400078e4805 */
[----:B------:R-:W-:-:S13]  /*0780*/  ISETP.EQ.OR P0, PT, R20, RZ, !P0 ;  /* 0x000000ff1400720c */ /* 0x000fda0004702670 */
[----:B------:R-:W-:Y:S01]  /*0790*/  @P0 LOP3.LUT R2, R15, 0x7ff00000, RZ, 0xfc, !PT ;  /* 0x7ff000000f020812 */ /* 0x000fe200078efcff */
[----:B------:R-:W-:Y:S02]  /*07a0*/  @!P0 IMAD.MOV.U32 R14, RZ, RZ, RZ ;  /* 0x000000ffff0e8224 */ /* 0x000fe400078e00ff */
[----:B------:R-:W-:Y:S02]  /*07b0*/  @P0 IMAD.MOV.U32 R14, RZ, RZ, RZ ;  /* 0x000000ffff0e0224 */ /* 0x000fe400078e00ff */
[----:B------:R-:W-:Y:S01]  /*07c0*/  @P0 IMAD.MOV.U32 R15, RZ, RZ, R2 ;  /* 0x000000ffff0f0224 */ /* 0x000fe200078e0002 */
[----:B------:R-:W-:Y:S06]  /*07d0*/  BRA `(.L_x_5) ;  /* 0x0000000000147947 */ /* 0x000fec0003800000 */
.L_x_7:
[----:B------:R-:W-:Y:S01]  /*07e0*/  LOP3.LUT R15, R5, 0x80000, RZ, 0xfc, !PT ;  /* 0x00080000050f7812 */ /* 0x000fe200078efcff */
[----:B------:R-:W-:Y:S01]  /*07f0*/  IMAD.MOV.U32 R14, RZ, RZ, R4 ;  /* 0x000000ffff0e7224 */ /* 0x000fe200078e0004 */
[----:B------:R-:W-:Y:S06]  /*0800*/  BRA `(.L_x_5) ;  /* 0x0000000000087947 */ /* 0x000fec0003800000 */
.L_x_6:
[----:B------:R-:W-:Y:S01]  /*0810*/  LOP3.LUT R15, R7, 0x80000, RZ, 0xfc, !PT ;  /* 0x00080000070f7812 */ /* 0x000fe200078efcff */
[----:B------:R-:W-:-:S07]  /*0820*/  IMAD.MOV.U32 R14, RZ, RZ, R6 ;  /* 0x000000ffff0e7224 */ /* 0x000fce00078e0006 */
.L_x_5:
[----:B------:R-:W-:Y:S02]  /*0830*/  IMAD.MOV.U32 R11, RZ, RZ, 0x0 ;  /* 0x00000000ff0b7424 */ /* 0x000fe400078e00ff */
[----:B------:R-:W-:Y:S02]  /*0840*/  IMAD.MOV.U32 R2, RZ, RZ, R14 ;  /* 0x000000ffff027224 */ /* 0x000fe400078e000e */
[----:B------:R-:W-:Y:S01]  /*0850*/  IMAD.MOV.U32 R3, RZ, RZ, R15 ;  /* 0x000000ffff037224 */ /* 0x000fe200078e000f */
[----:B------:R-:W-:Y:S06]  /*0860*/  RET.REL.NODEC R10 `(_Z31focal_loss_backward_cuda_kernelILi2EddfEvPT0_PKT2_PKfm) ;  /* 0xfffffff40ae47950 */ /* 0x000fec0003c3ffff */
.L_x_8:
        /* <DEDUP_REMOVED lines=9> */
.L_x_213:


//--------------------- .text._Z30focal_loss_forward_cuda_kernelILb1ELi8EN3c104HalfElffEvPT4_PT1_PKS4_PKT2_PKflllfff --------------------------
	.section	.text._Z30focal_loss_forward_cuda_kernelILb1ELi8EN3c104HalfElffEvPT4_PT1_PKS4_PKT2_PKflllfff,"ax",@progbits
	.align	128
        .global         _Z30focal_loss_forward_cuda_kernelILb1ELi8EN3c104HalfElffEvPT4_PT1_PKS4_PKT2_PKflllfff
        .type           _Z30focal_loss_forward_cuda_kernelILb1ELi8EN3c104HalfElffEvPT4_PT1_PKS4_PKT2_PKflllfff,@function
        .size           _Z30focal_loss_forward_cuda_kernelILb1ELi8EN3c104HalfElffEvPT4_PT1_PKS4_PKT2_PKflllfff,(.L_x_214 - _Z30focal_loss_forward_cuda_kernelILb1ELi8EN3c104HalfElffEvPT4_PT1_PKS4_PKT2_PKflllfff)
        .other          _Z30focal_loss_forward_cuda_kernelILb1ELi8EN3c104HalfElffEvPT4_PT1_PKS4_PKT2_PKflllfff,@"STO_CUDA_ENTRY STV_DEFAULT"
_Z30focal_loss_forward_cuda_kernelILb1ELi8EN3c104HalfElffEvPT4_PT1_PKS4_PKT2_PKflllfff:
.text._Z30focal_loss_forward_cuda_kernelILb1ELi8EN3c104HalfElffEvPT4_PT1_PKS4_PKT2_PKflllfff:
[----:B------:R-:W-:Y:S01]  /*0000*/  LDC R1, c[0x0][0x28] ;  /* 0x00000a00ff017b82 */ /* 0x000fe20000000800 */
[----:B------:R-:W0:Y:S07]  /*0010*/  S2R R4, SR_TID.X ;  /* 0x0000000000047919 */ /* 0x000e2e0000002100 */
[----:B------:R-:W1:Y:S01]  /*0020*/  LDC.64 R2, c[0x0][0x230] ;  /* 0x00008c00ff027b82 */ /* 0x000e620000000a00 */
[----:B------:R-:W-:Y:S01]  /*0030*/  ULDC.64 UR10, c[0x0][0x240] ;  /* 0x00009000000a7ab9 */ /* 0x000fe20000000a00 */
[----:B------:R-:W-:Y:S01]  /*0040*/  ULDC.64 UR12, c[0x0][0x238] ;  /* 0x00008e00000c7ab9 */ /* 0x000fe20000000a00 */
[----:B------:R-:W0:Y:S01]  /*0050*/  S2R R5, SR_CTAID.X ;  /* 0x0000000000057919 */ /* 0x000e220000002500 */
[----:B------:R-:W-:-:S04]  /*0060*/  ULDC.64 UR14, c[0x0][0x208] ;  /* 0x00008200000e7ab9 */ /* 0x000fc80000000a00 */
[----:B------:R-:W2:Y:S01]  /*0070*/  S2UR UR6, SR_CgaCtaId ;  /* 0x00000000000679c3 */ /* 0x000ea20000008800 */
[----:B------:R-:W-:Y:S01]  /*0080*/  UIMAD UR7, UR11, UR12, URZ ;  /* 0x0000000c0b0772a4 */ /* 0x000fe2000f8e023f */
[----:B------:R-:W-:Y:S01]  /*0090*/  UMOV UR4, 0x400 ;  /* 0x0000040000047882 */ /* 0x000fe20000000000 */
[----:B------:R-:W-:Y:S02]  /*00a0*/  ULDC UR8, c[0x0][0x0] ;  /* 0x0000000000087ab9 */ /* 0x000fe40000000800 */
[----:B------:R-:W-:Y:S01]  /*00b0*/  UIMAD UR7, UR10, UR13, UR7 ;  /* 0x0000000d0a0772a4 */ /* 0x000fe2000f8e0207 */
[----:B------:R-:W-:Y:S01]  /*00c0*/  ULDC UR22, c[0x0][0x244] ;  /* 0x0000910000167ab9 */ /* 0x000fe20000000800 */
[----:B------:R-:W-:Y:S01]  /*00d0*/  ULDC UR23, c[0x0][0x240] ;  /* 0x0000900000177ab9 */ /* 0x000fe20000000800 */
[----:B------:R-:W-:Y:S01]  /*00e0*/  ULDC.64 UR20, c[0x0][0x250] ;  /* 0x0000940000147ab9 */ /* 0x000fe20000000a00 */
[----:B------:R-:W-:Y:S01]  /*00f0*/  ULDC.64 UR24, c[0x0][0x240] ;  /* 0x0000900000187ab9 */ /* 0x000fe20000000a00 */
[----:B------:R-:W-:Y:S01]  /*0100*/  ULDC.64 UR16, c[0x0][0x218] ;  /* 0x0000860000107ab9 */ /* 0x000fe20000000a00 */
[----:B-1----:R0:W5:Y:S01]  /*0110*/  LDG.E.CONSTANT R13, desc[UR14][R2.64] ;  /* 0x0000000e020d7981 */ /* 0x002162000c1e9900 */
[----:B------:R-:W-:Y:S01]  /*0120*/  BSSY B0, `(.L_x_9) ;  /* 0x00001de000007945 */ /* 0x000fe20003800000 */
[----:B------:R-:W-:Y:S01]  /*0130*/  IMAD.MOV.U32 R12, RZ, RZ, RZ ;  /* 0x000000ffff0c7224 */ /* 0x000fe200078e00ff */
[----:B--2---:R-:W-:-:S02]  /*0140*/  ULEA UR6, UR6, UR4, 0x18 ;  /* 0x0000000406067291 */ /* 0x004fc4000f8ec03f */
[----:B------:R-:W-:Y:S01]  /*0150*/  UIMAD.WIDE.U32 UR4, UR10, UR12, URZ ;  /* 0x0000000c0a0472a5 */ /* 0x000fe2000f8e003f */
[----:B0-----:R-:W-:Y:S02]  /*0160*/  IMAD R2, R5, UR8, R4 ;  /* 0x0000000805027c24 */ /* 0x001fe4000f8e0204 */
[----:B------:R-:W-:Y:S01]  /*0170*/  ULDC.64 UR10, c[0x0][0x228] ;  /* 0x00008a00000a7ab9 */ /* 0x000fe20000000a00 */
[----:B------:R-:W-:Y:S01]  /*0180*/  UIADD3 UR9, UR5, UR7, URZ ;  /* 0x0000000705097290 */ /* 0x000fe2000fffe03f */
[----:B------:R-:W-:Y:S01]  /*0190*/  LEA R0, R4, UR6, 0x2 ;  /* 0x0000000604007c11 */ /* 0x000fe2000f8e10ff */
[----:B------:R-:W-:Y:S01]  /*01a0*/  IMAD.SHL.U32 R4, R2, 0x8, RZ ;  /* 0x0000000802047824 */ /* 0x000fe200078e00ff */
[----:B------:R-:W-:-:S03]  /*01b0*/  ULDC.64 UR12, c[0x0][0x220] ;  /* 0x00008800000c7ab9 */ /* 0x000fc60000000a00 */
[----:B------:R0:W-:Y:S01]  /*01c0*/  STS [R0], RZ ;  /* 0x000000ff00007388 */ /* 0x0001e20000000800 */
[----:B------:R-:W-:Y:S01]  /*01d0*/  IMAD.U32 R2, RZ, RZ, UR9 ;  /* 0x00000009ff027e24 */ /* 0x000fe2000f8e00ff */
[----:B------:R-:W-:-:S04]  /*01e0*/  ISETP.LT.U32.AND P0, PT, R4, UR4, PT ;  /* 0x0000000404007c0c */ /* 0x000fc8000bf01070 */
[----:B------:R-:W-:-:S13]  /*01f0*/  ISETP.GT.AND.EX P0, PT, R2, RZ, PT, P0 ;  /* 0x000000ff0200720c */ /* 0x000fda0003f04300 */
[----:B0-----:R-:W-:Y:S05]  /*0200*/  @!P0 BRA `(.L_x_10) ;  /* 0x0000001c003c8947 */ /* 0x001fea0003800000 */
[----:B------:R-:W0:Y:S01]  /*0210*/  LDC R0, c[0x0][0x258] ;  /* 0x00009600ff007b82 */ /* 0x000e220000000800 */
[----:B------:R-:W-:Y:S01]  /*0220*/  HFMA2.MMA R5, -RZ, RZ, 0, 0 ;  /* 0x00000000ff057435 */ /* 0x000fe200000001ff */
[----:B------:R-:W-:-:S06]  /*0230*/  IMAD.MOV.U32 R12, RZ, RZ, RZ ;  /* 0x000000ffff0c7224 */ /* 0x000fcc00078e00ff */
[----:B------:R-:W1:Y:S08]  /*0240*/  LDC.64 R8, c[0x0][0x250] ;  /* 0x00009400ff087b82 */ /* 0x000e700000000a00 */
[----:B------:R-:W2:Y:S01]  /*0250*/  LDC R2, c[0x0][0xc] ;  /* 0x00000300ff027b82 */ /* 0x000ea20000000800 */
[----:B0-----:R-:W-:-:S04]  /*0260*/  FADD.FTZ R3, -R0, 1 ;  /* 0x3f80000000037421 */ /* 0x001fc80000010100 */
[C---:B------:R-:W-:Y:S01]  /*0270*/  FFMA.FTZ R3, R0.reuse, 0.5, R3 ;  /* 0x3f00000000037823 */ /* 0x040fe20000010003 */
[----:B------:R-:W-:Y:S01]  /*0280*/  FMUL.FTZ R0, R0, 0.5 ;  /* 0x3f00000000007820 */ /* 0x000fe20000410000 */
[----:B-1----:R-:W-:Y:S01]  /*0290*/  FADD.FTZ R7, -R8, 1 ;  /* 0x3f80000008077421 */ /* 0x002fe20000010100 */
[----:B------:R-:W-:Y:S01]  /*02a0*/  FADD.FTZ R6, -R9, -RZ ;  /* 0x800000ff09067221 */ /* 0x000fe20000010100 */
[----:B--2---:R-:W-:-:S07]  /*02b0*/  IMAD R2, R2, UR8, RZ ;  /* 0x0000000802027c24 */ /* 0x004fce000f8e02ff */
.L_x_33:
[----:B-1----:R-:W-:Y:S01]  /*02c0*/  IMAD.U32 R10, RZ, RZ, UR22 ;  /* 0x00000016ff0a7e24 */ /* 0x002fe2000f8e00ff */
[----:B------:R-:W-:Y:S04]  /*02d0*/  BSSY B1, `(.L_x_11) ;  /* 0x0000026000017945 */ /* 0x000fe80003800000 */
[----:B------:R-:W-:-:S04]  /*02e0*/  LOP3.LUT R8, R5, R10, RZ, 0xfc, !PT ;  /* 0x0000000a05087212 */ /* 0x000fc800078efcff */
[----:B------:R-:W-:-:S13]  /*02f0*/  ISETP.NE.U32.AND P0, PT, R8, RZ, PT ;  /* 0x000000ff0800720c */ /* 0x000fda0003f05070 */
[----:B0-----:R-:W-:Y:S05]  /*0300*/  @!P0 BRA `(.L_x_12) ;  /* 0x00000000002c8947 */ /* 0x001fea0003800000 */
[----:B------:R-:W-:-:S07]  /*0310*/  MOV R14, 0x330 ;  /* 0x00000330000e7802 */ /* 0x000fce0000000f00 */
[----:B-----5:R-:W-:Y:S05]  /*0320*/  CALL.REL.NOINC `($__internal_1_$__cuda_sm20_div_s64) ;  /* 0x0000001c00787944 */ /* 0x020fea0003c00000 */
[----:B------:R-:W-:Y:S01]  /*0330*/  IADD3 R8, P0, RZ, -R16, RZ ;  /* 0x80000010ff087210 */ /* 0x000fe20007f1e0ff */
[----:B------:R-:W-:Y:S01]  /*0340*/  IMAD.U32 R10, RZ, RZ, UR25 ;  /* 0x00000019ff0a7e24 */ /* 0x000fe2000f8e00ff */
[----:B------:R-:W-:-:S03]  /*0350*/  MOV R11, UR24 ;  /* 0x00000018000b7c02 */ /* 0x000fc60008000f00 */
[----:B------:R-:W-:Y:S02]  /*0360*/  IMAD.X R14, RZ, RZ, ~R17, P0 ;  /* 0x000000ffff0e7224 */ /* 0x000fe400000e0e11 */
[----:B------:R-:W-:-:S04]  /*0370*/  IMAD.WIDE.U32 R24, R8, R11, R4 ;  /* 0x0000000b08187225 */ /* 0x000fc800078e0004 */
[----:B------:R-:W-:-:S04]  /*0380*/  IMAD R9, R14, R11, RZ ;  /* 0x0000000b0e097224 */ /* 0x000fc800078e02ff */
[----:B------:R-:W-:-:S05]  /*0390*/  IMAD R9, R8, R10, R9 ;  /* 0x0000000a08097224 */ /* 0x000fca00078e0209 */
[----:B------:R-:W-:Y:S01]  /*03a0*/  IADD3 R26, R25, R9, RZ ;  /* 0x00000009191a7210 */ /* 0x000fe20007ffe0ff */
[----:B------:R-:W-:Y:S06]  /*03b0*/  BRA `(.L_x_13) ;  /* 0x00000000005c7947 */ /* 0x000fec0003800000 */
.L_x_12:
[----:B------:R-:W-:Y:S02]  /*03c0*/  IMAD.U32 R11, RZ, RZ, UR23 ;  /* 0x00000017ff0b7e24 */ /* 0x000fe4000f8e00ff */
[----:B------:R-:W-:Y:S02]  /*03d0*/  IMAD.MOV.U32 R26, RZ, RZ, RZ ;  /* 0x000000ffff1a7224 */ /* 0x000fe400078e00ff */
[----:B------:R-:W0:Y:S01]  /*03e0*/  I2F.U32.RP R14, R11 ;  /* 0x0000000b000e7306 */ /* 0x000e220000209000 */
[----:B------:R-:W-:Y:S01]  /*03f0*/  ISETP.NE.U32.AND P2, PT, R11, RZ, PT ;  /* 0x000000ff0b00720c */ /* 0x000fe20003f45070 */
[----:B------:R-:W-:-:S06]  /*0400*/  IMAD.MOV.U32 R17, RZ, RZ, RZ ;  /* 0x000000ffff117224 */ /* 0x000fcc00078e00ff */
[----:B0-----:R-:W0:Y:S02]  /*0410*/  MUFU.RCP R14, R14 ;  /* 0x0000000e000e7308 */ /* 0x001e240000001000 */
[----:B0-----:R-:W-:-:S06]  /*0420*/  VIADD R8, R14, 0xffffffe ;  /* 0x0ffffffe0e087836 */ /* 0x001fcc0000000000 */
[----:B------:R0:W1:Y:S02]  /*0430*/  F2I.FTZ.U32.TRUNC.NTZ R9, R8 ;  /* 0x0000000800097305 */ /* 0x000064000021f000 */
[----:B0-----:R-:W-:Y:S02]  /*0440*/  IMAD.MOV.U32 R8, RZ, RZ, RZ ;  /* 0x000000ffff087224 */ /* 0x001fe400078e00ff */
[----:B-1----:R-:W-:-:S05]  /*0450*/  IMAD R15, R9, R11, RZ ;  /* 0x0000000b090f7224 */ /* 0x002fca00078e02ff */
[----:B------:R-:W-:-:S05]  /*0460*/  IADD3 R15, -R15, RZ, RZ ;  /* 0x000000ff0f0f7210 */ /* 0x000fca0007ffe1ff */
[----:B------:R-:W-:-:S06]  /*0470*/  IMAD.HI.U32 R9, R9, R15, R8 ;  /* 0x0000000f09097227 */ /* 0x000fcc00078e0008 */
[----:B------:R-:W-:-:S04]  /*0480*/  IMAD.HI.U32 R16, R9, R4, RZ ;  /* 0x0000000409107227 */ /* 0x000fc800078e00ff */
[----:B------:R-:W-:-:S04]  /*0490*/  IMAD.MOV R18, RZ, RZ, -R16 ;  /* 0x000000ffff127224 */ /* 0x000fc800078e0a10 */
[----:B------:R-:W-:-:S05]  /*04a0*/  IMAD R18, R11, R18, R4 ;  /* 0x000000120b127224 */ /* 0x000fca00078e0204 */
[----:B------:R-:W-:-:S13]  /*04b0*/  ISETP.GE.U32.AND P0, PT, R18, R11, PT ;  /* 0x0000000b1200720c */ /* 0x000fda0003f06070 */
[----:B------:R-:W-:Y:S01]  /*04c0*/  @P0 IADD3 R18, R18, -R11, RZ ;  /* 0x8000000b12120210 */ /* 0x000fe20007ffe0ff */
[----:B------:R-:W-:-:S03]  /*04d0*/  @P0 VIADD R16, R16, 0x1 ;  /* 0x0000000110100836 */ /* 0x000fc60000000000 */
[----:B------:R-:W-:-:S13]  /*04e0*/  ISETP.GE.U32.AND P1, PT, R18, R11, PT ;  /* 0x0000000b1200720c */ /* 0x000fda0003f26070 */
[----:B------:R-:W-:Y:S01]  /*04f0*/  @P1 VIADD R16, R16, 0x1 ;  /* 0x0000000110101836 */ /* 0x000fe20000000000 */
[----:B------:R-:W-:-:S04]  /*0500*/  @!P2 LOP3.LUT R16, RZ, R11, RZ, 0x33, !PT ;  /* 0x0000000bff10a212 */ /* 0x000fc800078e33ff */
[----:B------:R-:W-:-:S05]  /*0510*/  IADD3 R24, -R16, RZ, RZ ;  /* 0x000000ff10187210 */ /* 0x000fca0007ffe1ff */
[----:B------:R-:W-:-:S07]  /*0520*/  IMAD R24, R11, R24, R4 ;  /* 0x000000180b187224 */ /* 0x000fce00078e0204 */
.L_x_13:
[----:B------:R-:W-:Y:S05]  /*0530*/  BSYNC B1 ;  /* 0x0000000000017941 */ /* 0x000fea0003800000 */
.L_x_11:
[----:B------:R-:W-:-:S04]  /*0540*/  LEA R30, P0, R16, UR10, 0x3 ;  /* 0x0000000a101e7c11 */ /* 0x000fc8000f8018ff */
[----:B------:R-:W-:-:S06]  /*0550*/  LEA.HI.X R31, R16, UR11, R17, 0x3, P0 ;  /* 0x0000000b101f7c11 */ /* 0x000fcc00080f1c11 */
[----:B------:R-:W2:Y:S01]  /*0560*/  LDG.E.64.CONSTANT R30, desc[UR14][R30.64] ;  /* 0x0000000e1e1e7981 */ /* 0x000ea2000c1e9b00 */
[C---:B------:R-:W-:Y:S01]  /*0570*/  SHF.L.U32 R14, R4.reuse, 0x1, RZ ;  /* 0x00000001040e7819 */ /* 0x040fe200000006ff */
[----:B------:R-:W-:Y:S01]  /*0580*/  IMAD R21, R17, R11, RZ ;  /* 0x0000000b11157224 */ /* 0x000fe200078e02ff */
[----:B------:R-:W-:Y:S01]  /*0590*/  SHF.L.U64.HI R15, R4, 0x1, R5 ;  /* 0x00000001040f7819 */ /* 0x000fe20000010205 */
[----:B------:R-:W-:Y:S01]  /*05a0*/  BSSY B1, `(.L_x_14) ;  /* 0x0000190000017945 */ /* 0x000fe20003800000 */
[----:B------:R-:W-:Y:S01]  /*05b0*/  IADD3 R8, P1, R14, UR12, RZ ;  /* 0x0000000c0e087c10 */ /* 0x000fe2000ff3e0ff */
[----:B------:R-:W-:Y:S01]  /*05c0*/  IMAD R21, R16, R10, R21 ;  /* 0x0000000a10157224 */ /* 0x000fe200078e0215 */
[----:B------:R-:W-:Y:S02]  /*05d0*/  IADD3 R14, P2, R14, UR16, RZ ;  /* 0x000000100e0e7c10 */ /* 0x000fe4000ff5e0ff */
[C---:B------:R-:W-:Y:S02]  /*05e0*/  IADD3.X R9, R15.reuse, UR13, RZ, P1, !PT ;  /* 0x0000000d0f097c10 */ /* 0x040fe40008ffe4ff */
[----:B------:R-:W-:-:S02]  /*05f0*/  IADD3.X R15, R15, UR17, RZ, P2, !PT ;  /* 0x000000110f0f7c10 */ /* 0x000fc400097fe4ff */
[----:B--2---:R-:W-:Y:S01]  /*0600*/  ISETP.NE.U32.AND P0, PT, R30, -0x2, PT ;  /* 0xfffffffe1e00780c */ /* 0x004fe20003f05070 */
[----:B------:R-:W-:-:S03]  /*0610*/  IMAD.WIDE.U32 R16, R16, R11, R30 ;  /* 0x0000000b10107225 */ /* 0x000fc600078e001e */
[----:B------:R-:W-:-:S13]  /*0620*/  ISETP.NE.AND.EX P0, PT, R31, -0x1, PT, P0 ;  /* 0xffffffff1f00780c */ /* 0x000fda0003f05300 */
[----:B------:R-:W-:Y:S05]  /*0630*/  @!P0 BRA `(.L_x_15) ;  /* 0x0000001800148947 */ /* 0x000fea0003800000 */
[----:B------:R-:W5:Y:S01]  /*0640*/  LDG.E.128.CONSTANT R8, desc[UR14][R8.64] ;  /* 0x0000000e08087981 */ /* 0x000f62000c1e9d00 */
[----:B------:R-:W0:Y:S01]  /*0650*/  LDC.64 R18, c[0x0][0x248] ;  /* 0x00009200ff127b82 */ /* 0x000e220000000a00 */
[C---:B------:R-:W-:Y:S01]  /*0660*/  IADD3 R25, P6, R24.reuse, 0x2, RZ ;  /* 0x0000000218197810 */ /* 0x040fe20007fde0ff */
[----:B------:R-:W-:Y:S01]  /*0670*/  BSSY B2, `(.L_x_16) ;  /* 0x0000035000027945 */ /* 0x000fe20003800000 */
[----:B------:R-:W-:-:S03]  /*0680*/  IADD3 R23, P5, R24, 0x1, RZ ;  /* 0x0000000118177810 */ /* 0x000fc60007fbe0ff */
[--C-:B------:R-:W-:Y:S02]  /*0690*/  IMAD.X R20, RZ, RZ, R26.reuse, P6 ;  /* 0x000000ffff147224 */ /* 0x100fe400030e061a */
[----:B------:R-:W-:Y:S01]  /*06a0*/  IMAD.X R22, RZ, RZ, R26, P5 ;  /* 0x000000ffff167224 */ /* 0x000fe200028e061a */
[-C--:B0-----:R-:W-:Y:S02]  /*06b0*/  ISETP.GE.U32.AND P4, PT, R24, R18.reuse, PT ;  /* 0x000000121800720c */ /* 0x081fe40003f86070 */
[-C--:B------:R-:W-:Y:S02]  /*06c0*/  ISETP.GE.U32.AND P1, PT, R25, R18.reuse, PT ;  /* 0x000000121900720c */ /* 0x080fe40003f26070 */
[----:B------:R-:W-:Y:S02]  /*06d0*/  ISETP.GE.AND.EX P4, PT, R26, R19, PT, P4 ;  /* 0x000000131a00720c */ /* 0x000fe40003f86340 */
[----:B------:R-:W-:Y:S02]  /*06e0*/  ISETP.GE.U32.AND P0, PT, R23, R18, PT ;  /* 0x000000121700720c */ /* 0x000fe40003f06070 */
[----:B------:R-:W-:-:S02]  /*06f0*/  IADD3 R23, P2, R24, 0x3, RZ ;  /* 0x0000000318177810 */ /* 0x000fc40007f5e0ff */
[----:B------:R-:W-:Y:S02]  /*0700*/  ISETP.GE.AND.EX P1, PT, R20, R19, PT, P1 ;  /* 0x000000131400720c */ /* 0x000fe40003f26310 */
[----:B------:R-:W-:Y:S02]  /*0710*/  IADD3 R20, R17, R21, RZ ;  /* 0x0000001511147210 */ /* 0x000fe40007ffe0ff */
[----:B------:R-:W-:Y:S02]  /*0720*/  ISETP.GE.U32.AND P3, PT, R23, R18, PT ;  /* 0x000000121700720c */ /* 0x000fe40003f66070 */
[----:B------:R-:W-:Y:S02]  /*0730*/  ISETP.GE.AND.EX P0, PT, R22, R19, PT, P0 ;  /* 0x000000131600720c */ /* 0x000fe40003f06300 */
[----:B------:R-:W-:Y:S01]  /*0740*/  @P4 PRMT R21, RZ, 0x7610, R21 ;  /* 0x00007610ff154816 */ /* 0x000fe20000000015 */
[----:B------:R-:W-:Y:S10]  /*0750*/  @P4 BRA `(.L_x_17) ;  /* 0x0000000000984947 */ /* 0x000ff40003800000 */
[----:B-----5:R-:W-:Y:S01]  /*0760*/  HADD2.F32 R22, -RZ, R8.H0_H0 ;  /* 0x20000008ff167230 */ /* 0x020fe20000004100 */
[----:B------:R-:W0:Y:S01]  /*0770*/  LDC R23, c[0x0][0x258] ;  /* 0x00009600ff177b82 */ /* 0x000e220000000800 */
[----:B------:R-:W-:Y:S02]  /*0780*/  ISETP.NE.U32.AND P6, PT, R4, R16, PT ;  /* 0x000000100400720c */ /* 0x000fe40003fc5070 */
[----:B------:R-:W-:Y:S01]  /*0790*/  ISETP.GT.U32.AND P4, PT, R30, -0x1, PT ;  /* 0xffffffff1e00780c */ /* 0x000fe20003f84070 */
[C---:B------:R-:W-:Y:S01]  /*07a0*/  FMUL.FTZ R27, R22.reuse, -1.4426950216293334961 ;  /* 0xbfb8aa3b161b7820 */ /* 0x040fe20000410000 */
[C---:B------:R-:W-:Y:S01]  /*07b0*/  FSETP.GE.FTZ.AND P5, PT, R22.reuse, RZ, PT ;  /* 0x000000ff1600720b */ /* 0x040fe20003fb6000 */
[C---:B------:R-:W-:Y:S01]  /*07c0*/  FMUL.FTZ R29, R22.reuse, 1.4426950216293334961 ;  /* 0x3fb8aa3b161d7820 */ /* 0x040fe20000410000 */
[----:B------:R-:W-:Y:S01]  /*07d0*/  FADD.FTZ R28, -R22, -RZ ;  /* 0x800000ff161c7221 */ /* 0x000fe20000010100 */
[----:B------:R-:W1:Y:S01]  /*07e0*/  MUFU.EX2 R25, R27 ;  /* 0x0000001b00197308 */ /* 0x000e620000000800 */
[----:B------:R-:W-:-:S03]  /*07f0*/  ISETP.NE.AND.EX P6, PT, R5, R20, PT, P6 ;  /* 0x000000140500720c */ /* 0x000fc60003fc5360 */
[----:B------:R-:W-:Y:S02]  /*0800*/  FSEL R28, R28, RZ, !P5 ;  /* 0x000000ff1c1c7208 */ /* 0x000fe40006800000 */
[----:B------:R-:W-:-:S04]  /*0810*/  ISETP.GT.AND.EX P4, PT, R31, -0x1, !P6, P4 ;  /* 0xffffffff1f00780c */ /* 0x000fc80007784340 */
[----:B0-----:R-:W-:Y:S01]  /*0820*/  FSEL R23, R23, 1, P4 ;  /* 0x3f80000017177808 */ /* 0x001fe20002000000 */
[----:B-1----:R-:W-:Y:S02]  /*0830*/  FADD.FTZ R21, R25, 1 ;  /* 0x3f80000019157421 */ /* 0x002fe40000010000 */
[----:B------:R-:W0:Y:S02]  /*0840*/  @!P5 MUFU.EX2 R25, R29 ;  /* 0x0000001d0019d308 */ /* 0x000e240000000800 */
[----:B------:R-:W-:-:S06]  /*0850*/  FADD.FTZ R23, -R0, R23 ;  /* 0x0000001700177221 */ /* 0x000fcc0000010100 */
[----:B------:R-:W-:Y:S01]  /*0860*/  MUFU.RCP R21, R21 ;  /* 0x0000001500157308 */ /* 0x000fe20000001000 */
[----:B0-----:R-:W-:-:S07]  /*0870*/  FADD.FTZ R25, R25, 1 ;  /* 0x3f80000019197421 */ /* 0x001fce0000010000 */
[----:B------:R-:W0:Y:S02]  /*0880*/  MUFU.LG2 R25, R25 ;  /* 0x0000001900197308 */ /* 0x000e240000000c00 */
[----:B0-----:R-:W-:Y:S01]  /*0890*/  FFMA.FTZ R27, R25, 0.69314718246459960938, R28 ;  /* 0x3f317218191b7823 */ /* 0x001fe2000001001c */
[----:B------:R-:W-:Y:S01]  /*08a0*/  FADD.FTZ R25, R21, -RZ ;  /* 0x800000ff15197221 */ /* 0x000fe20000010000 */
[----:B------:R-:W-:Y:S02]  /*08b0*/  FSEL R28, R3, R0, P4 ;  /* 0x00000000031c7208 */ /* 0x000fe40002000000 */
[----:B------:R-:W-:Y:S01]  /*08c0*/  FFMA.FTZ R23, R22, R23, R27 ;  /* 0x0000001716177223 */ /* 0x000fe2000001001b */
[C---:B------:R-:W-:Y:S02]  /*08d0*/  FADD.FTZ R32, -R25.reuse, 1 ;  /* 0x3f80000019207421 */ /* 0x040fe40000010100 */
[----:B------:R-:W-:-:S03]  /*08e0*/  FADD.FTZ R28, -R25, R28 ;  /* 0x0000001c191c7221 */ /* 0x000fc60000010100 */
[----:B------:R-:W-:Y:S02]  /*08f0*/  FSEL R22, R32, R25, P4 ;  /* 0x0000001920167208 */ /* 0x000fe40002000000 */
[----:B------:R-:W-:Y:S02]  /*0900*/  FSEL R21, R25, R32, P4 ;  /* 0x0000002019157208 */ /* 0x000fe40002000000 */
[----:B------:R-:W-:Y:S02]  /*0910*/  FSEL R32, R6, UR21, P4 ;  /* 0x0000001506207c08 */ /* 0x000fe4000a000000 */
[----:B------:R-:W0:Y:S01]  /*0920*/  MUFU.LG2 R22, R22 ;  /* 0x0000001600167308 */ /* 0x000e220000000c00 */
[----:B------:R-:W-:Y:S02]  /*0930*/  FSEL R25, R7, UR20, !P4 ;  /* 0x0000001407197c08 */ /* 0x000fe4000e000000 */
[----:B------:R-:W-:-:S04]  /*0940*/  FMUL.FTZ R21, R32, R21 ;  /* 0x0000001520157220 */ /* 0x000fc80000410000 */
[----:B------:R-:W-:Y:S01]  /*0950*/  FFMA.FTZ R21, R21, R23, -R28 ;  /* 0x0000001715157223 */ /* 0x000fe2000001081c */
[----:B0-----:R-:W-:-:S04]  /*0960*/  FMUL.FTZ R27, R22, UR21 ;  /* 0x00000015161b7c20 */ /* 0x001fc80008410000 */
[----:B------:R-:W0:Y:S02]  /*0970*/  MUFU.EX2 R28, R27 ;  /* 0x0000001b001c7308 */ /* 0x000e240000000800 */
[----:B0-----:R-:W-:-:S04]  /*0980*/  FMUL.FTZ R25, R25, R28 ;  /* 0x0000001c19197220 */ /* 0x001fc80000410000 */
[C---:B------:R-:W-:Y:S01]  /*0990*/  FMUL.FTZ R21, R25.reuse, R21 ;  /* 0x0000001519157220 */ /* 0x040fe20000410000 */
[----:B------:R-:W-:-:S04]  /*09a0*/  FFMA.FTZ R12, R25, R23, R12 ;  /* 0x00000017190c7223 */ /* 0x000fc8000001000c */
[----:B------:R-:W-:-:S07]  /*09b0*/  F2FP.F16.F32.PACK_AB R21, RZ, R21 ;  /* 0x00000015ff15723e */ /* 0x000fce00000000ff */
.L_x_17:
[----:B------:R-:W-:Y:S05]  /*09c0*/  BSYNC B2 ;  /* 0x0000000000027941 */ /* 0x000fea0003800000 */
.L_x_16:
[----:B------:R-:W-:Y:S01]  /*09d0*/  BSSY B2, `(.L_x_18) ;  /* 0x000002b000027945 */ /* 0x000fe20003800000 */
[----:B------:R-:W-:-:S03]  /*09e0*/  @P0 PRMT R22, RZ, 0x7610, R22 ;  /* 0x00007610ff160816 */ /* 0x000fc60000000016 */
[----:B------:R-:W-:Y:S05]  /*09f0*/  @P0 BRA `(.L_x_19) ;  /* 0x0000000000a00947 */ /* 0x000fea0003800000 */
[----:B-----5:R-:W-:Y:S01]  /*0a00*/  HADD2.F32 R8, -RZ, R8.H1_H1 ;  /* 0x30000008ff087230 */ /* 0x020fe20000004100 */
[----:B------:R-:W-:-:S04]  /*0a10*/  IADD3 R33, P4, R4, 0x1, RZ ;  /* 0x0000000104217810 */ /* 0x000fc80007f9e0ff */
[C---:B------:R-:W-:Y:S01]  /*0a20*/  FMUL.FTZ R27, R8.reuse, -1.4426950216293334961 ;  /* 0xbfb8aa3b081b7820 */ /* 0x040fe20000410000 */
[C---:B------:R-:W-:Y:S01]  /*0a30*/  FSETP.GE.FTZ.AND P0, PT, R8.reuse, RZ, PT ;  /* 0x000000ff0800720b */ /* 0x040fe20003f16000 */
[----:B------:R-:W-:Y:S02]  /*0a40*/  FMUL.FTZ R28, R8, 1.4426950216293334961 ;  /* 0x3fb8aa3b081c7820 */ /* 0x000fe40000410000 */
[----:B------:R0:W1:Y:S02]  /*0a50*/  MUFU.EX2 R22, R27 ;  /* 0x0000001b00167308 */ /* 0x0000640000000800 */
[----:B0-----:R-:W-:Y:S01]  /*0a60*/  IMAD.X R27, RZ, RZ, R5, P4 ;  /* 0x000000ffff1b7224 */ /* 0x001fe200020e0605 */
[----:B------:R-:W-:Y:S01]  /*0a70*/  ISETP.GT.U32.AND P4, PT, R30, -0x1, PT ;  /* 0xffffffff1e00780c */ /* 0x000fe20003f84070 */
[----:B-1----:R-:W-:-:S06]  /*0a80*/  FADD.FTZ R25, R22, 1 ;  /* 0x3f80000016197421 */ /* 0x002fcc0000010000 */
[----:B------:R-:W0:Y:S08]  /*0a90*/  @!P0 MUFU.EX2 R22, R28 ;  /* 0x0000001c00168308 */ /* 0x000e300000000800 */
[----:B------:R-:W-:Y:S01]  /*0aa0*/  MUFU.RCP R25, R25 ;  /* 0x0000001900197308 */ /* 0x000fe20000001000 */
[----:B0-----:R-:W-:Y:S01]  /*0ab0*/  FADD.FTZ R29, R22, 1 ;  /* 0x3f800000161d7421 */ /* 0x001fe20000010000 */
[----:B------:R-:W-:-:S06]  /*0ac0*/  FADD.FTZ R22, -R8, -RZ ;  /* 0x800000ff08167221 */ /* 0x000fcc0000010100 */
[----:B------:R-:W0:Y:S01]  /*0ad0*/  MUFU.LG2 R23, R29 ;  /* 0x0000001d00177308 */ /* 0x000e220000000c00 */
[----:B------:R-:W-:Y:S02]  /*0ae0*/  FSEL R22, R22, RZ, !P0 ;  /* 0x000000ff16167208 */ /* 0x000fe40004000000 */
[----:B------:R-:W-:-:S04]  /*0af0*/  ISETP.NE.U32.AND P0, PT, R33, R16, PT ;  /* 0x000000102100720c */ /* 0x000fc80003f05070 */
[----:B------:R-:W-:Y:S02]  /*0b00*/  ISETP.NE.AND.EX P0, PT, R27, R20, PT, P0 ;  /* 0x000000141b00720c */ /* 0x000fe40003f05300 */
[----:B------:R-:W1:Y:S02]  /*0b10*/  LDC R27, c[0x0][0x258] ;  /* 0x00009600ff1b7b82 */ /* 0x000e640000000800 */
[----:B------:R-:W-:-:S04]  /*0b20*/  ISETP.GT.AND.EX P0, PT, R31, -0x1, !P0, P4 ;  /* 0xffffffff1f00780c */ /* 0x000fc80004704340 */
[----:B------:R-:W-:Y:S01]  /*0b30*/  FSEL R28, R3, R0, P0 ;  /* 0x00000000031c7208 */ /* 0x000fe20000000000 */
[----:B0-----:R-:W-:Y:S01]  /*0b40*/  FFMA.FTZ R23, R23, 0.69314718246459960938, R22 ;  /* 0x3f31721817177823 */ /* 0x001fe20000010016 */
[----:B-1----:R-:W-:-:S05]  /*0b50*/  FSEL R27, R27, 1, P0 ;  /* 0x3f8000001b1b7808 */ /* 0x002fca0000000000 */
[----:B------:R-:W-:-:S04]  /*0b60*/  FADD.FTZ R27, -R0, R27 ;  /* 0x0000001b001b7221 */ /* 0x000fc80000010100 */
[----:B------:R-:W-:Y:S01]  /*0b70*/  FFMA.FTZ R23, R8, R27, R23 ;  /* 0x0000001b08177223 */ /* 0x000fe20000010017 */
[----:B------:R-:W-:Y:S01]  /*0b80*/  FADD.FTZ R27, R25, -RZ ;  /* 0x800000ff191b7221 */ /* 0x000fe20000010000 */
[----:B------:R-:W-:-:S03]  /*0b90*/  FSEL R25, R6, UR21, P0 ;  /* 0x0000001506197c08 */ /* 0x000fc60008000000 */
[C---:B------:R-:W-:Y:S01]  /*0ba0*/  FADD.FTZ R22, -R27.reuse, 1 ;  /* 0x3f8000001b167421 */ /* 0x040fe20000010100 */
[----:B------:R-:W-:-:S04]  /*0bb0*/  FADD.FTZ R28, -R27, R28 ;  /* 0x0000001c1b1c7221 */ /* 0x000fc80000010100 */
[----:B------:R-:W-:Y:S02]  /*0bc0*/  FSEL R8, R22, R27, P0 ;  /* 0x0000001b16087208 */ /* 0x000fe40000000000 */
[----:B------:R-:W-:-:S04]  /*0bd0*/  FSEL R22, R27, R22, P0 ;  /* 0x000000161b167208 */ /* 0x000fc80000000000 */
[----:B------:R-:W0:Y:S01]  /*0be0*/  MUFU.LG2 R8, R8 ;  /* 0x0000000800087308 */ /* 0x000e220000000c00 */
[----:B------:R-:W-:-:S04]  /*0bf0*/  FMUL.FTZ R25, R25, R22 ;  /* 0x0000001619197220 */ /* 0x000fc80000410000 */
[----:B------:R-:W-:Y:S01]  /*0c00*/  FFMA.FTZ R22, R25, R23, -R28 ;  /* 0x0000001719167223 */ /* 0x000fe2000001081c */
[----:B------:R-:W-:Y:S01]  /*0c10*/  FSEL R25, R7, UR20, !P0 ;  /* 0x0000001407197c08 */ /* 0x000fe2000c000000 */
[----:B0-----:R-:W-:-:S04]  /*0c20*/  FMUL.FTZ R27, R8, UR21 ;  /* 0x00000015081b7c20 */ /* 0x001fc80008410000 */
[----:B------:R-:W0:Y:S02]  /*0c30*/  MUFU.EX2 R28, R27 ;  /* 0x0000001b001c7308 */ /* 0x000e240000000800 */
[----:B0-----:R-:W-:-:S04]  /*0c40*/  FMUL.FTZ R25, R25, R28 ;  /* 0x0000001c19197220 */ /* 0x001fc80000410000 */
[C---:B------:R-:W-:Y:S01]  /*0c50*/  FMUL.FTZ R22, R25.reuse, R22 ;  /* 0x0000001619167220 */ /* 0x040fe20000410000 */
[----:B------:R-:W-:-:S04]  /*0c60*/  FFMA.FTZ R12, R25, R23, R12 ;  /* 0x00000017190c7223 */ /* 0x000fc8000001000c */
[----:B------:R-:W-:-:S07]  /*0c70*/  F2FP.F16.F32.PACK_AB R22, RZ, R22 ;  /* 0x00000016ff16723e */ /* 0x000fce00000000ff */
.L_x_19:
[----:B------:R-:W-:Y:S05]  /*0c80*/  BSYNC B2 ;  /* 0x0000000000027941 */ /* 0x000fea0003800000 */
.L_x_18:
[----:B------:R-:W-:Y:S01]  /*0c90*/  BSSY B2, `(.L_x_20) ;  /* 0x000002b000027945 */ /* 0x000fe20003800000 */
[----:B------:R-:W-:-:S03]  /*0ca0*/  @P1 PRMT R23, RZ, 0x7610, R23 ;  /* 0x00007610ff171816 */ /* 0x000fc60000000017 */
[----:B------:R-:W-:Y:S05]  /*0cb0*/  @P1 BRA `(.L_x_21) ;  /* 0x0000000000a01947 */ /* 0x000fea0003800000 */
[----:B-----5:R-:W-:Y:S01]  /*0cc0*/  HADD2.F32 R27, -RZ, R9.H0_H0 ;  /* 0x20000009ff1b7230 */ /* 0x020fe20000004100 */
[----:B------:R-:W-:-:S04]  /*0cd0*/  IADD3 R23, P1, R4, 0x2, RZ ;  /* 0x0000000204177810 */ /* 0x000fc80007f3e0ff */
[C---:B------:R-:W-:Y:S01]  /*0ce0*/  FMUL.FTZ R25, R27.reuse, -1.4426950216293334961 ;  /* 0xbfb8aa3b1b197820 */ /* 0x040fe20000410000 */
[C---:B------:R-:W-:Y:S01]  /*0cf0*/  FSETP.GE.FTZ.AND P4, PT, R27.reuse, RZ, PT ;  /* 0x000000ff1b00720b */ /* 0x040fe20003f96000 */
[----:B------:R-:W-:Y:S01]  /*0d00*/  FMUL.FTZ R32, R27, 1.4426950216293334961 ;  /* 0x3fb8aa3b1b207820 */ /* 0x000fe20000410000 */
[----:B------:R-:W-:Y:S01]  /*0d10*/  ISETP.NE.U32.AND P0, PT, R23, R16, PT ;  /* 0x000000101700720c */ /* 0x000fe20003f05070 */
[----:B------:R-:W0:Y:S01]  /*0d20*/  MUFU.EX2 R8, R25 ;  /* 0x0000001900087308 */ /* 0x000e220000000800 */
[----:B------:R-:W-:Y:S02]  /*0d30*/  IMAD.X R23, RZ, RZ, R5, P1 ;  /* 0x000000ffff177224 */ /* 0x000fe400008e0605 */
[----:B------:R-:W-:Y:S01]  /*0d40*/  FADD.FTZ R28, -R27, -RZ ;  /* 0x800000ff1b1c7221 */ /* 0x000fe20000010100 */
[----:B------:R-:W-:Y:S02]  /*0d50*/  ISETP.GT.U32.AND P1, PT, R30, -0x1, PT ;  /* 0xffffffff1e00780c */ /* 0x000fe40003f24070 */
[----:B------:R-:W-:-:S02]  /*0d60*/  ISETP.NE.AND.EX P0, PT, R23, R20, PT, P0 ;  /* 0x000000141700720c */ /* 0x000fc40003f05300 */
[----:B------:R-:W1:Y:S01]  /*0d70*/  LDC R23, c[0x0][0x258] ;  /* 0x00009600ff177b82 */ /* 0x000e620000000800 */
[----:B------:R-:W-:Y:S02]  /*0d80*/  FSEL R28, R28, RZ, !P4 ;  /* 0x000000ff1c1c7208 */ /* 0x000fe40006000000 */
[----:B------:R-:W-:Y:S01]  /*0d90*/  ISETP.GT.AND.EX P0, PT, R31, -0x1, !P0, P1 ;  /* 0xffffffff1f00780c */ /* 0x000fe20004704310 */
[----:B0-----:R-:W-:Y:S02]  /*0da0*/  FADD.FTZ R29, R8, 1 ;  /* 0x3f800000081d7421 */ /* 0x001fe40000010000 */
[----:B------:R-:W0:Y:S01]  /*0db0*/  @!P4 MUFU.EX2 R8, R32 ;  /* 0x000000200008c308 */ /* 0x000e220000000800 */
[----:B-1----:R-:W-:Y:S01]  /*0dc0*/  FSEL R23, R23, 1, P0 ;  /* 0x3f80000017177808 */ /* 0x002fe20000000000 */
[----:B0-----:R-:W-:-:S04]  /*0dd0*/  FADD.FTZ R33, R8, 1 ;  /* 0x3f80000008217421 */ /* 0x001fc80000010000 */
[----:B------:R-:W-:Y:S02]  /*0de0*/  FADD.FTZ R23, -R0, R23 ;  /* 0x0000001700177221 */ /* 0x000fe40000010100 */
[----:B------:R-:W-:Y:S08]  /*0df0*/  MUFU.RCP R8, R29 ;  /* 0x0000001d00087308 */ /* 0x000ff00000001000 */
[----:B------:R-:W0:Y:S02]  /*0e00*/  MUFU.LG2 R25, R33 ;  /* 0x0000002100197308 */ /* 0x000e240000000c00 */
[----:B0-----:R-:W-:Y:S01]  /*0e10*/  FFMA.FTZ R28, R25, 0.69314718246459960938, R28 ;  /* 0x3f317218191c7823 */ /* 0x001fe2000001001c */
[----:B------:R-:W-:-:S03]  /*0e20*/  FADD.FTZ R25, R8, -RZ ;  /* 0x800000ff08197221 */ /* 0x000fc60000010000 */
[----:B------:R-:W-:Y:S01]  /*0e30*/  FFMA.FTZ R23, R27, R23, R28 ;  /* 0x000000171b177223 */ /* 0x000fe2000001001c */
[----:B------:R-:W-:Y:S01]  /*0e40*/  FADD.FTZ R8, -R25, 1 ;  /* 0x3f80000019087421 */ /* 0x000fe20000010100 */
[----:B------:R-:W-:-:S04]  /*0e50*/  FSEL R28, R3, R0, P0 ;  /* 0x00000000031c7208 */ /* 0x000fc80000000000 */
[----:B------:R-:W-:Y:S01]  /*0e60*/  FSEL R27, R8, R25, P0 ;  /* 0x00000019081b7208 */ /* 0x000fe20000000000 */
[C---:B------:R-:W-:Y:S01]  /*0e70*/  FADD.FTZ R28, -R25.reuse, R28 ;  /* 0x0000001c191c7221 */ /* 0x040fe20000010100 */
[----:B------:R-:W-:Y:S02]  /*0e80*/  FSEL R8, R25, R8, P0 ;  /* 0x0000000819087208 */ /* 0x000fe40000000000 */
[----:B------:R-:W-:Y:S02]  /*0e90*/  FSEL R25, R6, UR21, P0 ;  /* 0x0000001506197c08 */ /* 0x000fe40008000000 */
[----:B------:R-:W0:Y:S03]  /*0ea0*/  MUFU.LG2 R27, R27 ;  /* 0x0000001b001b7308 */ /* 0x000e260000000c00 */
[----:B------:R-:W-:Y:S01]  /*0eb0*/  FMUL.FTZ R25, R25, R8 ;  /* 0x0000000819197220 */ /* 0x000fe20000410000 */
[----:B------:R-:W-:-:S03]  /*0ec0*/  FSEL R8, R7, UR20, !P0 ;  /* 0x0000001407087c08 */ /* 0x000fc6000c000000 */
[----:B------:R-:W-:Y:S01]  /*0ed0*/  FFMA.FTZ R28, R25, R23, -R28 ;  /* 0x00000017191c7223 */ /* 0x000fe2000001081c */
[----:B0-----:R-:W-:-:S06]  /*0ee0*/  FMUL.FTZ R25, R27, UR21 ;  /* 0x000000151b197c20 */ /* 0x001fcc0008410000 */
[----:B------:R-:W0:Y:S02]  /*0ef0*/  MUFU.EX2 R25, R25 ;  /* 0x0000001900197308 */ /* 0x000e240000000800 */
[----:B0-----:R-:W-:-:S04]  /*0f00*/  FMUL.FTZ R29, R8, R25 ;  /* 0x00000019081d7220 */ /* 0x001fc80000410000 */
[C---:B------:R-:W-:Y:S01]  /*0f10*/  FMUL.FTZ R28, R29.reuse, R28 ;  /* 0x0000001c1d1c7220 */ /* 0x040fe20000410000 */
[----:B------:R-:W-:-:S04]  /*0f20*/  FFMA.FTZ R12, R29, R23, R12 ;  /* 0x000000171d0c7223 */ /* 0x000fc8000001000c */
[----:B------:R-:W-:-:S07]  /*0f30*/  F2FP.F16.F32.PACK_AB R23, RZ, R28 ;  /* 0x0000001cff17723e */ /* 0x000fce00000000ff */
.L_x_21:
[----:B------:R-:W-:Y:S05]  /*0f40*/  BSYNC B2 ;  /* 0x0000000000027941 */ /* 0x000fea0003800000 */
.L_x_20:
[C---:B------:R-:W-:Y:S01]  /*0f50*/  IADD3 R25, P6, R24.reuse, 0x4, RZ ;  /* 0x0000000418197810 */ /* 0x040fe20007fde0ff */
[----:B------:R-:W-:Y:S01]  /*0f60*/  BSSY B2, `(.L_x_22) ;  /* 0x000003c000027945 */ /* 0x000fe20003800000 */
[----:B-----5:R-:W-:Y:S02]  /*0f70*/  IADD3.X R8, RZ, R26, RZ, P2, !PT ;  /* 0x0000001aff087210 */ /* 0x020fe400017fe4ff */
[-C--:B------:R-:W-:Y:S01]  /*0f80*/  ISETP.GE.U32.AND P0, PT, R25, R18.reuse, PT ;  /* 0x000000121900720c */ /* 0x080fe20003f06070 */
[--C-:B------:R-:W-:Y:S01]  /*0f90*/  IMAD.X R28, RZ, RZ, R26.reuse, P6 ;  /* 0x000000ffff1c7224 */ /* 0x100fe200030e061a */
[----:B------:R-:W-:Y:S02]  /*0fa0*/  IADD3 R25, P4, R24, 0x5, RZ ;  /* 0x0000000518197810 */ /* 0x000fe40007f9e0ff */
[----:B------:R-:W-:Y:S02]  /*0fb0*/  ISETP.GE.AND.EX P3, PT, R8, R19, PT, P3 ;  /* 0x000000130800720c */ /* 0x000fe40003f66330 */
[----:B------:R-:W-:Y:S01]  /*0fc0*/  ISETP.GE.U32.AND P1, PT, R25, R18, PT ;  /* 0x000000121900720c */ /* 0x000fe20003f26070 */
[----:B------:R-:W-:Y:S01]  /*0fd0*/  IMAD.X R8, RZ, RZ, R26, P4 ;  /* 0x000000ffff087224 */ /* 0x000fe200020e061a */
[----:B------:R-:W-:-:S02]  /*0fe0*/  IADD3 R25, P5, R24, 0x6, RZ ;  /* 0x0000000618197810 */ /* 0x000fc40007fbe0ff */
[-C--:B------:R-:W-:Y:S02]  /*0ff0*/  ISETP.GE.AND.EX P0, PT, R28, R19.reuse, PT, P0 ;  /* 0x000000131c00720c */ /* 0x080fe40003f06300 */
[-C--:B------:R-:W-:Y:S02]  /*1000*/  ISETP.GE.U32.AND P2, PT, R25, R18.reuse, PT ;  /* 0x000000121900720c */ /* 0x080fe40003f46070 */
[----:B------:R-:W-:Y:S02]  /*1010*/  IADD3 R25, P6, R24, 0x7, RZ ;  /* 0x0000000718197810 */ /* 0x000fe40007fde0ff */
[----:B------:R-:W-:Y:S02]  /*1020*/  ISETP.GE.AND.EX P1, PT, R8, R19, PT, P1 ;  /* 0x000000130800720c */ /* 0x000fe40003f26310 */
[----:B------:R-:W-:Y:S02]  /*1030*/  ISETP.GE.U32.AND P4, PT, R25, R18, PT ;  /* 0x000000121900720c */ /* 0x000fe40003f86070 */
[----:B------:R-:W-:Y:S01]  /*1040*/  IADD3.X R18, RZ, R26, RZ, P5, !PT ;  /* 0x0000001aff127210 */ /* 0x000fe20002ffe4ff */
[----:B------:R-:W-:Y:S01]  /*1050*/  IMAD.X R26, RZ, RZ, R26, P6 ;  /* 0x000000ffff1a7224 */ /* 0x000fe200030e061a */
[----:B------:R-:W-:-:S02]  /*1060*/  @P3 PRMT R24, RZ, 0x7610, R24 ;  /* 0x00007610ff183816 */ /* 0x000fc40000000018 */
[-C--:B------:R-:W-:Y:S02]  /*1070*/  ISETP.GE.AND.EX P2, PT, R18, R19.reuse, PT, P2 ;  /* 0x000000131200720c */ /* 0x080fe40003f46320 */
[----:B------:R-:W-:Y:S01]  /*1080*/  ISETP.GE.AND.EX P4, PT, R26, R19, PT, P4 ;  /* 0x000000131a00720c */ /* 0x000fe20003f86340 */
[----:B------:R-:W-:-:S12]  /*1090*/  @P3 BRA `(.L_x_23) ;  /* 0x0000000000a03947 */ /* 0x000fd80003800000 */
[----:B------:R-:W-:Y:S01]  /*10a0*/  HADD2.F32 R19, -RZ, R9.H1_H1 ;  /* 0x30000009ff137230 */ /* 0x000fe20000004100 */
[----:B------:R-:W-:-:S04]  /*10b0*/  IADD3 R29, P6, R4, 0x3, RZ ;  /* 0x00000003041d7810 */ /* 0x000fc80007fde0ff */
[C---:B------:R-:W-:Y:S01]  /*10c0*/  FMUL.FTZ R9, R19.reuse, -1.4426950216293334961 ;  /* 0xbfb8aa3b13097820 */ /* 0x040fe20000410000 */
[C---:B------:R-:W-:Y:S01]  /*10d0*/  FSETP.GE.FTZ.AND P5, PT, R19.reuse, RZ, PT ;  /* 0x000000ff1300720b */ /* 0x040fe20003fb6000 */
[----:B------:R-:W-:Y:S01]  /*10e0*/  FMUL.FTZ R24, R19, 1.4426950216293334961 ;  /* 0x3fb8aa3b13187820 */ /* 0x000fe20000410000 */
[----:B------:R-:W-:Y:S01]  /*10f0*/  ISETP.NE.U32.AND P3, PT, R29, R16, PT ;  /* 0x000000101d00720c */ /* 0x000fe20003f65070 */
[----:B------:R0:W1:Y:S01]  /*1100*/  MUFU.EX2 R18, R9 ;  /* 0x0000000900127308 */ /* 0x0000620000000800 */
[----:B------:R-:W-:Y:S01]  /*1110*/  IMAD.X R29, RZ, RZ, R5, P6 ;  /* 0x000000ffff1d7224 */ /* 0x000fe200030e0605 */
[----:B------:R-:W-:-:S04]  /*1120*/  ISETP.GT.U32.AND P6, PT, R30, -0x1, PT ;  /* 0xffffffff1e00780c */ /* 0x000fc80003fc4070 */
[----:B------:R-:W-:Y:S01]  /*1130*/  ISETP.NE.AND.EX P3, PT, R29, R20, PT, P3 ;  /* 0x000000141d00720c */ /* 0x000fe20003f65330 */
[----:B0-----:R-:W-:-:S03]  /*1140*/  FADD.FTZ R9, -R19, -RZ ;  /* 0x800000ff13097221 */ /* 0x001fc60000010100 */
[----:B------:R-:W-:Y:S01]  /*1150*/  ISETP.GT.AND.EX P3, PT, R31, -0x1, !P3, P6 ;  /* 0xffffffff1f00780c */ /* 0x000fe20005f64360 */
[----:B-1----:R-:W-:Y:S02]  /*1160*/  FADD.FTZ R25, R18, 1 ;  /* 0x3f80000012197421 */ /* 0x002fe40000010000 */
[----:B------:R-:W0:Y:S08]  /*1170*/  @!P5 MUFU.EX2 R18, R24 ;  /* 0x000000180012d308 */ /* 0x000e300000000800 */
[----:B------:R1:W2:Y:S02]  /*1180*/  MUFU.RCP R8, R25 ;  /* 0x0000001900087308 */ /* 0x0002a40000001000 */
[----:B-1----:R-:W-:Y:S01]  /*1190*/  FSEL R25, R9, RZ, !P5 ;  /* 0x000000ff09197208 */ /* 0x002fe20006800000 */
[----:B0-----:R-:W-:-:S02]  /*11a0*/  FADD.FTZ R27, R18, 1 ;  /* 0x3f800000121b7421 */ /* 0x001fc40000010000 */
[----:B------:R-:W0:Y:S03]  /*11b0*/  LDC R18, c[0x0][0x258] ;  /* 0x00009600ff127b82 */ /* 0x000e260000000800 */
[----:B------:R-:W1:Y:S01]  /*11c0*/  MUFU.LG2 R26, R27 ;  /* 0x0000001b001a7308 */ /* 0x000e620000000c00 */
[----:B--2---:R-:W-:-:S04]  /*11d0*/  FADD.FTZ R8, R8, -RZ ;  /* 0x800000ff08087221 */ /* 0x004fc80000010000 */
[----:B------:R-:W-:-:S05]  /*11e0*/  FADD.FTZ R9, -R8, 1 ;  /* 0x3f80000008097421 */ /* 0x000fca0000010100 */
[----:B------:R-:W-:Y:S01]  /*11f0*/  FSEL R24, R9, R8, P3 ;  /* 0x0000000809187208 */ /* 0x000fe20001800000 */
[----:B-1----:R-:W-:-:S05]  /*1200*/  FFMA.FTZ R26, R26, 0.69314718246459960938, R25 ;  /* 0x3f3172181a1a7823 */ /* 0x002fca0000010019 */
[----:B------:R-:W1:Y:S01]  /*1210*/  MUFU.LG2 R24, R24 ;  /* 0x0000001800187308 */ /* 0x000e620000000c00 */
[----:B0-----:R-:W-:-:S05]  /*1220*/  FSEL R25, R18, 1, P3 ;  /* 0x3f80000012197808 */ /* 0x001fca0001800000 */
[----:B------:R-:W-:-:S04]  /*1230*/  FADD.FTZ R25, -R0, R25 ;  /* 0x0000001900197221 */ /* 0x000fc80000010100 */
[----:B------:R-:W-:Y:S01]  /*1240*/  FFMA.FTZ R19, R19, R25, R26 ;  /* 0x0000001913137223 */ /* 0x000fe2000001001a */
[----:B------:R-:W-:Y:S02]  /*1250*/  FSEL R26, R8, R9, P3 ;  /* 0x00000009081a7208 */ /* 0x000fe40001800000 */
[----:B------:R-:W-:Y:S01]  /*1260*/  FSEL R9, R3, R0, P3 ;  /* 0x0000000003097208 */ /* 0x000fe20001800000 */
[----:B-1----:R-:W-:Y:S01]  /*1270*/  FMUL.FTZ R18, R24, UR21 ;  /* 0x0000001518127c20 */ /* 0x002fe20008410000 */
[----:B------:R-:W-:-:S03]  /*1280*/  FSEL R25, R6, UR21, P3 ;  /* 0x0000001506197c08 */ /* 0x000fc60009800000 */
[----:B------:R-:W-:Y:S01]  /*1290*/  FADD.FTZ R8, -R8, R9 ;  /* 0x0000000908087221 */ /* 0x000fe20000010100 */
[----:B------:R-:W-:Y:S01]  /*12a0*/  FSEL R9, R7, UR20, !P3 ;  /* 0x0000001407097c08 */ /* 0x000fe2000d800000 */
[----:B------:R-:W0:Y:S01]  /*12b0*/  MUFU.EX2 R18, R18 ;  /* 0x0000001200127308 */ /* 0x000e220000000800 */
[----:B------:R-:W-:-:S04]  /*12c0*/  FMUL.FTZ R25, R25, R26 ;  /* 0x0000001a19197220 */ /* 0x000fc80000410000 */
[----:B------:R-:W-:Y:S01]  /*12d0*/  FFMA.FTZ R8, R25, R19, -R8 ;  /* 0x0000001319087223 */ /* 0x000fe20000010808 */
[----:B0-----:R-:W-:-:S04]  /*12e0*/  FMUL.FTZ R9, R9, R18 ;  /* 0x0000001209097220 */ /* 0x001fc80000410000 */
[C---:B------:R-:W-:Y:S01]  /*12f0*/  FMUL.FTZ R24, R9.reuse, R8 ;  /* 0x0000000809187220 */ /* 0x040fe20000410000 */
[----:B------:R-:W-:-:S04]  /*1300*/  FFMA.FTZ R12, R9, R19, R12 ;  /* 0x00000013090c7223 */ /* 0x000fc8000001000c */
[----:B------:R-:W-:-:S07]  /*1310*/  F2FP.F16.F32.PACK_AB R24, RZ, R24 ;  /* 0x00000018ff18723e */ /* 0x000fce00000000ff */
.L_x_23:
[----:B------:R-:W-:Y:S05]  /*1320*/  BSYNC B2 ;  /* 0x0000000000027941 */ /* 0x000fea0003800000 */
.L_x_22:
[----:B------:R-:W-:Y:S01]  /*1330*/  BSSY B2, `(.L_x_24) ;  /* 0x000002e000027945 */ /* 0x000fe20003800000 */
[----:B------:R-:W-:Y:S02]  /*1340*/  @P1 PRMT R25, RZ, 0x7610, R25 ;  /* 0x00007610ff191816 */ /* 0x000fe40000000019 */
[----:B------:R-:W-:Y:S02]  /*1350*/  @P2 PRMT R18, RZ, 0x7610, R18 ;  /* 0x00007610ff122816 */ /* 0x000fe40000000012 */
[----:B------:R-:W-:Y:S02]  /*1360*/  @P4 PRMT R19, RZ, 0x7610, R19 ;  /* 0x00007610ff134816 */ /* 0x000fe40000000013 */
[----:B------:R-:W-:Y:S01]  /*1370*/  @P0 PRMT R26, RZ, 0x7610, R26 ;  /* 0x00007610ff1a0816 */ /* 0x000fe2000000001a */
[----:B------:R-:W-:Y:S06]  /*1380*/  @P0 BRA `(.L_x_25) ;  /* 0x0000000000a00947 */ /* 0x000fec0003800000 */
[----:B------:R-:W-:Y:S01]  /*1390*/  HADD2.F32 R28, -RZ, R10.H0_H0 ;  /* 0x2000000aff1c7230 */ /* 0x000fe20000004100 */
[----:B------:R-:W-:-:S04]  /*13a0*/  IADD3 R9, P5, R4, 0x4, RZ ;  /* 0x0000000404097810 */ /* 0x000fc80007fbe0ff */
[C---:B------:R-:W-:Y:S01]  /*13b0*/  FMUL.FTZ R27, R28.reuse, -1.4426950216293334961 ;  /* 0xbfb8aa3b1c1b7820 */ /* 0x040fe20000410000 */
[C---:B------:R-:W-:Y:S01]  /*13c0*/  FSETP.GE.FTZ.AND P3, PT, R28.reuse, RZ, PT ;  /* 0x000000ff1c00720b */ /* 0x040fe20003f76000 */
[----:B------:R-:W-:Y:S01]  /*13d0*/  FMUL.FTZ R29, R28, 1.4426950216293334961 ;  /* 0x3fb8aa3b1c1d7820 */ /* 0x000fe20000410000 */
[----:B------:R-:W-:Y:S01]  /*13e0*/  ISETP.NE.U32.AND P0, PT, R9, R16, PT ;  /* 0x000000100900720c */ /* 0x000fe20003f05070 */
[----:B------:R0:W1:Y:S01]  /*13f0*/  MUFU.EX2 R26, R27 ;  /* 0x0000001b001a7308 */ /* 0x0000620000000800 */
[----:B------:R-:W-:Y:S02]  /*1400*/  IADD3.X R9, RZ, R5, RZ, P5, !PT ;  /* 0x00000005ff097210 */ /* 0x000fe40002ffe4ff */
[----:B------:R-:W-:Y:S02]  /*1410*/  ISETP.GT.U32.AND P5, PT, R30, -0x1, PT ;  /* 0xffffffff1e00780c */ /* 0x000fe40003fa4070 */
[----:B------:R-:W-:Y:S02]  /*1420*/  ISETP.NE.AND.EX P0, PT, R9, R20, PT, P0 ;  /* 0x000000140900720c */ /* 0x000fe40003f05300 */
[----:B------:R-:W2:Y:S01]  /*1430*/  LDC R9, c[0x0][0x258] ;  /* 0x00009600ff097b82 */ /* 0x000ea20000000800 */
[----:B0-----:R-:W-:Y:S01]  /*1440*/  FADD.FTZ R27, -R28, -RZ ;  /* 0x800000ff1c1b7221 */ /* 0x001fe20000010100 */
[----:B------:R-:W-:-:S04]  /*1450*/  ISETP.GT.AND.EX P0, PT, R31, -0x1, !P0, P5 ;  /* 0xffffffff1f00780c */ /* 0x000fc80004704350 */
[----:B------:R-:W-:Y:S01]  /*1460*/  FSEL R27, R27, RZ, !P3 ;  /* 0x000000ff1b1b7208 */ /* 0x000fe20005800000 */
[----:B-1----:R-:W-:Y:S02]  /*1470*/  FADD.FTZ R8, R26, 1 ;  /* 0x3f8000001a087421 */ /* 0x002fe40000010000 */
[----:B------:R0:W1:Y:S08]  /*1480*/  @!P3 MUFU.EX2 R26, R29 ;  /* 0x0000001d001ab308 */ /* 0x0000700000000800 */
[----:B------:R-:W-:Y:S01]  /*1490*/  MUFU.RCP R8, R8 ;  /* 0x0000000800087308 */ /* 0x000fe20000001000 */
[----:B0-----:R-:W-:-:S02]  /*14a0*/  FSEL R29, R7, UR20, !P0 ;  /* 0x00000014071d7c08 */ /* 0x001fc4000c000000 */
[----:B--2---:R-:W-:Y:S01]  /*14b0*/  FSEL R9, R9, 1, P0 ;  /* 0x3f80000009097808 */ /* 0x004fe20000000000 */
[----:B-1----:R-:W-:-:S04]  /*14c0*/  FADD.FTZ R26, R26, 1 ;  /* 0x3f8000001a1a7421 */ /* 0x002fc80000010000 */
[----:B------:R-:W-:Y:S02]  /*14d0*/  FADD.FTZ R9, -R0, R9 ;  /* 0x0000000900097221 */ /* 0x000fe40000010100 */
[----:B------:R-:W0:Y:S02]  /*14e0*/  MUFU.LG2 R26, R26 ;  /* 0x0000001a001a7308 */ /* 0x000e240000000c00 */
[----:B0-----:R-:W-:-:S04]  /*14f0*/  FFMA.FTZ R27, R26, 0.69314718246459960938, R27 ;  /* 0x3f3172181a1b7823 */ /* 0x001fc8000001001b */
[----:B------:R-:W-:Y:S01]  /*1500*/  FFMA.FTZ R9, R28, R9, R27 ;  /* 0x000000091c097223 */ /* 0x000fe2000001001b */
[----:B------:R-:W-:Y:S01]  /*1510*/  FADD.FTZ R27, R8, -RZ ;  /* 0x800000ff081b7221 */ /* 0x000fe20000010000 */
[----:B------:R-:W-:-:S03]  /*1520*/  FSEL R28, R3, R0, P0 ;  /* 0x00000000031c7208 */ /* 0x000fc60000000000 */
[C---:B------:R-:W-:Y:S02]  /*1530*/  FADD.FTZ R26, -R27.reuse, 1 ;  /* 0x3f8000001b1a7421 */ /* 0x040fe40000010100 */
[----:B------:R-:W-:-:S03]  /*1540*/  FADD.FTZ R28, -R27, R28 ;  /* 0x0000001c1b1c7221 */ /* 0x000fc60000010100 */
[----:B------:R-:W-:Y:S02]  /*1550*/  FSEL R8, R26, R27, P0 ;  /* 0x0000001b1a087208 */ /* 0x000fe40000000000 */
[----:B------:R-:W-:Y:S02]  /*1560*/  FSEL R26, R27, R26, P0 ;  /* 0x0000001a1b1a7208 */ /* 0x000fe40000000000 */
[----:B------:R-:W-:Y:S02]  /*1570*/  FSEL R27, R6, UR21, P0 ;  /* 0x00000015061b7c08 */ /* 0x000fe40008000000 */
[----:B------:R-:W0:Y:S03]  /*1580*/  MUFU.LG2 R8, R8 ;  /* 0x0000000800087308 */ /* 0x000e260000000c00 */
        /* <DEDUP_REMOVED lines=8> */
.L_x_25:
[----:B------:R-:W-:Y:S05]  /*1610*/  BSYNC B2 ;  /* 0x0000000000027941 */ /* 0x000fea0003800000 */
.L_x_24:
[----:B------:R-:W-:Y:S04]  /*1620*/  BSSY B2, `(.L_x_26) ;  /* 0x000002a000027945 */ /* 0x000fe80003800000 */
[----:B------:R-:W-:Y:S05]  /*1630*/  @P1 BRA `(.L_x_27) ;  /* 0x0000000000a01947 */ /* 0x000fea0003800000 */
[----:B------:R-:W-:Y:S01]  /*1640*/  HADD2.F32 R10, -RZ, R10.H1_H1 ;  /* 0x3000000aff0a7230 */ /* 0x000fe20000004100 */
[----:B------:R-:W-:-:S04]  /*1650*/  IADD3 R29, P1, R4, 0x5, RZ ;  /* 0x00000005041d7810 */ /* 0x000fc80007f3e0ff */
[C---:B------:R-:W-:Y:S01]  /*1660*/  FMUL.FTZ R27, R10.reuse, -1.4426950216293334961 ;  /* 0xbfb8aa3b0a1b7820 */ /* 0x040fe20000410000 */
[C---:B------:R-:W-:Y:S01]  /*1670*/  FSETP.GE.FTZ.AND P3, PT, R10.reuse, RZ, PT ;  /* 0x000000ff0a00720b */ /* 0x040fe20003f76000 */
[----:B------:R-:W-:Y:S01]  /*1680*/  FMUL.FTZ R28, R10, 1.4426950216293334961 ;  /* 0x3fb8aa3b0a1c7820 */ /* 0x000fe20000410000 */
[----:B------:R-:W-:Y:S01]  /*1690*/  ISETP.NE.U32.AND P0, PT, R29, R16, PT ;  /* 0x000000101d00720c */ /* 0x000fe20003f05070 */
[----:B------:R0:W1:Y:S02]  /*16a0*/  MUFU.EX2 R8, R27 ;  /* 0x0000001b00087308 */ /* 0x0000640000000800 */
[----:B0-----:R-:W-:Y:S01]  /*16b0*/  IMAD.X R27, RZ, RZ, R5, P1 ;  /* 0x000000ffff1b7224 */ /* 0x001fe200008e0605 */
[----:B------:R-:W-:-:S04]  /*16c0*/  ISETP.GT.U32.AND P1, PT, R30, -0x1, PT ;  /* 0xffffffff1e00780c */ /* 0x000fc80003f24070 */
[----:B------:R-:W-:Y:S01]  /*16d0*/  ISETP.NE.AND.EX P0, PT, R27, R20, PT, P0 ;  /* 0x000000141b00720c */ /* 0x000fe20003f05300 */
[----:B------:R-:W-:Y:S01]  /*16e0*/  FADD.FTZ R27, -R10, -RZ ;  /* 0x800000ff0a1b7221 */ /* 0x000fe20000010100 */
[----:B-1----:R-:W-:Y:S02]  /*16f0*/  FADD.FTZ R9, R8, 1 ;  /* 0x3f80000008097421 */ /* 0x002fe40000010000 */
[----:B------:R-:W-:Y:S01]  /*1700*/  ISETP.GT.AND.EX P0, PT, R31, -0x1, !P0, P1 ;  /* 0xffffffff1f00780c */ /* 0x000fe20004704310 */
[----:B------:R0:W1:Y:S03]  /*1710*/  @!P3 MUFU.EX2 R8, R28 ;  /* 0x0000001c0008b308 */ /* 0x0000660000000800 */
[----:B------:R-:W-:-:S05]  /*1720*/  FSEL R32, R6, UR21, P0 ;  /* 0x0000001506207c08 */ /* 0x000fca0008000000 */
[----:B------:R-:W-:Y:S01]  /*1730*/  MUFU.RCP R9, R9 ;  /* 0x0000000900097308 */ /* 0x000fe20000001000 */
[----:B0-----:R-:W-:Y:S01]  /*1740*/  FSEL R28, R27, RZ, !P3 ;  /* 0x000000ff1b1c7208 */ /* 0x001fe20005800000 */
[----:B-1----:R-:W-:Y:S02]  /*1750*/  FADD.FTZ R25, R8, 1 ;  /* 0x3f80000008197421 */ /* 0x002fe40000010000 */
[----:B------:R-:W0:Y:S04]  /*1760*/  LDC R8, c[0x0][0x258] ;  /* 0x00009600ff087b82 */ /* 0x000e280000000800 */
[----:B------:R-:W1:Y:S02]  /*1770*/  MUFU.LG2 R25, R25 ;  /* 0x0000001900197308 */ /* 0x000e640000000c00 */
[----:B-1----:R-:W-:Y:S01]  /*1780*/  FFMA.FTZ R25, R25, 0.69314718246459960938, R28 ;  /* 0x3f31721819197823 */ /* 0x002fe2000001001c */
[----:B0-----:R-:W-:Y:S01]  /*1790*/  FSEL R27, R8, 1, P0 ;  /* 0x3f800000081b7808 */ /* 0x001fe20000000000 */
[----:B------:R-:W-:-:S04]  /*17a0*/  FADD.FTZ R8, R9, -RZ ;  /* 0x800000ff09087221 */ /* 0x000fc80000010000 */
[----:B------:R-:W-:Y:S01]  /*17b0*/  FADD.FTZ R9, -R8, 1 ;  /* 0x3f80000008097421 */ /* 0x000fe20000010100 */
[----:B------:R-:W-:-:S04]  /*17c0*/  FADD.FTZ R27, -R0, R27 ;  /* 0x0000001b001b7221 */ /* 0x000fc80000010100 */
[----:B------:R-:W-:Y:S01]  /*17d0*/  FSEL R28, R9, R8, P0 ;  /* 0x00000008091c7208 */ /* 0x000fe20000000000 */
[----:B------:R-:W-:Y:S01]  /*17e0*/  FFMA.FTZ R25, R10, R27, R25 ;  /* 0x0000001b0a197223 */ /* 0x000fe20000010019 */
[----:B------:R-:W-:Y:S02]  /*17f0*/  FSEL R27, R3, R0, P0 ;  /* 0x00000000031b7208 */ /* 0x000fe40000000000 */
[C---:B------:R-:W-:Y:S02]  /*1800*/  FSEL R9, R8.reuse, R9, P0 ;  /* 0x0000000908097208 */ /* 0x040fe40000000000 */
[----:B------:R-:W0:Y:S01]  /*1810*/  MUFU.LG2 R28, R28 ;  /* 0x0000001c001c7308 */ /* 0x000e220000000c00 */
[----:B------:R-:W-:Y:S02]  /*1820*/  FADD.FTZ R8, -R8, R27 ;  /* 0x0000001b08087221 */ /* 0x000fe40000010100 */
        /* <DEDUP_REMOVED lines=9> */
.L_x_27:
[----:B------:R-:W-:Y:S05]  /*18c0*/  BSYNC B2 ;  /* 0x0000000000027941 */ /* 0x000fea0003800000 */
.L_x_26:
[----:B------:R-:W-:Y:S01]  /*18d0*/  BSSY B2, `(.L_x_28) ;  /* 0x000002c000027945 */ /* 0x000fe20003800000 */
[----:B------:R-:W-:Y:S02]  /*18e0*/  PRMT R8, R21, 0x5410, R22 ;  /* 0x0000541015087816 */ /* 0x000fe40000000016 */
[----:B------:R-:W-:Y:S01]  /*18f0*/  PRMT R9, R23, 0x5410, R24 ;  /* 0x0000541017097816 */ /* 0x000fe20000000018 */
        /* <DEDUP_REMOVED lines=12> */
[----:B------:R-:W-:Y:S02]  /*19c0*/  ISETP.GT.AND.EX P0, PT, R31, -0x1, !P0, P1 ;  /* 0xffffffff1f00780c */ /* 0x000fe40004704310 */
[----:B------:R-:W-:Y:S01]  /*19d0*/  FSEL R24, R24, RZ, !P2 ;  /* 0x000000ff18187208 */ /* 0x000fe20005000000 */
[----:B-1----:R-:W-:Y:S02]  /*19e0*/  FADD.FTZ R22, R18, 1 ;  /* 0x3f80000012167421 */ /* 0x002fe40000010000 */
[----:B------:R-:W0:Y:S08]  /*19f0*/  @!P2 MUFU.EX2 R18, R27 ;  /* 0x0000001b0012a308 */ /* 0x000e300000000800 */
[----:B------:R1:W2:Y:S01]  /*1a00*/  MUFU.RCP R21, R22 ;  /* 0x0000001600157308 */ /* 0x0002a20000001000 */
[----:B0-----:R-:W-:Y:S01]  /*1a10*/  FADD.FTZ R23, R18, 1 ;  /* 0x3f80000012177421 */ /* 0x001fe20000010000 */
[----:B-1----:R-:W-:Y:S01]  /*1a20*/  FSEL R22, R3, R0, P0 ;  /* 0x0000000003167208 */ /* 0x002fe20000000000 */
[----:B------:R-:W0:Y:S05]  /*1a30*/  LDC R18, c[0x0][0x258] ;  /* 0x00009600ff127b82 */ /* 0x000e2a0000000800 */
[----:B------:R-:W1:Y:S01]  /*1a40*/  MUFU.LG2 R23, R23 ;  /* 0x0000001700177308 */ /* 0x000e620000000c00 */
[----:B--2---:R-:W-:-:S04]  /*1a50*/  FADD.FTZ R21, R21, -RZ ;  /* 0x800000ff15157221 */ /* 0x004fc80000010000 */
[----:B------:R-:W-:Y:S01]  /*1a60*/  FADD.FTZ R22, -R21, R22 ;  /* 0x0000001615167221 */ /* 0x000fe20000010100 */
[----:B-1----:R-:W-:Y:S01]  /*1a70*/  FFMA.FTZ R23, R23, 0.69314718246459960938, R24 ;  /* 0x3f31721817177823 */ /* 0x002fe20000010018 */
[----:B0-----:R-:W-:Y:S01]  /*1a80*/  FSEL R27, R18, 1, P0 ;  /* 0x3f800000121b7808 */ /* 0x001fe20000000000 */
[----:B------:R-:W-:-:S04]  /*1a90*/  FADD.FTZ R18, -R21, 1 ;  /* 0x3f80000015127421 */ /* 0x000fc80000010100 */
[----:B------:R-:W-:Y:S01]  /*1aa0*/  FADD.FTZ R27, -R0, R27 ;  /* 0x0000001b001b7221 */ /* 0x000fe20000010100 */
[----:B------:R-:W-:-:S03]  /*1ab0*/  FSEL R24, R18, R21, P0 ;  /* 0x0000001512187208 */ /* 0x000fc60000000000 */
[----:B------:R-:W-:Y:S01]  /*1ac0*/  FFMA.FTZ R23, R10, R27, R23 ;  /* 0x0000001b0a177223 */ /* 0x000fe20000010017 */
[----:B------:R-:W-:Y:S02]  /*1ad0*/  FSEL R27, R21, R18, P0 ;  /* 0x00000012151b7208 */ /* 0x000fe40000000000 */
[----:B------:R-:W0:Y:S01]  /*1ae0*/  MUFU.LG2 R24, R24 ;  /* 0x0000001800187308 */ /* 0x000e220000000c00 */
[----:B------:R-:W-:Y:S02]  /*1af0*/  FSEL R18, R6, UR21, P0 ;  /* 0x0000001506127c08 */ /* 0x000fe40008000000 */
[----:B------:R-:W-:-:S03]  /*1b00*/  FSEL R21, R7, UR20, !P0 ;  /* 0x0000001407157c08 */ /* 0x000fc6000c000000 */
[----:B------:R-:W-:-:S04]  /*1b10*/  FMUL.FTZ R27, R18, R27 ;  /* 0x0000001b121b7220 */ /* 0x000fc80000410000 */
[----:B------:R-:W-:Y:S01]  /*1b20*/  FFMA.FTZ R22, R27, R23, -R22 ;  /* 0x000000171b167223 */ /* 0x000fe20000010816 */
[----:B0-----:R-:W-:-:S06]  /*1b30*/  FMUL.FTZ R10, R24, UR21 ;  /* 0x00000015180a7c20 */ /* 0x001fcc0008410000 */
[----:B------:R-:W0:Y:S02]  /*1b40*/  MUFU.EX2 R10, R10 ;  /* 0x0000000a000a7308 */ /* 0x000e240000000800 */
[----:B0-----:R-:W-:-:S04]  /*1b50*/  FMUL.FTZ R21, R21, R10 ;  /* 0x0000000a15157220 */ /* 0x001fc80000410000 */
[C---:B------:R-:W-:Y:S01]  /*1b60*/  FMUL.FTZ R18, R21.reuse, R22 ;  /* 0x0000001615127220 */ /* 0x040fe20000410000 */
[----:B------:R-:W-:-:S04]  /*1b70*/  FFMA.FTZ R12, R21, R23, R12 ;  /* 0x00000017150c7223 */ /* 0x000fc8000001000c */
[----:B------:R-:W-:-:S07]  /*1b80*/  F2FP.F16.F32.PACK_AB R18, RZ, R18 ;  /* 0x00000012ff12723e */ /* 0x000fce00000000ff */
.L_x_29:
[----:B------:R-:W-:Y:S05]  /*1b90*/  BSYNC B2 ;  /* 0x0000000000027941 */ /* 0x000fea0003800000 */
.L_x_28:
[----:B------:R-:W-:Y:S04]  /*1ba0*/  BSSY B2, `(.L_x_30) ;  /* 0x000002a000027945 */ /* 0x000fe80003800000 */
[----:B------:R-:W-:Y:S05]  /*1bb0*/  @P4 BRA `(.L_x_31) ;  /* 0x0000000000a04947 */ /* 0x000fea0003800000 */
[----:B------:R-:W-:Y:S01]  /*1bc0*/  HADD2.F32 R11, -RZ, R11.H1_H1 ;  /* 0x3000000bff0b7230 */ /* 0x000fe20000004100 */
[----:B------:R-:W-:Y:S01]  /*1bd0*/  IADD3 R17, P1, R4, 0x7, RZ ;  /* 0x0000000704117810 */ /* 0x000fe20007f3e0ff */
[----:B------:R-:W0:Y:S03]  /*1be0*/  LDC R23, c[0x0][0x258] ;  /* 0x00009600ff177b82 */ /* 0x000e260000000800 */
[C---:B------:R-:W-:Y:S01]  /*1bf0*/  FMUL.FTZ R19, R11.reuse, -1.4426950216293334961 ;  /* 0xbfb8aa3b0b137820 */ /* 0x040fe20000410000 */
[C---:B------:R-:W-:Y:S01]  /*1c00*/  FSETP.GE.FTZ.AND P2, PT, R11.reuse, RZ, PT ;  /* 0x000000ff0b00720b */ /* 0x040fe20003f56000 */
[----:B------:R-:W-:Y:S01]  /*1c10*/  FMUL.FTZ R21, R11, 1.4426950216293334961 ;  /* 0x3fb8aa3b0b157820 */ /* 0x000fe20000410000 */
[----:B------:R-:W-:Y:S02]  /*1c20*/  ISETP.NE.U32.AND P0, PT, R17, R16, PT ;  /* 0x000000101100720c */ /* 0x000fe40003f05070 */
[----:B------:R-:W-:Y:S01]  /*1c30*/  IADD3.X R17, RZ, R5, RZ, P1, !PT ;  /* 0x00000005ff117210 */ /* 0x000fe20000ffe4ff */
[----:B------:R-:W1:Y:S01]  /*1c40*/  MUFU.EX2 R19, R19 ;  /* 0x0000001300137308 */ /* 0x000e620000000800 */
[----:B------:R-:W-:-:S02]  /*1c50*/  ISETP.GT.U32.AND P1, PT, R30, -0x1, PT ;  /* 0xffffffff1e00780c */ /* 0x000fc40003f24070 */
[----:B------:R-:W-:Y:S01]  /*1c60*/  ISETP.NE.AND.EX P0, PT, R17, R20, PT, P0 ;  /* 0x000000141100720c */ /* 0x000fe20003f05300 */
[----:B------:R-:W-:-:S03]  /*1c70*/  FADD.FTZ R20, -R11, -RZ ;  /* 0x800000ff0b147221 */ /* 0x000fc60000010100 */
[----:B------:R-:W-:Y:S02]  /*1c80*/  ISETP.GT.AND.EX P0, PT, R31, -0x1, !P0, P1 ;  /* 0xffffffff1f00780c */ /* 0x000fe40004704310 */
[----:B------:R-:W-:Y:S02]  /*1c90*/  FSEL R20, R20, RZ, !P2 ;  /* 0x000000ff14147208 */ /* 0x000fe40005000000 */
[----:B------:R-:W-:Y:S01]  /*1ca0*/  FSEL R24, R6, UR21, P0 ;  /* 0x0000001506187c08 */ /* 0x000fe20008000000 */
[----:B-1----:R-:W-:Y:S02]  /*1cb0*/  FADD.FTZ R22, R19, 1 ;  /* 0x3f80000013167421 */ /* 0x002fe40000010000 */
[----:B------:R0:W1:Y:S08]  /*1cc0*/  @!P2 MUFU.EX2 R19, R21 ;  /* 0x000000150013a308 */ /* 0x0000700000000800 */
[----:B------:R-:W2:Y:S01]  /*1cd0*/  MUFU.RCP R10, R22 ;  /* 0x00000016000a7308 */ /* 0x000ea20000001000 */
[----:B0-----:R-:W-:-:S02]  /*1ce0*/  FSEL R21, R23, 1, P0 ;  /* 0x3f80000017157808 */ /* 0x001fc40000000000 */
[----:B------:R-:W-:-:S03]  /*1cf0*/  FSEL R23, R3, R0, P0 ;  /* 0x0000000003177208 */ /* 0x000fc60000000000 */
[----:B------:R-:W-:Y:S01]  /*1d00*/  FADD.FTZ R21, -R0, R21 ;  /* 0x0000001500157221 */ /* 0x000fe20000010100 */
[----:B-1----:R-:W-:-:S06]  /*1d10*/  FADD.FTZ R19, R19, 1 ;  /* 0x3f80000013137421 */ /* 0x002fcc0000010000 */
[----:B------:R-:W0:Y:S01]  /*1d20*/  MUFU.LG2 R19, R19 ;  /* 0x0000001300137308 */ /* 0x000e220000000c00 */
[----:B--2---:R-:W-:-:S04]  /*1d30*/  FADD.FTZ R10, R10, -RZ ;  /* 0x800000ff0a0a7221 */ /* 0x004fc80000010000 */
[C---:B------:R-:W-:Y:S01]  /*1d40*/  FADD.FTZ R17, -R10.reuse, 1 ;  /* 0x3f8000000a117421 */ /* 0x040fe20000010100 */
[----:B------:R-:W-:-:S04]  /*1d50*/  FADD.FTZ R23, -R10, R23 ;  /* 0x000000170a177221 */ /* 0x000fc80000010100 */
[----:B------:R-:W-:Y:S02]  /*1d60*/  FSEL R22, R17, R10, P0 ;  /* 0x0000000a11167208 */ /* 0x000fe40000000000 */
[----:B------:R-:W-:-:S04]  /*1d70*/  FSEL R17, R10, R17, P0 ;  /* 0x000000110a117208 */ /* 0x000fc80000000000 */
[----:B------:R-:W1:Y:S01]  /*1d80*/  MUFU.LG2 R22, R22 ;  /* 0x0000001600167308 */ /* 0x000e620000000c00 */
[----:B0-----:R-:W-:Y:S01]  /*1d90*/  FFMA.FTZ R20, R19, 0.69314718246459960938, R20 ;  /* 0x3f31721813147823 */ /* 0x001fe20000010014 */
[----:B------:R-:W-:-:S03]  /*1da0*/  FMUL.FTZ R24, R24, R17 ;  /* 0x0000001118187220 */ /* 0x000fc60000410000 */
[----:B------:R-:W-:Y:S01]  /*1db0*/  FFMA.FTZ R20, R11, R21, R20 ;  /* 0x000000150b147223 */ /* 0x000fe20000010014 */
[----:B------:R-:W-:-:S03]  /*1dc0*/  FSEL R11, R7, UR20, !P0 ;  /* 0x00000014070b7c08 */ /* 0x000fc6000c000000 */
[----:B------:R-:W-:Y:S01]  /*1dd0*/  FFMA.FTZ R24, R24, R20, -R23 ;  /* 0x0000001418187223 */ /* 0x000fe20000010817 */
[----:B-1----:R-:W-:-:S06]  /*1de0*/  FMUL.FTZ R16, R22, UR21 ;  /* 0x0000001516107c20 */ /* 0x002fcc0008410000 */
[----:B------:R-:W0:Y:S02]  /*1df0*/  MUFU.EX2 R16, R16 ;  /* 0x0000001000107308 */ /* 0x000e240000000800 */
[----:B0-----:R-:W-:-:S04]  /*1e00*/  FMUL.FTZ R11, R11, R16 ;  /* 0x000000100b0b7220 */ /* 0x001fc80000410000 */
[C---:B------:R-:W-:Y:S01]  /*1e10*/  FMUL.FTZ R19, R11.reuse, R24 ;  /* 0x000000180b137220 */ /* 0x040fe20000410000 */
[----:B------:R-:W-:-:S04]  /*1e20*/  FFMA.FTZ R12, R11, R20, R12 ;  /* 0x000000140b0c7223 */ /* 0x000fc8000001000c */
[----:B------:R-:W-:-:S07]  /*1e30*/  F2FP.F16.F32.PACK_AB R19, RZ, R19 ;  /* 0x00000013ff13723e */ /* 0x000fce00000000ff */
.L_x_31:
[----:B------:R-:W-:Y:S05]  /*1e40*/  BSYNC B2 ;  /* 0x0000000000027941 */ /* 0x000fea0003800000 */
.L_x_30:
[----:B------:R-:W-:Y:S02]  /*1e50*/  PRMT R10, R26, 0x5410, R25 ;  /* 0x000054101a0a7816 */ /* 0x000fe40000000019 */
[----:B------:R-:W-:-:S05]  /*1e60*/  PRMT R11, R18, 0x5410, R19 ;  /* 0x00005410120b7816 */ /* 0x000fca0000000013 */
[----:B------:R1:W-:Y:S01]  /*1e70*/  STG.E.128 desc[UR14][R14.64], R8 ;  /* 0x000000080e007986 */ /* 0x0003e2000c101d0e */
[----:B------:R-:W-:Y:S05]  /*1e80*/  BRA `(.L_x_32) ;  /* 0x0000000000047947 */ /* 0x000fea0003800000 */
.L_x_15:
[----:B------:R0:W-:Y:S02]  /*1e90*/  STG.E.128 desc[UR14][R14.64], RZ ;  /* 0x000000ff0e007986 */ /* 0x0001e4000c101d0e */
.L_x_32:
[----:B------:R-:W-:Y:S05]  /*1ea0*/  BSYNC B1 ;  /* 0x0000000000017941 */ /* 0x000fea0003800000 */
.L_x_14:
[----:B------:R-:W-:-:S05]  /*1eb0*/  LEA R4, P0, R2, R4, 0x3 ;  /* 0x0000000402047211 */ /* 0x000fca00078018ff */
[----:B------:R-:W-:Y:S01]  /*1ec0*/  IMAD.X R5, RZ, RZ, R5, P0 ;  /* 0x000000ffff057224 */ /* 0x000fe200000e0605 */
[----:B------:R-:W-:-:S04]  /*1ed0*/  ISETP.GE.U32.AND P0, PT, R4, UR4, PT ;  /* 0x0000000404007c0c */ /* 0x000fc8000bf06070 */
[----:B------:R-:W-:-:S13]  /*1ee0*/  ISETP.GE.AND.EX P0, PT, R5, UR9, PT, P0 ;  /* 0x0000000905007c0c */ /* 0x000fda000bf06300 */
[----:B------:R-:W-:Y:S05]  /*1ef0*/  @!P0 BRA `(.L_x_33) ;  /* 0xffffffe000f08947 */ /* 0x000fea000383ffff */
.L_x_10:
[----:B------:R-:W-:Y:S05]  /*1f00*/  BSYNC B0 ;  /* 0x0000000000007941 */ /* 0x000fea0003800000 */
.L_x_9:
[----:B------:R-:W2:Y:S01]  /*1f10*/  S2R R5, SR_TID.X ;  /* 0x0000000000057919 */ /* 0x000ea20000002100 */
[----:B------:R-:W3:Y:S01]  /*1f20*/  S2UR UR6, SR_CgaCtaId ;  /* 0x00000000000679c3 */ /* 0x000ee20000008800 */
[----:B------:R-:W-:Y:S01]  /*1f30*/  USHF.R.U32.HI UR4, URZ, 0x1, UR8 ;  /* 0x000000013f047899 */ /* 0x000fe20008011608 */
[----:B------:R-:W-:-:S05]  /*1f40*/  UMOV UR5, 0x400 ;  /* 0x0000040000057882 */ /* 0x000fca0000000000 */
[----:B------:R-:W-:Y:S01]  /*1f50*/  ISETP.NE.AND P0, PT, RZ, UR4, PT ;  /* 0x00000004ff007c0c */ /* 0x000fe2000bf05270 */
[----:B---3--:R-:W-:-:S06]  /*1f60*/  ULEA UR5, UR6, UR5, 0x18 ;  /* 0x0000000506057291 */ /* 0x008fcc000f8ec03f */
[C---:B--2---:R-:W-:Y:S02]  /*1f70*/  LEA R7, R5.reuse, UR5, 0x2 ;  /* 0x0000000505077c11 */ /* 0x044fe4000f8e10ff */
[----:B------:R-:W-:-:S03]  /*1f80*/  ISETP.NE.AND P1, PT, R5, RZ, PT ;  /* 0x000000ff0500720c */ /* 0x000fc60003f25270 */
[----:B------:R2:W-:Y:S01]  /*1f90*/  STS [R7], R12 ;  /* 0x0000000c07007388 */ /* 0x0005e20000000800 */
[----:B------:R-:W-:Y:S06]  /*1fa0*/  BAR.SYNC.DEFER_BLOCKING 0x0 ;  /* 0x0000000000007b1d */ /* 0x000fec0000010000 */
[----:B------:R-:W-:Y:S05]  /*1fb0*/  @!P0 BRA `(.L_x_34) ;  /* 0x00000000002c8947 */ /* 0x000fea0003800000 */
[----:B------:R-:W-:-:S07]  /*1fc0*/  IMAD.U32 R0, RZ, RZ, UR4 ;  /* 0x00000004ff007e24 */ /* 0x000fce000f8e00ff */
.L_x_35:
[----:B------:R-:W-:-:S13]  /*1fd0*/  ISETP.GE.U32.AND P0, PT, R5, R0, PT ;  /* 0x000000000500720c */ /* 0x000fda0003f06070 */
[----:B------:R-:W-:Y:S01]  /*1fe0*/  @!P0 LEA R2, R0, R7, 0x2 ;  /* 0x0000000700028211 */ /* 0x000fe200078e10ff */
[----:B------:R-:W-:Y:S01]  /*1ff0*/  @!P0 LDS R3, [R7] ;  /* 0x0000000007038984 */ /* 0x000fe20000000800 */
[----:B------:R-:W-:-:S04]  /*2000*/  SHF.R.U32.HI R0, RZ, 0x1, R0 ;  /* 0x00000001ff007819 */ /* 0x000fc80000011600 */
[----:B------:R-:W3:Y:S02]  /*2010*/  @!P0 LDS R2, [R2] ;  /* 0x0000000002028984 */ /* 0x000ee40000000800 */
[----:B---3--:R-:W-:-:S05]  /*2020*/  @!P0 FADD.FTZ R3, R3, R2 ;  /* 0x0000000203038221 */ /* 0x008fca0000010000 */
[----:B------:R3:W-:Y:S01]  /*2030*/  @!P0 STS [R7], R3 ;  /* 0x0000000307008388 */ /* 0x0007e20000000800 */
[----:B------:R-:W-:Y:S01]  /*2040*/  BAR.SYNC.DEFER_BLOCKING 0x0 ;  /* 0x0000000000007b1d */ /* 0x000fe20000010000 */
[----:B------:R-:W-:-:S13]  /*2050*/  ISETP.NE.AND P0, PT, R0, RZ, PT ;  /* 0x000000ff0000720c */ /* 0x000fda0003f05270 */
[----:B---3--:R-:W-:Y:S05]  /*2060*/  @P0 BRA `(.L_x_35) ;  /* 0xfffffffc00d80947 */ /* 0x008fea000383ffff */
.L_x_34:
[----:B------:R-:W-:Y:S05]  /*2070*/  @P1 EXIT ;  /* 0x000000000000194d */ /* 0x000fea0003800000 */
[----:B------:R-:W3:Y:S01]  /*2080*/  S2UR UR5, SR_CgaCtaId ;  /* 0x00000000000579c3 */ /* 0x000ee20000008800 */
[----:B------:R-:W-:Y:S01]  /*2090*/  UMOV UR4, 0x400 ;  /* 0x0000040000047882 */ /* 0x000fe20000000000 */
[----:B-----5:R-:W4:Y:S06]  /*20a0*/  MUFU.RCP R5, R13 ;  /* 0x0000000d00057308 */ /* 0x020f2c0000001000 */
[----:B------:R-:W0:Y:S01]  /*20b0*/  LDC.64 R2, c[0x0][0x210] ;  /* 0x00008400ff027b82 */ /* 0x000e220000000a00 */
[----:B---3--:R-:W-:-:S09]  /*20c0*/  ULEA UR4, UR5, UR4, 0x18 ;  /* 0x0000000405047291 */ /* 0x008fd2000f8ec03f */
[----:B------:R-:W4:Y:S02]  /*20d0*/  LDS R0, [UR4] ;  /* 0x00000004ff007984 */ /* 0x000f240008000800 */
[----:B----4-:R-:W-:-:S05]  /*20e0*/  FMUL.FTZ R5, R0, R5 ;  /* 0x0000000500057220 */ /* 0x010fca0000410000 */
[----:B0-----:R-:W-:Y:S01]  /*20f0*/  REDG.E.ADD.F32.FTZ.RN.STRONG.GPU desc[UR14][R2.64], R5 ;  /* 0x00000005020079a6 */ /* 0x001fe2000c10f38e */
[----:B------:R-:W-:Y:S05]  /*2100*/  EXIT ;  /* 0x000000000000794d */ /* 0x000fea0003800000 */
        .weak           $__internal_1_$__cuda_sm20_div_s64
        .type           $__internal_1_$__cuda_sm20_div_s64,@function
        .size           $__internal_1_$__cuda_sm20_div_s64,(.L_x_214 - $__internal_1_$__cuda_sm20_div_s64)
$__internal_1_$__cuda_sm20_div_s64:
[----:B------:R-:W-:Y:S01]  /*2110*/  ULDC.64 UR18, c[0x0][0x240] ;  /* 0x0000900000127ab9 */ /* 0x000fe20000000a00 */
[----:B------:R-:W-:Y:S01]  /*2120*/  ISETP.GE.AND P3, PT, R5, RZ, PT ;  /* 0x000000ff0500720c */ /* 0x000fe20003f66270 */
[----:B------:R-:W-:Y:S02]  /*2130*/  UIADD3 UR6, UP1, URZ, -UR18, URZ ;  /* 0x800000123f067290 */ /* 0x000fe4000ff3e03f */
[----:B------:R-:W-:Y:S02]  /*2140*/  UISETP.GE.AND UP0, UPT, UR19, URZ, UPT ;  /* 0x0000003f1300728c */ /* 0x000fe4000bf06270 */
[----:B------:R-:W-:Y:S02]  /*2150*/  UIADD3.X UR7, URZ, ~UR19, URZ, UP1, !UPT ;  /* 0x800000133f077290 */ /* 0x000fe40008ffe43f */
[----:B------:R-:W-:Y:S02]  /*2160*/  USEL UR6, UR6, UR18, !UP0 ;  /* 0x0000001206067287 */ /* 0x000fe4000c000000 */
[----:B------:R-:W-:-:S09]  /*2170*/  USEL UR7, UR7, UR19, !UP0 ;  /* 0x0000001307077287 */ /* 0x000fd2000c000000 */
[----:B------:R-:W0:Y:S08]  /*2180*/  I2F.U64.RP R15, UR6 ;  /* 0x00000006000f7d12 */ /* 0x000e300008309000 */
[----:B0-----:R-:W0:Y:S02]  /*2190*/  MUFU.RCP R15, R15 ;  /* 0x0000000f000f7308 */ /* 0x001e240000001000 */
[----:B0-----:R-:W-:-:S06]  /*21a0*/  VIADD R10, R15, 0x1ffffffe ;  /* 0x1ffffffe0f0a7836 */ /* 0x001fcc0000000000 */
[----:B------:R-:W0:Y:S02]  /*21b0*/  F2I.U64.TRUNC R10, R10 ;  /* 0x0000000a000a7311 */ /* 0x000e24000020d800 */
[----:B0-----:R-:W-:-:S04]  /*21c0*/  IMAD.WIDE.U32 R8, R10, UR6, RZ ;  /* 0x000000060a087c25 */ /* 0x001fc8000f8e00ff */
[----:B------:R-:W-:Y:S01]  /*21d0*/  IMAD R9, R10, UR7, R9 ;  /* 0x000000070a097c24 */ /* 0x000fe2000f8e0209 */
[----:B------:R-:W-:-:S03]  /*21e0*/  IADD3 R17, P0, RZ, -R8, RZ ;  /* 0x80000008ff117210 */ /* 0x000fc60007f1e0ff */
[----:B------:R-:W-:Y:S02]  /*21f0*/  IMAD R9, R11, UR6, R9 ;  /* 0x000000060b097c24 */ /* 0x000fe4000f8e0209 */
[----:B------:R-:W-:-:S04]  /*2200*/  IMAD.HI.U32 R8, R10, R17, RZ ;  /* 0x000000110a087227 */ /* 0x000fc800078e00ff */
[----:B------:R-:W-:Y:S01]  /*2210*/  IMAD.X R19, RZ, RZ, ~R9, P0 ;  /* 0x000000ffff137224 */ /* 0x000fe200000e0e09 */
[----:B------:R-:W-:-:S03]  /*2220*/  MOV R9, R10 ;  /* 0x0000000a00097202 */ /* 0x000fc60000000f00 */
[-C--:B------:R-:W-:Y:S02]  /*2230*/  IMAD R21, R11, R19.reuse, RZ ;  /* 0x000000130b157224 */ /* 0x080fe400078e02ff */
[----:B------:R-:W-:-:S04]  /*2240*/  IMAD.WIDE.U32 R8, P0, R10, R19, R8 ;  /* 0x000000130a087225 */ /* 0x000fc80007800008 */
[----:B------:R-:W-:-:S04]  /*2250*/  IMAD.HI.U32 R15, R11, R19, RZ ;  /* 0x000000130b0f7227 */ /* 0x000fc800078e00ff */
[----:B------:R-:W-:-:S04]  /*2260*/  IMAD.HI.U32 R8, P1, R11, R17, R8 ;  /* 0x000000110b087227 */ /* 0x000fc80007820008 */
[----:B------:R-:W-:Y:S01]  /*2270*/  IMAD.X R15, R15, 0x1, R11, P0 ;  /* 0x000000010f0f7824 */ /* 0x000fe200000e060b */
[----:B------:R-:W-:-:S04]  /*2280*/  IADD3 R9, P2, R21, R8, RZ ;  /* 0x0000000815097210 */ /* 0x000fc80007f5e0ff */
[----:B------:R-:W-:Y:S01]  /*2290*/  IADD3.X R15, RZ, RZ, R15, P2, P1 ;  /* 0x000000ffff0f7210 */ /* 0x000fe200017e240f */
[----:B------:R-:W-:-:S04]  /*22a0*/  IMAD.WIDE.U32 R10, R9, UR6, RZ ;  /* 0x00000006090a7c25 */ /* 0x000fc8000f8e00ff */
[----:B------:R-:W-:Y:S01]  /*22b0*/  IMAD R8, R9, UR7, R11 ;  /* 0x0000000709087c24 */ /* 0x000fe2000f8e020b */
[----:B------:R-:W-:Y:S02]  /*22c0*/  IADD3 R17, P0, RZ, -R10, RZ ;  /* 0x8000000aff117210 */ /* 0x000fe40007f1e0ff */
[-C--:B------:R-:W-:Y:S01]  /*22d0*/  IADD3 R11, P4, RZ, -R4.reuse, RZ ;  /* 0x80000004ff0b7210 */ /* 0x080fe20007f9e0ff */
[----:B------:R-:W-:Y:S02]  /*22e0*/  IMAD R10, R15, UR6, R8 ;  /* 0x000000060f0a7c24 */ /* 0x000fe4000f8e0208 */
[----:B------:R-:W-:Y:S01]  /*22f0*/  IMAD.HI.U32 R8, R9, R17, RZ ;  /* 0x0000001109087227 */ /* 0x000fe200078e00ff */
[----:B------:R-:W-:Y:S02]  /*2300*/  SEL R11, R11, R4, !P3 ;  /* 0x000000040b0b7207 */ /* 0x000fe40005800000 */
[----:B------:R-:W-:Y:S01]  /*2310*/  IADD3.X R16, RZ, ~R5, RZ, P4, !PT ;  /* 0x80000005ff107210 */ /* 0x000fe200027fe4ff */
[----:B------:R-:W-:-:S04]  /*2320*/  IMAD.X R10, RZ, RZ, ~R10, P0 ;  /* 0x000000ffff0a7224 */ /* 0x000fc800000e0e0a */
[----:B------:R-:W-:-:S04]  /*2330*/  IMAD.WIDE.U32 R8, P0, R9, R10, R8 ;  /* 0x0000000a09087225 */ /* 0x000fc80007800008 */
[----:B------:R-:W-:-:S04]  /*2340*/  IMAD.HI.U32 R18, R15, R10, RZ ;  /* 0x0000000a0f127227 */ /* 0x000fc800078e00ff */
[----:B------:R-:W-:-:S04]  /*2350*/  IMAD.HI.U32 R8, P1, R15, R17, R8 ;  /* 0x000000110f087227 */ /* 0x000fc80007820008 */
[----:B------:R-:W-:-:S05]  /*2360*/  IMAD R9, R15, R10, RZ ;  /* 0x0000000a0f097224 */ /* 0x000fca00078e02ff */
[----:B------:R-:W-:Y:S01]  /*2370*/  IADD3 R10, P2, R9, R8, RZ ;  /* 0x00000008090a7210 */ /* 0x000fe20007f5e0ff */
[----:B------:R-:W-:Y:S01]  /*2380*/  IMAD.X R9, R18, 0x1, R15, P0 ;  /* 0x0000000112097824 */ /* 0x000fe200000e060f */
[----:B------:R-:W-:-:S03]  /*2390*/  SEL R15, R16, R5, !P3 ;  /* 0x00000005100f7207 */ /* 0x000fc60005800000 */
[----:B------:R-:W-:Y:S01]  /*23a0*/  IMAD.HI.U32 R8, R10, R11, RZ ;  /* 0x0000000b0a087227 */ /* 0x000fe200078e00ff */
[----:B------:R-:W-:-:S03]  /*23b0*/  IADD3.X R16, RZ, RZ, R9, P2, P1 ;  /* 0x000000ffff107210 */ /* 0x000fc600017e2409 */
[----:B------:R-:W-:Y:S02]  /*23c0*/  IMAD.MOV.U32 R9, RZ, RZ, RZ ;  /* 0x000000ffff097224 */ /* 0x000fe400078e00ff */
[-C--:B------:R-:W-:Y:S02]  /*23d0*/  IMAD R17, R16, R15.reuse, RZ ;  /* 0x0000000f10117224 */ /* 0x080fe400078e02ff */
[----:B------:R-:W-:-:S04]  /*23e0*/  IMAD.WIDE.U32 R8, R10, R15, R8 ;  /* 0x0000000f0a087225 */ /* 0x000fc800078e0008 */
[----:B------:R-:W-:-:S04]  /*23f0*/  IMAD.HI.U32 R10, R16, R15, RZ ;  /* 0x0000000f100a7227 */ /* 0x000fc800078e00ff */
[----:B------:R-:W-:-:S05]  /*2400*/  IMAD.HI.U32 R8, P0, R16, R11, R8 ;  /* 0x0000000b10087227 */ /* 0x000fca0007800008 */
[----:B------:R-:W-:Y:S02]  /*2410*/  IADD3 R17, P1, R17, R8, RZ ;  /* 0x0000000811117210 */ /* 0x000fe40007f3e0ff */
[----:B------:R-:W-:-:S03]  /*2420*/  IADD3.X R10, R10, RZ, RZ, P0, !PT ;  /* 0x000000ff0a0a7210 */ /* 0x000fc600007fe4ff */
[----:B------:R-:W-:-:S04]  /*2430*/  IMAD.WIDE.U32 R8, R17, UR6, RZ ;  /* 0x0000000611087c25 */ /* 0x000fc8000f8e00ff */
[----:B------:R-:W-:Y:S01]  /*2440*/  IMAD.X R10, RZ, RZ, R10, P1 ;  /* 0x000000ffff0a7224 */ /* 0x000fe200008e060a */
[----:B------:R-:W-:Y:S01]  /*2450*/  IADD3 R16, P1, -R8, R11, RZ ;  /* 0x0000000b08107210 */ /* 0x000fe20007f3e1ff */
[----:B------:R-:W-:-:S03]  /*2460*/  IMAD R9, R17, UR7, R9 ;  /* 0x0000000711097c24 */ /* 0x000fc6000f8e0209 */
[----:B------:R-:W-:Y:S01]  /*2470*/  ISETP.GE.U32.AND P0, PT, R16, UR6, PT ;  /* 0x0000000610007c0c */ /* 0x000fe2000bf06070 */
[----:B------:R-:W-:-:S04]  /*2480*/  IMAD R8, R10, UR6, R9 ;  /* 0x000000060a087c24 */ /* 0x000fc8000f8e0209 */
[----:B------:R-:W-:Y:S01]  /*2490*/  IMAD.X R9, R15, 0x1, ~R8, P1 ;  /* 0x000000010f097824 */ /* 0x000fe200008e0e08 */
[----:B------:R-:W-:Y:S02]  /*24a0*/  IADD3 R15, P1, R16, -UR6, RZ ;  /* 0x80000006100f7c10 */ /* 0x000fe4000ff3e0ff */
[----:B------:R-:W-:Y:S02]  /*24b0*/  IADD3 R8, P2, R17, 0x1, RZ ;  /* 0x0000000111087810 */ /* 0x000fe40007f5e0ff */
[C---:B------:R-:W-:Y:S02]  /*24c0*/  ISETP.GE.U32.AND.EX P0, PT, R9.reuse, UR7, PT, P0 ;  /* 0x0000000709007c0c */ /* 0x040fe4000bf06100 */
[----:B------:R-:W-:Y:S02]  /*24d0*/  IADD3.X R18, R9, ~UR7, RZ, P1, !PT ;  /* 0x8000000709127c10 */ /* 0x000fe40008ffe4ff */
[----:B------:R-:W-:Y:S02]  /*24e0*/  SEL R15, R15, R16, P0 ;  /* 0x000000100f0f7207 */ /* 0x000fe40000000000 */
[----:B------:R-:W-:-:S02]  /*24f0*/  SEL R18, R18, R9, P0 ;  /* 0x0000000912127207 */ /* 0x000fc40000000000 */
[-C--:B------:R-:W-:Y:S02]  /*2500*/  IADD3.X R11, RZ, R10.reuse, RZ, P2, !PT ;  /* 0x0000000aff0b7210 */ /* 0x080fe400017fe4ff */
[----:B------:R-:W-:Y:S02]  /*2510*/  SEL R9, R8, R17, P0 ;  /* 0x0000001108097207 */ /* 0x000fe40000000000 */
[----:B------:R-:W-:Y:S01]  /*2520*/  ISETP.GE.U32.AND P1, PT, R15, UR6, PT ;  /* 0x000000060f007c0c */ /* 0x000fe2000bf26070 */
[----:B------:R-:W-:Y:S01]  /*2530*/  HFMA2.MMA R15, -RZ, RZ, 0, 0 ;  /* 0x00000000ff0f7435 */ /* 0x000fe200000001ff */
[----:B------:R-:W-:Y:S02]  /*2540*/  SEL R10, R11, R10, P0 ;  /* 0x0000000a0b0a7207 */ /* 0x000fe40000000000 */
[----:B------:R-:W-:Y:S02]  /*2550*/  IADD3 R16, P2, R9, 0x1, RZ ;  /* 0x0000000109107810 */ /* 0x000fe40007f5e0ff */
[----:B------:R-:W-:-:S02]  /*2560*/  ISETP.GE.U32.AND.EX P0, PT, R18, UR7, PT, P1 ;  /* 0x0000000712007c0c */ /* 0x000fc4000bf06110 */
[----:B------:R-:W-:Y:S01]  /*2570*/  LOP3.LUT R8, R5, UR19, RZ, 0x3c, !PT ;  /* 0x0000001305087c12 */ /* 0x000fe2000f8e3cff */
[----:B------:R-:W-:Y:S01]  /*2580*/  IMAD.X R17, RZ, RZ, R10, P2 ;  /* 0x000000ffff117224 */ /* 0x000fe200010e060a */
[----:B------:R-:W-:Y:S02]  /*2590*/  SEL R16, R16, R9, P0 ;  /* 0x0000000910107207 */ /* 0x000fe40000000000 */
[----:B------:R-:W-:Y:S02]  /*25a0*/  ISETP.GE.AND P1, PT, R8, RZ, PT ;  /* 0x000000ff0800720c */ /* 0x000fe40003f26270 */
[----:B------:R-:W-:Y:S02]  /*25b0*/  SEL R17, R17, R10, P0 ;  /* 0x0000000a11117207 */ /* 0x000fe40000000000 */
[----:B------:R-:W-:Y:S02]  /*25c0*/  IADD3 R9, P2, RZ, -R16, RZ ;  /* 0x80000010ff097210 */ /* 0x000fe40007f5e0ff */
[----:B------:R-:W-:-:S02]  /*25d0*/  ISETP.NE.U32.AND P0, PT, RZ, UR18, PT ;  /* 0x00000012ff007c0c */ /* 0x000fc4000bf05070 */
[----:B------:R-:W-:Y:S01]  /*25e0*/  SEL R16, R9, R16, !P1 ;  /* 0x0000001009107207 */ /* 0x000fe20004800000 */
[----:B------:R-:W-:Y:S01]  /*25f0*/  IMAD.X R8, RZ, RZ, ~R17, P2 ;  /* 0x000000ffff087224 */ /* 0x000fe200010e0e11 */
[----:B------:R-:W-:-:S04]  /*2600*/  ISETP.NE.AND.EX P0, PT, RZ, UR19, PT, P0 ;  /* 0x00000013ff007c0c */ /* 0x000fc8000bf05300 */
[----:B------:R-:W-:Y:S02]  /*2610*/  SEL R17, R8, R17, !P1 ;  /* 0x0000001108117207 */ /* 0x000fe40004800000 */
[----:B------:R-:W-:Y:S02]  /*2620*/  SEL R16, R16, 0xffffffff, P0 ;  /* 0xffffffff10107807 */ /* 0x000fe40000000000 */
[----:B------:R-:W-:Y:S01]  /*2630*/  SEL R17, R17, 0xffffffff, P0 ;  /* 0xffffffff11117807 */ /* 0x000fe20000000000 */
[----:B------:R-:W-:Y:S06]  /*2640*/  RET.REL.NODEC R14 `(_Z30focal_loss_forward_cuda_kernelILb1ELi8EN3c104HalfElffEvPT4_PT1_PKS4_PKT2_PKflllfff) ;  /* 0xffffffd80e6c7950 */ /* 0x000fec0003c3ffff */
.L_x_36:
        /* <DEDUP_REMOVED lines=11> */
.L_x_214:


//--------------------- .text._Z30focal_loss_forward_cuda_kernelILb1ELi4EflffEvPT4_PT1_PKS2_PKT2_PKflllfff --------------------------
	.section	.text._Z30focal_loss_forward_cuda_kernelILb1ELi4EflffEvPT4_PT1_PKS2_PKT2_PKflllfff,"ax",@progbits
	.align	128
        .global         _Z30focal_loss_forward_cuda_kernelILb1ELi4EflffEvPT4_PT1_PKS2_PKT2_PKflllfff
        .type           _Z30focal_loss_forward_cuda_kernelILb1ELi4EflffEvPT4_PT1_PKS2_PKT2_PKflllfff,@function
        .size           _Z30focal_loss_forward_cuda_kernelILb1ELi4EflffEvPT4_PT1_PKS2_PKT2_PKflllfff,(.L_x_215 - _Z30focal_loss_forward_cuda_kernelILb1ELi4EflffEvPT4_PT1_PKS2_PKT2_PKflllfff)
        .other          _Z30focal_loss_forward_cuda_kernelILb1ELi4EflffEvPT4_PT1_PKS2_PKT2_PKflllfff,@"STO_CUDA_ENTRY STV_DEFAULT"
_Z30focal_loss_forward_cuda_kernelILb1ELi4EflffEvPT4_PT1_PKS2_PKT2_PKflllfff:
.text._Z30focal_loss_forward_cuda_kernelILb1ELi4EflffEvPT4_PT1_PKS2_PKT2_PKflllfff:
        /* <DEDUP_REMOVED lines=12> */
[----:B------:R-:W-:Y:S01]  /*00c0*/  HFMA2.MMA R18, -RZ, RZ, 0, 0 ;  /* 0x00000000ff127435 */ /* 0x000fe200000001ff */
[----:B------:R-:W-:Y:S01]  /*00d0*/  ULDC UR18, c[0x0][0x244] ;  /* 0x0000910000127ab9 */ /* 0x000fe20000000800 */
[----:B------:R-:W-:Y:S01]  /*00e0*/  ULDC UR19, c[0x0][0x240] ;  /* 0x0000900000137ab9 */ /* 0x000fe20000000800 */
[----:B------:R-:W-:Y:S01]  /*00f0*/  ULDC.64 UR16, c[0x0][0x250] ;  /* 0x0000940000107ab9 */ /* 0x000fe20000000a00 */
[----:B------:R-:W-:Y:S01]  /*0100*/  ULDC.64 UR20, c[0x0][0x240] ;  /* 0x0000900000147ab9 */ /* 0x000fe20000000a00 */
[----:B-1----:R0:W5:Y:S01]  /*0110*/  LDG.E.CONSTANT R0, desc[UR14][R2.64] ;  /* 0x0000000e02007981 */ /* 0x002162000c1e9900 */
[----:B------:R-:W-:Y:S01]  /*0120*/  BSSY B0, `(.L_x_37) ;  /* 0x0000117000007945 */ /* 0x000fe20003800000 */
[----:B--2---:R-:W-:-:S02]  /*0130*/  ULEA UR6, UR6, UR4, 0x18 ;  /* 0x0000000406067291 */ /* 0x004fc4000f8ec03f */
[----:B------:R-:W-:Y:S01]  /*0140*/  UIMAD.WIDE.U32 UR4, UR10, UR12, URZ ;  /* 0x0000000c0a0472a5 */ /* 0x000fe2000f8e003f */
[----:B0-----:R-:W-:Y:S02]  /*0150*/  IMAD R3, R5, UR8, R4 ;  /* 0x0000000805037c24 */ /* 0x001fe4000f8e0204 */
[----:B------:R-:W-:Y:S01]  /*0160*/  ULDC.64 UR12, c[0x0][0x228] ;  /* 0x00008a00000c7ab9 */ /* 0x000fe20000000a00 */
[----:B------:R-:W-:Y:S01]  /*0170*/  UIADD3 UR9, UR5, UR7, URZ ;  /* 0x0000000705097290 */ /* 0x000fe2000fffe03f */
[----:B------:R-:W-:Y:S01]  /*0180*/  LEA R2, R4, UR6, 0x2 ;  /* 0x0000000604027c11 */ /* 0x000fe2000f8e10ff */
[----:B------:R-:W-:-:S04]  /*0190*/  IMAD.SHL.U32 R19, R3, 0x4, RZ ;  /* 0x0000000403137824 */ /* 0x000fc800078e00ff */
[----:B------:R0:W-:Y:S01]  /*01a0*/  STS [R2], RZ ;  /* 0x000000ff02007388 */ /* 0x0001e20000000800 */
[----:B------:R-:W-:Y:S01]  /*01b0*/  IMAD.U32 R3, RZ, RZ, UR9 ;  /* 0x00000009ff037e24 */ /* 0x000fe2000f8e00ff */
[----:B------:R-:W-:-:S04]  /*01c0*/  ISETP.LT.U32.AND P0, PT, R19, UR4, PT ;  /* 0x0000000413007c0c */ /* 0x000fc8000bf01070 */
[----:B------:R-:W-:-:S13]  /*01d0*/  ISETP.GT.AND.EX P0, PT, R3, RZ, PT, P0 ;  /* 0x000000ff0300720c */ /* 0x000fda0003f04300 */
[----:B0-----:R-:W-:Y:S05]  /*01e0*/  @!P0 BRA `(.L_x_38) ;  /* 0x0000001000288947 */ /* 0x001fea0003800000 */
[----:B------:R-:W0:Y:S01]  /*01f0*/  LDC R24, c[0x0][0x258] ;  /* 0x00009600ff187b82 */ /* 0x000e220000000800 */
[----:B------:R-:W-:Y:S01]  /*0200*/  IMAD.MOV.U32 R20, RZ, RZ, RZ ;  /* 0x000000ffff147224 */ /* 0x000fe200078e00ff */
[----:B------:R-:W-:Y:S01]  /*0210*/  ULDC.64 UR6, c[0x0][0x220] ;  /* 0x0000880000067ab9 */ /* 0x000fe20000000a00 */
[C---:B------:R-:W-:Y:S01]  /*0220*/  IMAD.SHL.U32 R2, R19.reuse, 0x4, RZ ;  /* 0x0000000413027824 */ /* 0x040fe200078e00ff */
[----:B------:R-:W-:Y:S01]  /*0230*/  ULDC.64 UR10, c[0x0][0x218] ;  /* 0x00008600000a7ab9 */ /* 0x000fe20000000a00 */
[----:B------:R-:W-:Y:S02]  /*0240*/  MOV R18, RZ ;  /* 0x000000ff00127202 */ /* 0x000fe40000000f00 */
[----:B------:R-:W-:Y:S01]  /*0250*/  SHF.L.U64.HI R3, R19, 0x2, R20 ;  /* 0x0000000213037819 */ /* 0x000fe20000010214 */
[----:B------:R-:W1:Y:S01]  /*0260*/  LDC R25, c[0x0][0xc] ;  /* 0x00000300ff197b82 */ /* 0x000e620000000800 */
[C---:B------:R-:W-:Y:S02]  /*0270*/  IADD3 R12, P0, R2.reuse, UR6, RZ ;  /* 0x00000006020c7c10 */ /* 0x040fe4000ff1e0ff */
[----:B------:R-:W-:-:S02]  /*0280*/  IADD3 R2, P1, R2, UR10, RZ ;  /* 0x0000000a02027c10 */ /* 0x000fc4000ff3e0ff */
[C---:B------:R-:W-:Y:S02]  /*0290*/  IADD3.X R13, R3.reuse, UR7, RZ, P0, !PT ;  /* 0x00000007030d7c10 */ /* 0x040fe400087fe4ff */
[----:B------:R-:W-:Y:S01]  /*02a0*/  IADD3.X R3, R3, UR11, RZ, P1, !PT ;  /* 0x0000000b03037c10 */ /* 0x000fe20008ffe4ff */
[----:B------:R-:W2:Y:S01]  /*02b0*/  LDC.64 R4, c[0x0][0x250] ;  /* 0x00009400ff047b82 */ /* 0x000ea20000000a00 */
[----:B0-----:R-:W-:-:S04]  /*02c0*/  FADD.FTZ R23, -R24, 1 ;  /* 0x3f80000018177421 */ /* 0x001fc80000010100 */
[C---:B------:R-:W-:Y:S01]  /*02d0*/  FFMA.FTZ R23, R24.reuse, 0.5, R23 ;  /* 0x3f00000018177823 */ /* 0x040fe20000010017 */
[----:B------:R-:W-:Y:S01]  /*02e0*/  FMUL.FTZ R24, R24, 0.5 ;  /* 0x3f00000018187820 */ /* 0x000fe20000410000 */
[----:B-1----:R-:W-:-:S04]  /*02f0*/  IMAD R25, R25, UR8, RZ ;  /* 0x0000000819197c24 */ /* 0x002fc8000f8e02ff */
[----:B------:R-:W-:Y:S02]  /*0300*/  IMAD.SHL.U32 R25, R25, 0x4, RZ ;  /* 0x0000000419197824 */ /* 0x000fe400078e00ff */
[----:B--2---:R-:W-:Y:S01]  /*0310*/  FADD.FTZ R21, -R4, 1 ;  /* 0x3f80000004157421 */ /* 0x004fe20000010100 */
[----:B------:R-:W-:-:S07]  /*0320*/  FADD.FTZ R22, -R5, -RZ ;  /* 0x800000ff05167221 */ /* 0x000fce0000010100 */
.L_x_53:
[----:B-----5:R-:W-:Y:S01]  /*0330*/  IMAD.U32 R5, RZ, RZ, UR18 ;  /* 0x00000012ff057e24 */ /* 0x020fe2000f8e00ff */
[----:B------:R-:W-:Y:S04]  /*0340*/  BSSY B1, `(.L_x_39) ;  /* 0x000002a000017945 */ /* 0x000fe80003800000 */
[----:B------:R-:W-:-:S04]  /*0350*/  LOP3.LUT R4, R20, R5, RZ, 0xfc, !PT ;  /* 0x0000000514047212 */ /* 0x000fc800078efcff */
[----:B------:R-:W-:-:S13]  /*0360*/  ISETP.NE.U32.AND P0, PT, R4, RZ, PT ;  /* 0x000000ff0400720c */ /* 0x000fda0003f05070 */
[----:B------:R-:W-:Y:S05]  /*0370*/  @!P0 BRA `(.L_x_40) ;  /* 0x00000000003c8947 */ /* 0x000fea0003800000 */
[----:B------:R-:W-:-:S07]  /*0380*/  MOV R6, 0x3a0 ;  /* 0x000003a000067802 */ /* 0x000fce0000000f00 */
[----:B-----5:R-:W-:Y:S05]  /*0390*/  CALL.REL.NOINC `($__internal_2_$__cuda_sm20_div_s64) ;  /* 0x0000001000407944 */ /* 0x020fea0003c00000 */
[----:B------:R-:W-:Y:S01]  /*03a0*/  IADD3 R15, P0, RZ, -R4, RZ ;  /* 0x80000004ff0f7210 */ /* 0x000fe20007f1e0ff */
[----:B------:R-:W-:Y:S01]  /*03b0*/  IMAD.U32 R5, RZ, RZ, UR21 ;  /* 0x00000015ff057e24 */ /* 0x000fe2000f8e00ff */
[----:B------:R-:W-:Y:S02]  /*03c0*/  MOV R16, UR20 ;  /* 0x0000001400107c02 */ /* 0x000fe40008000f00 */
[----:B------:R-:W-:Y:S01]  /*03d0*/  MOV R6, R19 ;  /* 0x0000001300067202 */ /* 0x000fe20000000f00 */
[----:B------:R-:W-:-:S04]  /*03e0*/  IMAD.X R7, RZ, RZ, ~R9, P0 ;  /* 0x000000ffff077224 */ /* 0x000fc800000e0e09 */
[-C--:B------:R-:W-:Y:S02]  /*03f0*/  IMAD R8, R7, R16.reuse, RZ ;  /* 0x0000001007087224 */ /* 0x080fe400078e02ff */
[----:B------:R-:W-:Y:S02]  /*0400*/  IMAD.MOV.U32 R7, RZ, RZ, R20 ;  /* 0x000000ffff077224 */ /* 0x000fe400078e0014 */
[----:B------:R-:W-:Y:S01]  /*0410*/  IMAD.WIDE.U32 R10, R15, R16, R6 ;  /* 0x000000100f0a7225 */ /* 0x000fe200078e0006 */
[----:B------:R-:W-:-:S03]  /*0420*/  MOV R6, R4 ;  /* 0x0000000400067202 */ /* 0x000fc60000000f00 */
[----:B------:R-:W-:-:S04]  /*0430*/  IMAD R7, R15, R5, R8 ;  /* 0x000000050f077224 */ /* 0x000fc800078e0208 */
[----:B------:R-:W-:Y:S02]  /*0440*/  IMAD.IADD R26, R11, 0x1, R7 ;  /* 0x000000010b1a7824 */ /* 0x000fe400078e0207 */
[----:B------:R-:W-:Y:S01]  /*0450*/  IMAD.MOV.U32 R7, RZ, RZ, R9 ;  /* 0x000000ffff077224 */ /* 0x000fe200078e0009 */
[----:B------:R-:W-:Y:S06]  /*0460*/  BRA `(.L_x_41) ;  /* 0x00000000005c7947 */ /* 0x000fec0003800000 */
.L_x_40:
[----:B------:R-:W-:Y:S02]  /*0470*/  IMAD.U32 R16, RZ, RZ, UR19 ;  /* 0x00000013ff107e24 */ /* 0x000fe4000f8e00ff */
[----:B------:R-:W-:Y:S02]  /*0480*/  IMAD.MOV.U32 R26, RZ, RZ, RZ ;  /* 0x000000ffff1a7224 */ /* 0x000fe400078e00ff */
[----:B------:R-:W0:Y:S01]  /*0490*/  I2F.U32.RP R4, R16 ;  /* 0x0000001000047306 */ /* 0x000e220000209000 */
[----:B------:R-:W-:-:S07]  /*04a0*/  ISETP.NE.U32.AND P2, PT, R16, RZ, PT ;  /* 0x000000ff1000720c */ /* 0x000fce0003f45070 */
[----:B0-----:R-:W0:Y:S02]  /*04b0*/  MUFU.RCP R4, R4 ;  /* 0x0000000400047308 */ /* 0x001e240000001000 */
[----:B0-----:R-:W-:-:S06]  /*04c0*/  IADD3 R6, R4, 0xffffffe, RZ ;  /* 0x0ffffffe04067810 */ /* 0x001fcc0007ffe0ff */
[----:B------:R0:W1:Y:S02]  /*04d0*/  F2I.FTZ.U32.TRUNC.NTZ R7, R6 ;  /* 0x0000000600077305 */ /* 0x000064000021f000 */
[----:B0-----:R-:W-:Y:S02]  /*04e0*/  IMAD.MOV.U32 R6, RZ, RZ, RZ ;  /* 0x000000ffff067224 */ /* 0x001fe400078e00ff */
[----:B-1----:R-:W-:-:S04]  /*04f0*/  IMAD R8, R7, R16, RZ ;  /* 0x0000001007087224 */ /* 0x002fc800078e02ff */
[----:B------:R-:W-:-:S04]  /*0500*/  IMAD.MOV R9, RZ, RZ, -R8 ;  /* 0x000000ffff097224 */ /* 0x000fc800078e0a08 */
[----:B------:R-:W-:-:S06]  /*0510*/  IMAD.HI.U32 R8, R7, R9, R6 ;  /* 0x0000000907087227 */ /* 0x000fcc00078e0006 */
[----:B------:R-:W-:-:S05]  /*0520*/  IMAD.HI.U32 R6, R8, R19, RZ ;  /* 0x0000001308067227 */ /* 0x000fca00078e00ff */
[----:B------:R-:W-:-:S05]  /*0530*/  IADD3 R7, -R6, RZ, RZ ;  /* 0x000000ff06077210 */ /* 0x000fca0007ffe1ff */
[----:B------:R-:W-:-:S05]  /*0540*/  IMAD R7, R16, R7, R19 ;  /* 0x0000000710077224 */ /* 0x000fca00078e0213 */
[----:B------:R-:W-:-:S13]  /*0550*/  ISETP.GE.U32.AND P0, PT, R7, R16, PT ;  /* 0x000000100700720c */ /* 0x000fda0003f06070 */
[----:B------:R-:W-:Y:S02]  /*0560*/  @P0 IMAD.IADD R7, R7, 0x1, -R16 ;  /* 0x0000000107070824 */ /* 0x000fe400078e0a10 */
[----:B------:R-:W-:-:S03]  /*0570*/  @P0 VIADD R6, R6, 0x1 ;  /* 0x0000000106060836 */ /* 0x000fc60000000000 */
[----:B------:R-:W-:Y:S01]  /*0580*/  ISETP.GE.U32.AND P1, PT, R7, R16, PT ;  /* 0x000000100700720c */ /* 0x000fe20003f26070 */
[----:B------:R-:W-:-:S12]  /*0590*/  HFMA2.MMA R7, -RZ, RZ, 0, 0 ;  /* 0x00000000ff077435 */ /* 0x000fd800000001ff */
[----:B------:R-:W-:Y:S02]  /*05a0*/  @P1 IADD3 R6, R6, 0x1, RZ ;  /* 0x0000000106061810 */ /* 0x000fe40007ffe0ff */
[----:B------:R-:W-:-:S05]  /*05b0*/  @!P2 LOP3.LUT R6, RZ, R16, RZ, 0x33, !PT ;  /* 0x00000010ff06a212 */ /* 0x000fca00078e33ff */
[----:B------:R-:W-:-:S04]  /*05c0*/  IMAD.MOV R10, RZ, RZ, -R6 ;  /* 0x000000ffff0a7224 */ /* 0x000fc800078e0a06 */
[----:B------:R-:W-:-:S07]  /*05d0*/  IMAD R10, R16, R10, R19 ;  /* 0x0000000a100a7224 */ /* 0x000fce00078e0213 */
.L_x_41:
[----:B------:R-:W-:Y:S05]  /*05e0*/  BSYNC B1 ;  /* 0x0000000000017941 */ /* 0x000fea0003800000 */
.L_x_39:
[----:B------:R-:W-:-:S04]  /*05f0*/  LEA R14, P0, R6, UR12, 0x3 ;  /* 0x0000000c060e7c11 */ /* 0x000fc8000f8018ff */
[----:B------:R-:W-:-:S06]  /*0600*/  LEA.HI.X R15, R6, UR13, R7, 0x3, P0 ;  /* 0x0000000d060f7c11 */ /* 0x000fcc00080f1c07 */
[----:B------:R-:W2:Y:S01]  /*0610*/  LDG.E.64.CONSTANT R14, desc[UR14][R14.64] ;  /* 0x0000000e0e0e7981 */ /* 0x000ea2000c1e9b00 */
[-C--:B------:R-:W-:Y:S01]  /*0620*/  IMAD R4, R7, R16.reuse, RZ ;  /* 0x0000001007047224 */ /* 0x080fe200078e02ff */
[----:B------:R-:W-:Y:S03]  /*0630*/  BSSY B1, `(.L_x_42) ;  /* 0x00000be000017945 */ /* 0x000fe60003800000 */
[----:B------:R-:W-:Y:S01]  /*0640*/  IMAD R31, R6, R5, R4 ;  /* 0x00000005061f7224 */ /* 0x000fe200078e0204 */
[----:B--2---:R-:W-:Y:S01]  /*0650*/  ISETP.NE.U32.AND P0, PT, R14, -0x2, PT ;  /* 0xfffffffe0e00780c */ /* 0x004fe20003f05070 */
[----:B------:R-:W-:-:S03]  /*0660*/  IMAD.WIDE.U32 R16, R6, R16, R14 ;  /* 0x0000001006107225 */ /* 0x000fc600078e000e */
[----:B------:R-:W-:-:S13]  /*0670*/  ISETP.NE.AND.EX P0, PT, R15, -0x1, PT, P0 ;  /* 0xffffffff0f00780c */ /* 0x000fda0003f05300 */
[----:B------:R-:W-:Y:S05]  /*0680*/  @!P0 BRA `(.L_x_43) ;  /* 0x0000000800dc8947 */ /* 0x000fea0003800000 */
[----:B------:R0:W5:Y:S01]  /*0690*/  LDG.E.128.CONSTANT R4, desc[UR14][R12.64] ;  /* 0x0000000e0c047981 */ /* 0x000162000c1e9d00 */
[----:B------:R-:W1:Y:S01]  /*06a0*/  LDC.64 R8, c[0x0][0x248] ;  /* 0x00009200ff087b82 */ /* 0x000e620000000a00 */
[C---:B------:R-:W-:Y:S01]  /*06b0*/  IADD3 R29, P4, R10.reuse, 0x1, RZ ;  /* 0x000000010a1d7810 */ /* 0x040fe20007f9e0ff */
[----:B------:R-:W-:Y:S01]  /*06c0*/  BSSY B2, `(.L_x_44) ;  /* 0x0000035000027945 */ /* 0x000fe20003800000 */
[C---:B------:R-:W-:Y:S02]  /*06d0*/  IADD3 R27, P5, R10.reuse, 0x2, RZ ;  /* 0x000000020a1b7810 */ /* 0x040fe40007fbe0ff */
[C---:B------:R-:W-:Y:S01]  /*06e0*/  IADD3 R11, P6, R10.reuse, 0x3, RZ ;  /* 0x000000030a0b7810 */ /* 0x040fe20007fde0ff */
[--C-:B------:R-:W-:Y:S01]  /*06f0*/  IMAD.X R28, RZ, RZ, R26.reuse, P4 ;  /* 0x000000ffff1c7224 */ /* 0x100fe200020e061a */
[-C--:B-1----:R-:W-:Y:S01]  /*0700*/  ISETP.GE.U32.AND P3, PT, R10, R8.reuse, PT ;  /* 0x000000080a00720c */ /* 0x082fe20003f66070 */
[----:B------:R-:W-:Y:S01]  /*0710*/  IMAD.X R10, RZ, RZ, R26, P5 ;  /* 0x000000ffff0a7224 */ /* 0x000fe200028e061a */
[----:B------:R-:W-:-:S02]  /*0720*/  ISETP.GE.U32.AND P0, PT, R29, R8, PT ;  /* 0x000000081d00720c */ /* 0x000fc40003f06070 */
[-C--:B------:R-:W-:Y:S02]  /*0730*/  ISETP.GE.AND.EX P3, PT, R26, R9.reuse, PT, P3 ;  /* 0x000000091a00720c */ /* 0x080fe40003f66330 */
[-C--:B------:R-:W-:Y:S01]  /*0740*/  ISETP.GE.U32.AND P1, PT, R27, R8.reuse, PT ;  /* 0x000000081b00720c */ /* 0x080fe20003f26070 */
[----:B------:R-:W-:Y:S01]  /*0750*/  IMAD.IADD R27, R17, 0x1, R31 ;  /* 0x00000001111b7824 */ /* 0x000fe200078e021f */
[----:B------:R-:W-:Y:S02]  /*0760*/  ISETP.GE.U32.AND P2, PT, R11, R8, PT ;  /* 0x000000080b00720c */ /* 0x000fe40003f46070 */
[----:B------:R-:W-:Y:S02]  /*0770*/  IADD3.X R8, RZ, R26, RZ, P6, !PT ;  /* 0x0000001aff087210 */ /* 0x000fe400037fe4ff */
[-C--:B------:R-:W-:Y:S02]  /*0780*/  ISETP.GE.AND.EX P0, PT, R28, R9.reuse, PT, P0 ;  /* 0x000000091c00720c */ /* 0x080fe40003f06300 */
[----:B------:R-:W-:-:S02]  /*0790*/  ISETP.GE.AND.EX P1, PT, R10, R9, PT, P1 ;  /* 0x000000090a00720c */ /* 0x000fc40003f26310 */
[----:B------:R-:W-:Y:S02]  /*07a0*/  ISETP.GE.AND.EX P2, PT, R8, R9, PT, P2 ;  /* 0x000000090800720c */ /* 0x000fe40003f46320 */
[----:B------:R-:W-:Y:S01]  /*07b0*/  CS2R R8, SRZ ;  /* 0x0000000000087805 */ /* 0x000fe2000001ff00 */
[----:B0-----:R-:W-:Y:S10]  /*07c0*/  @P3 BRA `(.L_x_45) ;  /* 0x0000000000903947 */ /* 0x001ff40003800000 */
[C---:B-----5:R-:W-:Y:S01]  /*07d0*/  FMUL.FTZ R10, R4.reuse, -1.4426950216293334961 ;  /* 0xbfb8aa3b040a7820 */ /* 0x060fe20000410000 */
[C---:B------:R-:W-:Y:S01]  /*07e0*/  FSETP.GE.FTZ.AND P4, PT, R4.reuse, RZ, PT ;  /* 0x000000ff0400720b */ /* 0x040fe20003f96000 */
[----:B------:R-:W-:Y:S01]  /*07f0*/  FMUL.FTZ R28, R4, 1.4426950216293334961 ;  /* 0x3fb8aa3b041c7820 */ /* 0x000fe20000410000 */
[----:B------:R-:W-:Y:S01]  /*0800*/  ISETP.NE.U32.AND P3, PT, R19, R16, PT ;  /* 0x000000101300720c */ /* 0x000fe20003f65070 */
[----:B------:R-:W0:Y:S01]  /*0810*/  LDC R31, c[0x0][0x258] ;  /* 0x00009600ff1f7b82 */ /* 0x000e220000000800 */
[----:B------:R-:W-:Y:S01]  /*0820*/  ISETP.GT.U32.AND P5, PT, R14, -0x1, PT ;  /* 0xffffffff0e00780c */ /* 0x000fe20003fa4070 */
[----:B------:R-:W1:Y:S01]  /*0830*/  MUFU.EX2 R10, R10 ;  /* 0x0000000a000a7308 */ /* 0x000e620000000800 */
[----:B------:R-:W-:-:S04]  /*0840*/  ISETP.NE.AND.EX P3, PT, R20, R27, PT, P3 ;  /* 0x0000001b1400720c */ /* 0x000fc80003f65330 */
[----:B------:R-:W-:-:S04]  /*0850*/  ISETP.GT.AND.EX P3, PT, R15, -0x1, !P3, P5 ;  /* 0xffffffff0f00780c */ /* 0x000fc80005f64350 */
[----:B------:R-:W-:Y:S01]  /*0860*/  FSEL R33, R23, R24, P3 ;  /* 0x0000001817217208 */ /* 0x000fe20001800000 */
[----:B-1----:R-:W-:Y:S02]  /*0870*/  FADD.FTZ R26, R10, 1 ;  /* 0x3f8000000a1a7421 */ /* 0x002fe40000010000 */
[----:B------:R1:W2:Y:S01]  /*0880*/  @!P4 MUFU.EX2 R10, R28 ;  /* 0x0000001c000ac308 */ /* 0x0002a20000000800 */
[----:B0-----:R-:W-:-:S07]  /*0890*/  FSEL R31, R31, 1, P3 ;  /* 0x3f8000001f1f7808 */ /* 0x001fce0001800000 */
[----:B------:R0:W3:Y:S01]  /*08a0*/  MUFU.RCP R8, R26 ;  /* 0x0000001a00087308 */ /* 0x0000e20000001000 */
[----:B-1----:R-:W-:Y:S01]  /*08b0*/  FSEL R28, R22, UR17, P3 ;  /* 0x00000011161c7c08 */ /* 0x002fe20009800000 */
[----:B------:R-:W-:Y:S01]  /*08c0*/  FADD.FTZ R31, -R24, R31 ;  /* 0x0000001f181f7221 */ /* 0x000fe20000010100 */
[----:B--2---:R-:W-:Y:S01]  /*08d0*/  FADD.FTZ R29, R10, 1 ;  /* 0x3f8000000a1d7421 */ /* 0x004fe20000010000 */
[----:B0-----:R-:W-:-:S05]  /*08e0*/  FADD.FTZ R26, -R4, -RZ ;  /* 0x800000ff041a7221 */ /* 0x001fca0000010100 */
[----:B------:R-:W0:Y:S01]  /*08f0*/  MUFU.LG2 R29, R29 ;  /* 0x0000001d001d7308 */ /* 0x000e220000000c00 */
[----:B------:R-:W-:Y:S01]  /*0900*/  FSEL R26, R26, RZ, !P4 ;  /* 0x000000ff1a1a7208 */ /* 0x000fe20006000000 */
[----:B---3--:R-:W-:-:S04]  /*0910*/  FADD.FTZ R8, R8, -RZ ;  /* 0x800000ff08087221 */ /* 0x008fc80000010000 */
[C---:B------:R-:W-:Y:S01]  /*0920*/  FADD.FTZ R11, -R8.reuse, 1 ;  /* 0x3f800000080b7421 */ /* 0x040fe20000010100 */
[----:B------:R-:W-:-:S04]  /*0930*/  FADD.FTZ R33, -R8, R33 ;  /* 0x0000002108217221 */ /* 0x000fc80000010100 */
[----:B------:R-:W-:Y:S02]  /*0940*/  FSEL R30, R11, R8, P3 ;  /* 0x000000080b1e7208 */ /* 0x000fe40001800000 */
[----:B------:R-:W-:-:S04]  /*0950*/  FSEL R35, R8, R11, P3 ;  /* 0x0000000b08237208 */ /* 0x000fc80001800000 */
[----:B------:R-:W1:Y:S01]  /*0960*/  MUFU.LG2 R30, R30 ;  /* 0x0000001e001e7308 */ /* 0x000e620000000c00 */
[----:B0-----:R-:W-:Y:S01]  /*0970*/  FFMA.FTZ R11, R29, 0.69314718246459960938, R26 ;  /* 0x3f3172181d0b7823 */ /* 0x001fe2000001001a */
[----:B------:R-:W-:Y:S01]  /*0980*/  FSEL R29, R21, UR16, !P3 ;  /* 0x00000010151d7c08 */ /* 0x000fe2000d800000 */
[----:B------:R-:W-:Y:S02]  /*0990*/  FMUL.FTZ R28, R28, R35 ;  /* 0x000000231c1c7220 */ /* 0x000fe40000410000 */
[----:B------:R-:W-:-:S04]  /*09a0*/  FFMA.FTZ R11, R4, R31, R11 ;  /* 0x0000001f040b7223 */ /* 0x000fc8000001000b */
[----:B------:R-:W-:Y:S01]  /*09b0*/  FFMA.FTZ R28, R28, R11, -R33 ;  /* 0x0000000b1c1c7223 */ /* 0x000fe20000010821 */
[----:B-1----:R-:W-:-:S06]  /*09c0*/  FMUL.FTZ R10, R30, UR17 ;  /* 0x000000111e0a7c20 */ /* 0x002fcc0008410000 */
[----:B------:R-:W0:Y:S02]  /*09d0*/  MUFU.EX2 R10, R10 ;  /* 0x0000000a000a7308 */ /* 0x000e240000000800 */
[----:B0-----:R-:W-:-:S04]  /*09e0*/  FMUL.FTZ R29, R29, R10 ;  /* 0x0000000a1d1d7220 */ /* 0x001fc80000410000 */
[C---:B------:R-:W-:Y:S01]  /*09f0*/  FFMA.FTZ R18, R29.reuse, R11, R18 ;  /* 0x0000000b1d127223 */ /* 0x040fe20000010012 */
[----:B------:R-:W-:-:S07]  /*0a00*/  FMUL.FTZ R8, R29, R28 ;  /* 0x0000001c1d087220 */ /* 0x000fce0000410000 */
.L_x_45:
[----:B------:R-:W-:Y:S05]  /*0a10*/  BSYNC B2 ;  /* 0x0000000000027941 */ /* 0x000fea0003800000 */
.L_x_44:
[----:B------:R-:W-:Y:S04]  /*0a20*/  BSSY B2, `(.L_x_46) ;  /* 0x0000028000027945 */ /* 0x000fe80003800000 */
[----:B------:R-:W-:Y:S05]  /*0a30*/  @P0 BRA `(.L_x_47) ;  /* 0x0000000000980947 */ /* 0x000fea0003800000 */
[----:B-----5:R-:W-:Y:S01]  /*0a40*/  FMUL.FTZ R9, R5, -1.4426950216293334961 ;  /* 0xbfb8aa3b05097820 */ /* 0x020fe20000410000 */
[----:B------:R-:W-:Y:S01]  /*0a50*/  IADD3 R11, P3, R19, 0x1, RZ ;  /* 0x00000001130b7810 */ /* 0x000fe20007f7e0ff */
[----:B------:R-:W0:Y:S01]  /*0a60*/  LDC R30, c[0x0][0x258] ;  /* 0x00009600ff1e7b82 */ /* 0x000e220000000800 */
[----:B------:R-:W-:Y:S02]  /*0a70*/  FSETP.GE.FTZ.AND P4, PT, R5, RZ, PT ;  /* 0x000000ff0500720b */ /* 0x000fe40003f96000 */
[----:B------:R-:W-:Y:S01]  /*0a80*/  ISETP.NE.U32.AND P0, PT, R11, R16, PT ;  /* 0x000000100b00720c */ /* 0x000fe20003f05070 */
[----:B------:R-:W1:Y:S01]  /*0a90*/  MUFU.EX2 R9, R9 ;  /* 0x0000000900097308 */ /* 0x000e620000000800 */
[----:B------:R-:W-:Y:S01]  /*0aa0*/  IMAD.X R26, RZ, RZ, R20, P3 ;  /* 0x000000ffff1a7224 */ /* 0x000fe200018e0614 */
[----:B------:R-:W-:Y:S01]  /*0ab0*/  ISETP.GT.U32.AND P3, PT, R14, -0x1, PT ;  /* 0xffffffff0e00780c */ /* 0x000fe20003f64070 */
[----:B------:R-:W-:-:S03]  /*0ac0*/  FMUL.FTZ R11, R5, 1.4426950216293334961 ;  /* 0x3fb8aa3b050b7820 */ /* 0x000fc60000410000 */
[----:B------:R-:W-:-:S04]  /*0ad0*/  ISETP.NE.AND.EX P0, PT, R26, R27, PT, P0 ;  /* 0x0000001b1a00720c */ /* 0x000fc80003f05300 */
[----:B------:R-:W-:-:S04]  /*0ae0*/  ISETP.GT.AND.EX P0, PT, R15, -0x1, !P0, P3 ;  /* 0xffffffff0f00780c */ /* 0x000fc80004704330 */
[----:B------:R-:W-:Y:S01]  /*0af0*/  FSEL R33, R23, R24, P0 ;  /* 0x0000001817217208 */ /* 0x000fe20000000000 */
[----:B-1----:R-:W-:Y:S02]  /*0b00*/  FADD.FTZ R10, R9, 1 ;  /* 0x3f800000090a7421 */ /* 0x002fe40000010000 */
[----:B------:R0:W1:Y:S08]  /*0b10*/  @!P4 MUFU.EX2 R9, R11 ;  /* 0x0000000b0009c308 */ /* 0x0000700000000800 */
[----:B------:R2:W3:Y:S01]  /*0b20*/  MUFU.RCP R4, R10 ;  /* 0x0000000a00047308 */ /* 0x0004e20000001000 */
[----:B0-----:R-:W-:-:S02]  /*0b30*/  FSEL R11, R30, 1, P0 ;  /* 0x3f8000001e0b7808 */ /* 0x001fc40000000000 */
[----:B------:R-:W-:-:S03]  /*0b40*/  FSEL R30, R22, UR17, P0 ;  /* 0x00000011161e7c08 */ /* 0x000fc60008000000 */
[----:B------:R-:W-:Y:S01]  /*0b50*/  FADD.FTZ R11, -R24, R11 ;  /* 0x0000000b180b7221 */ /* 0x000fe20000010100 */
[----:B-1----:R-:W-:Y:S01]  /*0b60*/  FADD.FTZ R26, R9, 1 ;  /* 0x3f800000091a7421 */ /* 0x002fe20000010000 */
[----:B--2---:R-:W-:-:S03]  /*0b70*/  FADD.FTZ R10, -R5, -RZ ;  /* 0x800000ff050a7221 */ /* 0x004fc60000010100 */
[----:B------:R-:W0:Y:S02]  /*0b80*/  MUFU.LG2 R29, R26 ;  /* 0x0000001a001d7308 */ /* 0x000e240000000c00 */
[----:B------:R-:W-:Y:S01]  /*0b90*/  FSEL R10, R10, RZ, !P4 ;  /* 0x000000ff0a0a7208 */ /* 0x000fe20006000000 */
[----:B---3--:R-:W-:-:S04]  /*0ba0*/  FADD.FTZ R4, R4, -RZ ;  /* 0x800000ff04047221 */ /* 0x008fc80000010000 */
[C---:B------:R-:W-:Y:S01]  /*0bb0*/  FADD.FTZ R31, -R4.reuse, 1 ;  /* 0x3f800000041f7421 */ /* 0x040fe20000010100 */
[----:B------:R-:W-:-:S04]  /*0bc0*/  FADD.FTZ R33, -R4, R33 ;  /* 0x0000002104217221 */ /* 0x000fc80000010100 */
[----:B------:R-:W-:Y:S02]  /*0bd0*/  FSEL R28, R31, R4, P0 ;  /* 0x000000041f1c7208 */ /* 0x000fe40000000000 */
[----:B------:R-:W-:Y:S01]  /*0be0*/  FSEL R31, R4, R31, P0 ;  /* 0x0000001f041f7208 */ /* 0x000fe20000000000 */
[----:B0-----:R-:W-:Y:S01]  /*0bf0*/  FFMA.FTZ R10, R29, 0.69314718246459960938, R10 ;  /* 0x3f3172181d0a7823 */ /* 0x001fe2000001000a */
[----:B------:R-:W-:Y:S02]  /*0c00*/  FSEL R4, R21, UR16, !P0 ;  /* 0x0000001015047c08 */ /* 0x000fe4000c000000 */
[----:B------:R-:W0:Y:S01]  /*0c10*/  MUFU.LG2 R28, R28 ;  /* 0x0000001c001c7308 */ /* 0x000e220000000c00 */
[----:B------:R-:W-:Y:S01]  /*0c20*/  FMUL.FTZ R30, R30, R31 ;  /* 0x0000001f1e1e7220 */ /* 0x000fe20000410000 */
[----:B------:R-:W-:-:S04]  /*0c30*/  FFMA.FTZ R10, R5, R11, R10 ;  /* 0x0000000b050a7223 */ /* 0x000fc8000001000a */
[----:B------:R-:W-:Y:S01]  /*0c40*/  FFMA.FTZ R30, R30, R10, -R33 ;  /* 0x0000000a1e1e7223 */ /* 0x000fe20000010821 */
[----:B0-----:R-:W-:-:S06]  /*0c50*/  FMUL.FTZ R9, R28, UR17 ;  /* 0x000000111c097c20 */ /* 0x001fcc0008410000 */
[----:B------:R-:W0:Y:S02]  /*0c60*/  MUFU.EX2 R9, R9 ;  /* 0x0000000900097308 */ /* 0x000e240000000800 */
[----:B0-----:R-:W-:-:S04]  /*0c70*/  FMUL.FTZ R9, R4, R9 ;  /* 0x0000000904097220 */ /* 0x001fc80000410000 */
[C---:B------:R-:W-:Y:S01]  /*0c80*/  FFMA.FTZ R18, R9.reuse, R10, R18 ;  /* 0x0000000a09127223 */ /* 0x040fe20000010012 */
[----:B------:R-:W-:-:S07]  /*0c90*/  FMUL.FTZ R9, R9, R30 ;  /* 0x0000001e09097220 */ /* 0x000fce0000410000 */
.L_x_47:
[----:B------:R-:W-:Y:S05]  /*0ca0*/  BSYNC B2 ;  /* 0x0000000000027941 */ /* 0x000fea0003800000 */
.L_x_46:
[----:B------:R-:W-:Y:S01]  /*0cb0*/  BSSY B2, `(.L_x_48) ;  /* 0x0000029000027945 */ /* 0x000fe20003800000 */
[----:B------:R-:W-:-:S03]  /*0cc0*/  CS2R R10, SRZ ;  /* 0x00000000000a7805 */ /* 0x000fc6000001ff00 */
[----:B------:R-:W-:Y:S05]  /*0cd0*/  @P1 BRA `(.L_x_49) ;  /* 0x0000000000981947 */ /* 0x000fea0003800000 */
[C---:B-----5:R-:W-:Y:S01]  /*0ce0*/  FMUL.FTZ R5, R6.reuse, -1.4426950216293334961 ;  /* 0xbfb8aa3b06057820 */ /* 0x060fe20000410000 */
[----:B------:R-:W-:Y:S01]  /*0cf0*/  IADD3 R29, P1, R19, 0x2, RZ ;  /* 0x00000002131d7810 */ /* 0x000fe20007f3e0ff */
[----:B------:R-:W0:Y:S01]  /*0d00*/  LDC R33, c[0x0][0x258] ;  /* 0x00009600ff217b82 */ /* 0x000e220000000800 */
[----:B------:R-:W-:Y:S02]  /*0d10*/  FSETP.GE.FTZ.AND P3, PT, R6, RZ, PT ;  /* 0x000000ff0600720b */ /* 0x000fe40003f76000 */
[----:B------:R-:W-:Y:S01]  /*0d20*/  ISETP.NE.U32.AND P0, PT, R29, R16, PT ;  /* 0x000000101d00720c */ /* 0x000fe20003f05070 */
[----:B------:R-:W1:Y:S01]  /*0d30*/  MUFU.EX2 R5, R5 ;  /* 0x0000000500057308 */ /* 0x000e620000000800 */
[----:B------:R-:W-:Y:S02]  /*0d40*/  IADD3.X R26, RZ, R20, RZ, P1, !PT ;  /* 0x00000014ff1a7210 */ /* 0x000fe40000ffe4ff */
[----:B------:R-:W-:Y:S02]  /*0d50*/  ISETP.GT.U32.AND P1, PT, R14, -0x1, PT ;  /* 0xffffffff0e00780c */ /* 0x000fe40003f24070 */
[----:B------:R-:W-:Y:S01]  /*0d60*/  ISETP.NE.AND.EX P0, PT, R26, R27, PT, P0 ;  /* 0x0000001b1a00720c */ /* 0x000fe20003f05300 */
[----:B------:R-:W-:-:S03]  /*0d70*/  FMUL.FTZ R26, R6, 1.4426950216293334961 ;  /* 0x3fb8aa3b061a7820 */ /* 0x000fc60000410000 */
[----:B------:R-:W-:-:S04]  /*0d80*/  ISETP.GT.AND.EX P0, PT, R15, -0x1, !P0, P1 ;  /* 0xffffffff0f00780c */ /* 0x000fc80004704310 */
[----:B------:R-:W-:Y:S01]  /*0d90*/  FSEL R35, R23, R24, P0 ;  /* 0x0000001817237208 */ /* 0x000fe20000000000 */
[----:B-1----:R-:W-:Y:S02]  /*0da0*/  FADD.FTZ R10, R5, 1 ;  /* 0x3f800000050a7421 */ /* 0x002fe40000010000 */
[----:B------:R1:W2:Y:S01]  /*0db0*/  @!P3 MUFU.EX2 R5, R26 ;  /* 0x0000001a0005b308 */ /* 0x0002a20000000800 */
[----:B0-----:R-:W-:-:S05]  /*0dc0*/  FSEL R33, R33, 1, P0 ;  /* 0x3f80000021217808 */ /* 0x001fca0000000000 */
[----:B------:R-:W-:Y:S02]  /*0dd0*/  FADD.FTZ R33, -R24, R33 ;  /* 0x0000002118217221 */ /* 0x000fe40000010100 */
[----:B------:R0:W3:Y:S01]  /*0de0*/  MUFU.RCP R4, R10 ;  /* 0x0000000a00047308 */ /* 0x0000e20000001000 */
[----:B-1----:R-:W-:Y:S01]  /*0df0*/  FSEL R26, R22, UR17, P0 ;  /* 0x00000011161a7c08 */ /* 0x002fe20008000000 */
        /* <DEDUP_REMOVED lines=20> */
.L_x_49:
[----:B------:R-:W-:Y:S05]  /*0f40*/  BSYNC B2 ;  /* 0x0000000000027941 */ /* 0x000fea0003800000 */
.L_x_48:
[----:B------:R-:W-:Y:S04]  /*0f50*/  BSSY B2, `(.L_x_50) ;  /* 0x0000028000027945 */ /* 0x000fe80003800000 */
[----:B------:R-:W-:Y:S05]  /*0f60*/  @P2 BRA `(.L_x_51) ;  /* 0x0000000000982947 */ /* 0x000fea0003800000 */
[----:B-----5:R-:W-:Y:S01]  /*0f70*/  FMUL.FTZ R5, R7, -1.4426950216293334961 ;  /* 0xbfb8aa3b07057820 */ /* 0x020fe20000410000 */
[----:B------:R-:W-:Y:S02]  /*0f80*/  IADD3 R17, P1, R19, 0x3, RZ ;  /* 0x0000000313117810 */ /* 0x000fe40007f3e0ff */
[----:B------:R-:W-:Y:S02]  /*0f90*/  FSETP.GE.FTZ.AND P2, PT, R7, RZ, PT ;  /* 0x000000ff0700720b */ /* 0x000fe40003f56000 */
[----:B------:R-:W-:Y:S01]  /*0fa0*/  ISETP.NE.U32.AND P0, PT, R17, R16, PT ;  /* 0x000000101100720c */ /* 0x000fe20003f05070 */
[----:B------:R-:W0:Y:S01]  /*0fb0*/  MUFU.EX2 R5, R5 ;  /* 0x0000000500057308 */ /* 0x000e220000000800 */
[----:B------:R-:W-:Y:S01]  /*0fc0*/  IMAD.X R6, RZ, RZ, R20, P1 ;  /* 0x000000ffff067224 */ /* 0x000fe200008e0614 */
[----:B------:R-:W-:Y:S01]  /*0fd0*/  ISETP.GT.U32.AND P1, PT, R14, -0x1, PT ;  /* 0xffffffff0e00780c */ /* 0x000fe20003f24070 */
[----:B------:R-:W1:Y:S03]  /*0fe0*/  LDC R17, c[0x0][0x258] ;  /* 0x00009600ff117b82 */ /* 0x000e660000000800 */
[----:B------:R-:W-:Y:S01]  /*0ff0*/  ISETP.NE.AND.EX P0, PT, R6, R27, PT, P0 ;  /* 0x0000001b0600720c */ /* 0x000fe20003f05300 */
[----:B------:R-:W-:-:S03]  /*1000*/  FMUL.FTZ R6, R7, 1.4426950216293334961 ;  /* 0x3fb8aa3b07067820 */ /* 0x000fc60000410000 */
[----:B------:R-:W-:-:S04]  /*1010*/  ISETP.GT.AND.EX P0, PT, R15, -0x1, !P0, P1 ;  /* 0xffffffff0f00780c */ /* 0x000fc80004704310 */
[----:B------:R-:W-:Y:S01]  /*1020*/  FSEL R27, R23, R24, P0 ;  /* 0x00000018171b7208 */ /* 0x000fe20000000000 */
[----:B0-----:R-:W-:Y:S02]  /*1030*/  FADD.FTZ R11, R5, 1 ;  /* 0x3f800000050b7421 */ /* 0x001fe40000010000 */
[----:B------:R0:W2:Y:S08]  /*1040*/  @!P2 MUFU.EX2 R5, R6 ;  /* 0x000000060005a308 */ /* 0x0000b00000000800 */
[----:B------:R2:W3:Y:S01]  /*1050*/  MUFU.RCP R4, R11 ;  /* 0x0000000b00047308 */ /* 0x0004e20000001000 */
[----:B-1----:R-:W-:-:S02]  /*1060*/  FSEL R17, R17, 1, P0 ;  /* 0x3f80000011117808 */ /* 0x002fc40000000000 */
[----:B0-----:R-:W-:-:S03]  /*1070*/  FSEL R6, R22, UR17, P0 ;  /* 0x0000001116067c08 */ /* 0x001fc60008000000 */
[----:B------:R-:W-:Y:S01]  /*1080*/  FADD.FTZ R17, -R24, R17 ;  /* 0x0000001118117221 */ /* 0x000fe20000010100 */
[----:B--2---:R-:W-:Y:S01]  /*1090*/  FADD.FTZ R11, R5, 1 ;  /* 0x3f800000050b7421 */ /* 0x004fe20000010000 */
[----:B------:R-:W-:-:S03]  /*10a0*/  FADD.FTZ R5, -R7, -RZ ;  /* 0x800000ff07057221 */ /* 0x000fc60000010100 */
        /* <DEDUP_REMOVED lines=13> */
[----:B0-----:R-:W-:-:S04]  /*1180*/  FMUL.FTZ R26, R16, UR17 ;  /* 0x00000011101a7c20 */ /* 0x001fc80008410000 */
[----:B------:R-:W0:Y:S02]  /*1190*/  MUFU.EX2 R29, R26 ;  /* 0x0000001a001d7308 */ /* 0x000e240000000800 */
[----:B0-----:R-:W-:-:S04]  /*11a0*/  FMUL.FTZ R29, R4, R29 ;  /* 0x0000001d041d7220 */ /* 0x001fc80000410000 */
[C---:B------:R-:W-:Y:S01]  /*11b0*/  FFMA.FTZ R18, R29.reuse, R14, R18 ;  /* 0x0000000e1d127223 */ /* 0x040fe20000010012 */
[----:B------:R-:W-:-:S07]  /*11c0*/  FMUL.FTZ R11, R29, R6 ;  /* 0x000000061d0b7220 */ /* 0x000fce0000410000 */
.L_x_51:
[----:B------:R-:W-:Y:S05]  /*11d0*/  BSYNC B2 ;  /* 0x0000000000027941 */ /* 0x000fea0003800000 */
.L_x_50:
[----:B------:R0:W-:Y:S01]  /*11e0*/  STG.E.128 desc[UR14][R2.64], R8 ;  /* 0x0000000802007986 */ /* 0x0001e2000c101d0e */
[----:B------:R-:W-:Y:S05]  /*11f0*/  BRA `(.L_x_52) ;  /* 0x0000000000047947 */ /* 0x000fea0003800000 */
.L_x_43:
[----:B------:R1:W-:Y:S02]  /*1200*/  STG.E.128 desc[UR14][R2.64], RZ ;  /* 0x000000ff02007986 */ /* 0x0003e4000c101d0e */
.L_x_52:
[----:B------:R-:W-:Y:S05]  /*1210*/  BSYNC B1 ;  /* 0x0000000000017941 */ /* 0x000fea0003800000 */
.L_x_42:
[C---:B------:R-:W-:Y:S01]  /*1220*/  IADD3 R19, P0, R25.reuse, R19, RZ ;  /* 0x0000001319137210 */ /* 0x040fe20007f1e0ff */
[----:B------:R-:W-:-:S04]  /*1230*/  IMAD.WIDE.U32 R12, R25, 0x4, R12 ;  /* 0x00000004190c7825 */ /* 0x000fc800078e000c */
[----:B------:R-:W-:Y:S01]  /*1240*/  IMAD.X R20, RZ, RZ, R20, P0 ;  /* 0x000000ffff147224 */ /* 0x000fe200000e0614 */
[----:B------:R-:W-:Y:S01]  /*1250*/  ISETP.GE.U32.AND P0, PT, R19, UR4, PT ;  /* 0x0000000413007c0c */ /* 0x000fe2000bf06070 */
[----:B01----:R-:W-:-:S03]  /*1260*/  IMAD.WIDE.U32 R2, R25, 0x4, R2 ;  /* 0x0000000419027825 */ /* 0x003fc600078e0002 */
[----:B------:R-:W-:-:S13]  /*1270*/  ISETP.GE.AND.EX P0, PT, R20, UR9, PT, P0 ;  /* 0x0000000914007c0c */ /* 0x000fda000bf06300 */
[----:B------:R-:W-:Y:S05]  /*1280*/  @!P0 BRA `(.L_x_53) ;  /* 0xfffffff000288947 */ /* 0x000fea000383ffff */
.L_x_38:
[----:B------:R-:W-:Y:S05]  /*1290*/  BSYNC B0 ;  /* 0x0000000000007941 */ /* 0x000fea0003800000 */
.L_x_37:
[----:B-----5:R-:W0:Y:S01]  /*12a0*/  S2R R5, SR_TID.X ;  /* 0x0000000000057919 */ /* 0x020e220000002100 */
[----:B------:R-:W1:Y:S01]  /*12b0*/  S2UR UR6, SR_CgaCtaId ;  /* 0x00000000000679c3 */ /* 0x000e620000008800 */
[----:B------:R-:W-:Y:S01]  /*12c0*/  USHF.R.U32.HI UR4, URZ, 0x1, UR8 ;  /* 0x000000013f047899 */ /* 0x000fe20008011608 */
[----:B------:R-:W-:-:S05]  /*12d0*/  UMOV UR5, 0x400 ;  /* 0x0000040000057882 */ /* 0x000fca0000000000 */
[----:B------:R-:W-:Y:S01]  /*12e0*/  ISETP.NE.AND P0, PT, RZ, UR4, PT ;  /* 0x00000004ff007c0c */ /* 0x000fe2000bf05270 */
[----:B-1----:R-:W-:-:S06]  /*12f0*/  ULEA UR5, UR6, UR5, 0x18 ;  /* 0x0000000506057291 */ /* 0x002fcc000f8ec03f */
[C---:B0-----:R-:W-:Y:S02]  /*1300*/  LEA R7, R5.reuse, UR5, 0x2 ;  /* 0x0000000505077c11 */ /* 0x041fe4000f8e10ff */
[----:B------:R-:W-:-:S03]  /*1310*/  ISETP.NE.AND P1, PT, R5, RZ, PT ;  /* 0x000000ff0500720c */ /* 0x000fc60003f25270 */
[----:B------:R0:W-:Y:S01]  /*1320*/  STS [R7], R18 ;  /* 0x0000001207007388 */ /* 0x0001e20000000800 */
[----:B------:R-:W-:Y:S06]  /*1330*/  BAR.SYNC.DEFER_BLOCKING 0x0 ;  /* 0x0000000000007b1d */ /* 0x000fec0000010000 */
[----:B------:R-:W-:Y:S05]  /*1340*/  @!P0 BRA `(.L_x_54) ;  /* 0x00000000002c8947 */ /* 0x000fea0003800000 */
[----:B------:R-:W-:-:S07]  /*1350*/  MOV R2, UR4 ;  /* 0x0000000400027c02 */ /* 0x000fce0008000f00 */
.L_x_55:
[----:B------:R-:W-:-:S13]  /*1360*/  ISETP.GE.U32.AND P0, PT, R5, R2, PT ;  /* 0x000000020500720c */ /* 0x000fda0003f06070 */
[----:B------:R-:W-:Y:S01]  /*1370*/  @!P0 IMAD R3, R2, 0x4, R7 ;  /* 0x0000000402038824 */ /* 0x000fe200078e0207 */
[----:B------:R-:W-:Y:S01]  /*1380*/  @!P0 LDS R4, [R7] ;  /* 0x0000000007048984 */ /* 0x000fe20000000800 */
[----:B------:R-:W-:-:S04]  /*1390*/  SHF.R.U32.HI R2, RZ, 0x1, R2 ;  /* 0x00000001ff027819 */ /* 0x000fc80000011602 */
[----:B------:R-:W1:Y:S02]  /*13a0*/  @!P0 LDS R3, [R3] ;  /* 0x0000000003038984 */ /* 0x000e640000000800 */
[----:B-1----:R-:W-:-:S05]  /*13b0*/  @!P0 FADD.FTZ R4, R4, R3 ;  /* 0x0000000304048221 */ /* 0x002fca0000010000 */
[----:B------:R1:W-:Y:S01]  /*13c0*/  @!P0 STS [R7], R4 ;  /* 0x0000000407008388 */ /* 0x0003e20000000800 */
[----:B------:R-:W-:Y:S01]  /*13d0*/  BAR.SYNC.DEFER_BLOCKING 0x0 ;  /* 0x0000000000007b1d */ /* 0x000fe20000010000 */
[----:B------:R-:W-:-:S13]  /*13e0*/  ISETP.NE.AND P0, PT, R2, RZ, PT ;  /* 0x000000ff0200720c */ /* 0x000fda0003f05270 */
[----:B-1----:R-:W-:Y:S05]  /*13f0*/  @P0 BRA `(.L_x_55) ;  /* 0xfffffffc00d80947 */ /* 0x002fea000383ffff */
.L_x_54:
[----:B------:R-:W-:Y:S05]  /*1400*/  @P1 EXIT ;  /* 0x000000000000194d */ /* 0x000fea0003800000 */
[----:B------:R-:W1:Y:S01]  /*1410*/  S2UR UR5, SR_CgaCtaId ;  /* 0x00000000000579c3 */ /* 0x000e620000008800 */
[----:B------:R-:W-:Y:S01]  /*1420*/  UMOV UR4, 0x400 ;  /* 0x0000040000047882 */ /* 0x000fe20000000000 */
[----:B------:R-:W2:Y:S06]  /*1430*/  MUFU.RCP R5, R0 ;  /* 0x0000000000057308 */ /* 0x000eac0000001000 */
[----:B------:R-:W3:Y:S01]  /*1440*/  LDC.64 R2, c[0x0][0x210] ;  /* 0x00008400ff027b82 */ /* 0x000ee20000000a00 */
[----:B-1----:R-:W-:-:S09]  /*1450*/  ULEA UR4, UR5, UR4, 0x18 ;  /* 0x0000000405047291 */ /* 0x002fd2000f8ec03f */
[----:B------:R-:W2:Y:S02]  /*1460*/  LDS R4, [UR4] ;  /* 0x00000004ff047984 */ /* 0x000ea40008000800 */
[----:B--2---:R-:W-:-:S05]  /*1470*/  FMUL.FTZ R5, R4, R5 ;  /* 0x0000000504057220 */ /* 0x004fca0000410000 */
[----:B---3--:R-:W-:Y:S01]  /*1480*/  REDG.E.ADD.F32.FTZ.RN.STRONG.GPU desc[UR14][R2.64], R5 ;  /* 0x00000005020079a6 */ /* 0x008fe2000c10f38e */
[----:B------:R-:W-:Y:S05]  /*1490*/  EXIT ;  /* 0x000000000000794d */ /* 0x000fea0003800000 */
        .weak           $__internal_2_$__cuda_sm20_div_s64
        .type           $__internal_2_$__cuda_sm20_div_s64,@function
        .size           $__internal_2_$__cuda_sm20_div_s64,(.L_x_215 - $__internal_2_$__cuda_sm20_div_s64)
$__internal_2_$__cuda_sm20_div_s64:
        /* <DEDUP_REMOVED lines=9> */
[----:B0-----:R-:W-:-:S06]  /*1530*/  IADD3 R4, R7, 0x1ffffffe, RZ ;  /* 0x1ffffffe07047810 */ /* 0x001fcc0007ffe0ff */
        /* <DEDUP_REMOVED lines=17> */
[----:B------:R-:W-:-:S03]  /*1650*/  IADD3 R5, P0, RZ, -R4, RZ ;  /* 0x80000004ff057210 */ /* 0x000fc60007f1e0ff */
[----:B------:R-:W-:Y:S02]  /*1660*/  IMAD R4, R11, UR6, R8 ;  /* 0x000000060b047c24 */ /* 0x000fe4000f8e0208 */
[----:B------:R-:W-:-:S03]  /*1670*/  IMAD.HI.U32 R8, R9, R5, RZ ;  /* 0x0000000509087227 */ /* 0x000fc600078e00ff */
[----:B------:R-:W-:Y:S02]  /*1680*/  IADD3.X R10, RZ, ~R4, RZ, P0, !PT ;  /* 0x80000004ff0a7210 */ /* 0x000fe400007fe4ff */
[----:B------:R-:W-:-:S03]  /*1690*/  IADD3 R4, P4, RZ, -R19, RZ ;  /* 0x80000013ff047210 */ /* 0x000fc60007f9e0ff */
[----:B------:R-:W-:Y:S01]  /*16a0*/  IMAD.WIDE.U32 R8, P0, R9, R10, R8 ;  /* 0x0000000a09087225 */ /* 0x000fe20007800008 */
[----:B------:R-:W-:-:S03]  /*16b0*/  SEL R7, R4, R19, !P3 ;  /* 0x0000001304077207 */ /* 0x000fc60005800000 */
[----:B------:R-:W-:-:S04]  /*16c0*/  IMAD.HI.U32 R8, P1, R11, R5, R8 ;  /* 0x000000050b087227 */ /* 0x000fc80007820008 */
[CC--:B------:R-:W-:Y:S02]  /*16d0*/  IMAD R5, R11.reuse, R10.reuse, RZ ;  /* 0x0000000a0b057224 */ /* 0x0c0fe400078e02ff */
[----:B------:R-:W-:-:S03]  /*16e0*/  IMAD.HI.U32 R10, R11, R10, RZ ;  /* 0x0000000a0b0a7227 */ /* 0x000fc600078e00ff */
[----:B------:R-:W-:Y:S01]  /*16f0*/  IADD3 R8, P2, R5, R8, RZ ;  /* 0x0000000805087210 */ /* 0x000fe20007f5e0ff */
[----:B------:R-:W-:Y:S01]  /*1700*/  IMAD.X R5, RZ, RZ, ~R20, P4 ;  /* 0x000000ffff057224 */ /* 0x000fe200020e0e14 */
[----:B------:R-:W-:-:S03]  /*1710*/  IADD3.X R11, R10, R11, RZ, P0, !PT ;  /* 0x0000000b0a0b7210 */ /* 0x000fc600007fe4ff */
[C---:B------:R-:W-:Y:S01]  /*1720*/  IMAD.HI.U32 R4, R8.reuse, R7, RZ ;  /* 0x0000000708047227 */ /* 0x040fe200078e00ff */
[----:B------:R-:W-:Y:S02]  /*1730*/  SEL R14, R5, R20, !P3 ;  /* 0x00000014050e7207 */ /* 0x000fe40005800000 */
[----:B------:R-:W-:Y:S01]  /*1740*/  IADD3.X R11, RZ, RZ, R11, P2, P1 ;  /* 0x000000ffff0b7210 */ /* 0x000fe200017e240b */
[----:B------:R-:W-:Y:S02]  /*1750*/  IMAD.MOV.U32 R5, RZ, RZ, RZ ;  /* 0x000000ffff057224 */ /* 0x000fe400078e00ff */
[----:B------:R-:W-:-:S04]  /*1760*/  IMAD.WIDE.U32 R4, R8, R14, R4 ;  /* 0x0000000e08047225 */ /* 0x000fc800078e0004 */
[C---:B------:R-:W-:Y:S02]  /*1770*/  IMAD R9, R11.reuse, R14, RZ ;  /* 0x0000000e0b097224 */ /* 0x040fe400078e02ff */
[----:B------:R-:W-:-:S04]  /*1780*/  IMAD.HI.U32 R4, P0, R11, R7, R4 ;  /* 0x000000070b047227 */ /* 0x000fc80007800004 */
[----:B------:R-:W-:Y:S01]  /*1790*/  IMAD.HI.U32 R8, R11, R14, RZ ;  /* 0x0000000e0b087227 */ /* 0x000fe200078e00ff */
[----:B------:R-:W-:-:S04]  /*17a0*/  IADD3 R9, P1, R9, R4, RZ ;  /* 0x0000000409097210 */ /* 0x000fc80007f3e0ff */
[----:B------:R-:W-:Y:S01]  /*17b0*/  IADD3.X R8, R8, RZ, RZ, P0, !PT ;  /* 0x000000ff08087210 */ /* 0x000fe200007fe4ff */
[----:B------:R-:W-:-:S04]  /*17c0*/  IMAD.WIDE.U32 R4, R9, UR6, RZ ;  /* 0x0000000609047c25 */ /* 0x000fc8000f8e00ff */
[----:B------:R-:W-:Y:S01]  /*17d0*/  IMAD.X R8, RZ, RZ, R8, P1 ;  /* 0x000000ffff087224 */ /* 0x000fe200008e0608 */
[----:B------:R-:W-:Y:S01]  /*17e0*/  IADD3 R7, P1, -R4, R7, RZ ;  /* 0x0000000704077210 */ /* 0x000fe20007f3e1ff */
[C---:B------:R-:W-:Y:S01]  /*17f0*/  IMAD R5, R9.reuse, UR7, R5 ;  /* 0x0000000709057c24 */ /* 0x040fe2000f8e0205 */
[----:B------:R-:W-:Y:S02]  /*1800*/  IADD3 R4, P2, R9, 0x1, RZ ;  /* 0x0000000109047810 */ /* 0x000fe40007f5e0ff */
[----:B------:R-:W-:Y:S01]  /*1810*/  ISETP.GE.U32.AND P0, PT, R7, UR6, PT ;  /* 0x0000000607007c0c */ /* 0x000fe2000bf06070 */
[----:B------:R-:W-:-:S05]  /*1820*/  IMAD R5, R8, UR6, R5 ;  /* 0x0000000608057c24 */ /* 0x000fca000f8e0205 */
[----:B------:R-:W-:Y:S02]  /*1830*/  IADD3.X R14, ~R5, R14, RZ, P1, !PT ;  /* 0x0000000e050e7210 */ /* 0x000fe40000ffe5ff */
[----:B------:R-:W-:Y:S02]  /*1840*/  IADD3 R10, P1, R7, -UR6, RZ ;  /* 0x80000006070a7c10 */ /* 0x000fe4000ff3e0ff */
[C---:B------:R-:W-:Y:S02]  /*1850*/  ISETP.GE.U32.AND.EX P0, PT, R14.reuse, UR7, PT, P0 ;  /* 0x000000070e007c0c */ /* 0x040fe4000bf06100 */
[----:B------:R-:W-:Y:S02]  /*1860*/  IADD3.X R11, R14, ~UR7, RZ, P1, !PT ;  /* 0x800000070e0b7c10 */ /* 0x000fe40008ffe4ff */
[----:B------:R-:W-:Y:S01]  /*1870*/  SEL R10, R10, R7, P0 ;  /* 0x000000070a0a7207 */ /* 0x000fe20000000000 */
[----:B------:R-:W-:Y:S01]  /*1880*/  IMAD.X R7, RZ, RZ, R8, P2 ;  /* 0x000000ffff077224 */ /* 0x000fe200010e0608 */
[----:B------:R-:W-:-:S02]  /*1890*/  SEL R11, R11, R14, P0 ;  /* 0x0000000e0b0b7207 */ /* 0x000fc40000000000 */
[----:B------:R-:W-:Y:S02]  /*18a0*/  SEL R5, R4, R9, P0 ;  /* 0x0000000904057207 */ /* 0x000fe40000000000 */
[----:B------:R-:W-:Y:S02]  /*18b0*/  ISETP.GE.U32.AND P1, PT, R10, UR6, PT ;  /* 0x000000060a007c0c */ /* 0x000fe4000bf26070 */
[----:B------:R-:W-:Y:S02]  /*18c0*/  SEL R8, R7, R8, P0 ;  /* 0x0000000807087207 */ /* 0x000fe40000000000 */
[----:B------:R-:W-:Y:S02]  /*18d0*/  IADD3 R4, P2, R5, 0x1, RZ ;  /* 0x0000000105047810 */ /* 0x000fe40007f5e0ff */
[----:B------:R-:W-:Y:S02]  /*18e0*/  ISETP.GE.U32.AND.EX P0, PT, R11, UR7, PT, P1 ;  /* 0x000000070b007c0c */ /* 0x000fe4000bf06110 */
[----:B------:R-:W-:-:S02]  /*18f0*/  IADD3.X R9, RZ, R8, RZ, P2, !PT ;  /* 0x00000008ff097210 */ /* 0x000fc400017fe4ff */
[----:B------:R-:W-:Y:S02]  /*1900*/  SEL R4, R4, R5, P0 ;  /* 0x0000000504047207 */ /* 0x000fe40000000000 */
[----:B------:R-:W-:Y:S02]  /*1910*/  SEL R9, R9, R8, P0 ;  /* 0x0000000809097207 */ /* 0x000fe40000000000 */
[----:B------:R-:W-:Y:S02]  /*1920*/  IADD3 R5, P2, RZ, -R4, RZ ;  /* 0x80000004ff057210 */ /* 0x000fe40007f5e0ff */
[----:B------:R-:W-:Y:S02]  /*1930*/  LOP3.LUT R7, R20, UR11, RZ, 0x3c, !PT ;  /* 0x0000000b14077c12 */ /* 0x000fe4000f8e3cff */
[----:B------:R-:W-:Y:S01]  /*1940*/  ISETP.NE.U32.AND P0, PT, RZ, UR10, PT ;  /* 0x0000000aff007c0c */ /* 0x000fe2000bf05070 */
[----:B------:R-:W-:Y:S01]  /*1950*/  IMAD.X R8, RZ, RZ, ~R9, P2 ;  /* 0x000000ffff087224 */ /* 0x000fe200010e0e09 */
[----:B------:R-:W-:Y:S01]  /*1960*/  ISETP.GE.AND P1, PT, R7, RZ, PT ;  /* 0x000000ff0700720c */ /* 0x000fe20003f26270 */
[----:B------:R-:W-:Y:S01]  /*1970*/  HFMA2.MMA R7, -RZ, RZ, 0, 0 ;  /* 0x00000000ff077435 */ /* 0x000fe200000001ff */
[----:B------:R-:W-:-:S02]  /*1980*/  ISETP.NE.AND.EX P0, PT, RZ, UR11, PT, P0 ;  /* 0x0000000bff007c0c */ /* 0x000fc4000bf05300 */
[----:B------:R-:W-:Y:S02]  /*1990*/  SEL R4, R5, R4, !P1 ;  /* 0x0000000405047207 */ /* 0x000fe40004800000 */
[----:B------:R-:W-:Y:S02]  /*19a0*/  SEL R9, R8, R9, !P1 ;  /* 0x0000000908097207 */ /* 0x000fe40004800000 */
[----:B------:R-:W-:Y:S02]  /*19b0*/  SEL R4, R4, 0xffffffff, P0 ;  /* 0xffffffff04047807 */ /* 0x000fe40000000000 */
[----:B------:R-:W-:Y:S01]  /*19c0*/  SEL R9, R9, 0xffffffff, P0 ;  /* 0xffffffff09097807 */ /* 0x000fe20000000000 */
[----:B------:R-:W-:Y:S06]  /*19d0*/  RET.REL.NODEC R6 `(_Z30focal_loss_forward_cuda_kernelILb1ELi4EflffEvPT4_PT1_PKS2_PKT2_PKflllfff) ;  /* 0xffffffe406887950 */ /* 0x000fec0003c3ffff */
.L_x_56:
        /* <DEDUP_REMOVED lines=10> */
.L_x_215:


//--------------------- .text._Z30focal_loss_forward_cuda_kernelILb1ELi2EdldfEvPT4_PT1_PKS2_PKT2_PKflllfff --------------------------
	.section	.text._Z30focal_loss_forward_cuda_kernelILb1ELi2EdldfEvPT4_PT1_PKS2_PKT2_PKflllfff,"ax",@progbits
	.align	128
        .global         _Z30focal_loss_forward_cuda_kernelILb1ELi2EdldfEvPT4_PT1_PKS2_PKT2_PKflllfff
        .type           _Z30focal_loss_forward_cuda_kernelILb1ELi2EdldfEvPT4_PT1_PKS2_PKT2_PKflllfff,@function
        .size           _Z30focal_loss_forward_cuda_kernelILb1ELi2EdldfEvPT4_PT1_PKS2_PKT2_PKflllfff,(.L_x_218 - _Z30focal_loss_forward_cuda_kernelILb1ELi2EdldfEvPT4_PT1_PKS2_PKT2_PKflllfff)
        .other          _Z30focal_loss_forward_cuda_kernelILb1ELi2EdldfEvPT4_PT1_PKS2_PKT2_PKflllfff,@"STO_CUDA_ENTRY STV_DEFAULT"
_Z30focal_loss_forward_cuda_kernelILb1ELi2EdldfEvPT4_PT1_PKS2_PKT2_PKflllfff:
.text._Z30focal_loss_forward_cuda_kernelILb1ELi2EdldfEvPT4_PT1_PKS2_PKT2_PKflllfff:
[----:B------:R-:W-:Y:S08]  /*0000*/  LDC R1, c[0x0][0x28] ;  /* 0x00000a00ff017b82 */ /* 0x000ff00000000800 */
[----:B------:R-:W0:Y:S01]  /*0010*/  LDC.64 R68, c[0x0][0x230] ;  /* 0x00008c00ff447b82 */ /* 0x000e220000000a00 */
[----:B------:R-:W-:Y:S01]  /*0020*/  ULDC.64 UR12, c[0x0][0x208] ;  /* 0x00008200000c7ab9 */ /* 0x000fe20000000a00 */
[----:B------:R-:W1:Y:S01]  /*0030*/  S2R R9, SR_TID.X ;  /* 0x0000000000097919 */ /* 0x000e620000002100 */
[----:B------:R-:W2:Y:S05]  /*0040*/  S2R R0, SR_CTAID.X ;  /* 0x0000000000007919 */ /* 0x000eaa0000002500 */
[----:B------:R-:W3:Y:S01]  /*0050*/  S2UR UR6, SR_CgaCtaId ;  /* 0x00000000000679c3 */ /* 0x000ee20000008800 */
[----:B------:R-:W-:Y:S01]  /*0060*/  UMOV UR4, 0x400 ;  /* 0x0000040000047882 */ /* 0x000fe20000000000 */
[----:B------:R-:W-:Y:S01]  /*0070*/  ULDC.64 UR8, c[0x0][0x240] ;  /* 0x0000900000087ab9 */ /* 0x000fe20000000a00 */
[----:B------:R-:W-:Y:S01]  /*0080*/  ULDC.64 UR10, c[0x0][0x238] ;  /* 0x00008e00000a7ab9 */ /* 0x000fe20000000a00 */
[----:B------:R-:W-:Y:S01]  /*0090*/  ULDC UR14, c[0x0][0x0] ;  /* 0x00000000000e7ab9 */ /* 0x000fe20000000800 */
[----:B------:R-:W-:Y:S01]  /*00a0*/  ULDC UR15, c[0x0][0x244] ;  /* 0x00009100000f7ab9 */ /* 0x000fe20000000800 */
[----:B------:R-:W-:Y:S01]  /*00b0*/  ULDC UR20, c[0x0][0x240] ;  /* 0x0000900000147ab9 */ /* 0x000fe20000000800 */
[----:B------:R-:W-:Y:S01]  /*00c0*/  ULDC.64 UR16, c[0x0][0x248] ;  /* 0x0000920000107ab9 */ /* 0x000fe20000000a00 */
[----:B------:R-:W-:Y:S01]  /*00d0*/  ULDC.64 UR18, c[0x0][0x228] ;  /* 0x00008a0000127ab9 */ /* 0x000fe20000000a00 */
[----:B0-----:R0:W5:Y:S01]  /*00e0*/  LDG.E.CONSTANT R68, desc[UR12][R68.64] ;  /* 0x0000000c44447981 */ /* 0x001162000c1e9900 */
[----:B------:R-:W-:Y:S01]  /*00f0*/  UIMAD UR7, UR9, UR10, URZ ;  /* 0x0000000a090772a4 */ /* 0x000fe2000f8e023f */
[----:B------:R-:W-:Y:S01]  /*0100*/  BSSY B0, `(.L_x_57) ;  /* 0x00002de000007945 */ /* 0x000fe20003800000 */
[----:B------:R-:W-:Y:S01]  /*0110*/  CS2R R40, SRZ ;  /* 0x0000000000287805 */ /* 0x000fe2000001ff00 */
[----:B---3--:R-:W-:-:S02]  /*0120*/  ULEA UR6, UR6, UR4, 0x18 ;  /* 0x0000000406067291 */ /* 0x008fc4000f8ec03f */
[----:B------:R-:W-:-:S04]  /*0130*/  UIMAD.WIDE.U32 UR4, UR8, UR10, URZ ;  /* 0x0000000a080472a5 */ /* 0x000fc8000f8e003f */
[----:B-1----:R-:W-:Y:S01]  /*0140*/  LEA R8, R9, UR6, 0x3 ;  /* 0x0000000609087c11 */ /* 0x002fe2000f8e18ff */
[----:B------:R-:W-:Y:S01]  /*0150*/  UIMAD UR6, UR8, UR11, UR7 ;  /* 0x0000000b080672a4 */ /* 0x000fe2000f8e0207 */
[----:B--2---:R-:W-:Y:S02]  /*0160*/  IMAD R0, R0, UR14, R9 ;  /* 0x0000000e00007c24 */ /* 0x004fe4000f8e0209 */
[----:B------:R-:W-:Y:S01]  /*0170*/  ULDC UR7, c[0x0][0x254] ;  /* 0x0000950000077ab9 */ /* 0x000fe20000000800 */
[----:B------:R-:W-:Y:S01]  /*0180*/  UIADD3 UR6, UR5, UR6, URZ ;  /* 0x0000000605067290 */ /* 0x000fe2000fffe03f */
[----:B------:R-:W-:Y:S01]  /*0190*/  IMAD.SHL.U32 R6, R0, 0x2, RZ ;  /* 0x0000000200067824 */ /* 0x000fe200078e00ff */
[----:B------:R0:W-:Y:S01]  /*01a0*/  STS.64 [R8], RZ ;  /* 0x000000ff08007388 */ /* 0x0001e20000000a00 */
[----:B------:R-:W-:-:S03]  /*01b0*/  ULDC.64 UR10, c[0x0][0x240] ;  /* 0x00009000000a7ab9 */ /* 0x000fc60000000a00 */
        /* <DEDUP_REMOVED lines=8> */
[----:B------:R-:W-:Y:S02]  /*0240*/  CS2R R40, SRZ ;  /* 0x0000000000287805 */ /* 0x000fe4000001ff00 */
[----:B------:R-:W-:Y:S02]  /*0250*/  SHF.L.U64.HI R17, R6, 0x3, R7 ;  /* 0x0000000306117819 */ /* 0x000fe40000010207 */
[----:B------:R-:W1:Y:S01]  /*0260*/  LDC.64 R4, c[0x0][0x250] ;  /* 0x00009400ff047b82 */ /* 0x000e620000000a00 */
[----:B------:R-:W-:-:S04]  /*0270*/  IADD3 R18, P0, R16, UR8, RZ ;  /* 0x0000000810127c10 */ /* 0x000fc8000ff1e0ff */
[----:B------:R-:W-:Y:S01]  /*0280*/  IADD3.X R19, R17, UR9, RZ, P0, !PT ;  /* 0x0000000911137c10 */ /* 0x000fe200087fe4ff */
[----:B------:R-:W-:Y:S02]  /*0290*/  ULDC.64 UR8, c[0x0][0x218] ;  /* 0x0000860000087ab9 */ /* 0x000fe40000000a00 */
[----:B------:R-:W2:Y:S01]  /*02a0*/  LDC R3, c[0x0][0xc] ;  /* 0x00000300ff037b82 */ /* 0x000ea20000000800 */
[----:B------:R-:W-:-:S04]  /*02b0*/  IADD3 R16, P0, R16, UR8, RZ ;  /* 0x0000000810107c10 */ /* 0x000fc8000ff1e0ff */
[----:B------:R-:W-:Y:S01]  /*02c0*/  IADD3.X R17, R17, UR9, RZ, P0, !PT ;  /* 0x0000000911117c10 */ /* 0x000fe200087fe4ff */
[----:B0-----:R-:W-:-:S06]  /*02d0*/  FMUL.FTZ R38, R38, 1 ;  /* 0x3f80000026267820 */ /* 0x001fcc0000410000 */
[----:B------:R-:W0:Y:S01]  /*02e0*/  F2F.F64.F32 R38, R38 ;  /* 0x0000002600267310 */ /* 0x000e220000201800 */
[----:B-1----:R-:W-:Y:S01]  /*02f0*/  FMUL.FTZ R36, R4, 1 ;  /* 0x3f80000004247820 */ /* 0x002fe20000410000 */
[C---:B------:R-:W-:Y:S01]  /*0300*/  FMUL.FTZ R34, R5.reuse, 1 ;  /* 0x3f80000005227820 */ /* 0x040fe20000410000 */
[----:B------:R-:W-:-:S05]  /*0310*/  FADD.FTZ R5, -R5, -RZ ;  /* 0x800000ff05057221 */ /* 0x000fca0000010100 */
[----:B------:R-:W1:Y:S01]  /*0320*/  F2F.F64.F32 R36, R36 ;  /* 0x0000002400247310 */ /* 0x000e620000201800 */
[----:B--2---:R-:W-:-:S04]  /*0330*/  IMAD R3, R3, UR14, RZ ;  /* 0x0000000e03037c24 */ /* 0x004fc8000f8e02ff */
[----:B------:R-:W-:Y:S01]  /*0340*/  IMAD.SHL.U32 R3, R3, 0x2, RZ ;  /* 0x0000000203037824 */ /* 0x000fe200078e00ff */
[C---:B0-----:R-:W-:Y:S02]  /*0350*/  DADD R20, -R38.reuse, 1 ;  /* 0x3ff0000026147429 */ /* 0x041fe40000000100 */
[----:B------:R-:W0:Y:S01]  /*0360*/  F2F.F64.F32 R34, R34 ;  /* 0x0000002200227310 */ /* 0x000e220000201800 */
[----:B------:R-:W-:Y:S02]  /*0370*/  DMUL R22, R38, 0.5 ;  /* 0x3fe0000026167828 */ /* 0x000fe40000000000 */
[----:B-1----:R-:W-:-:S03]  /*0380*/  DADD R32, -R36, 1 ;  /* 0x3ff0000024207429 */ /* 0x002fc60000000100 */
[----:B------:R-:W-:-:S11]  /*0390*/  DFMA R20, R38, 0.5, R20 ;  /* 0x3fe000002614782b */ /* 0x000fd60000000014 */
.L_x_101:
[----:B------:R-:W-:Y:S01]  /*03a0*/  IMAD.U32 R24, RZ, RZ, UR15 ;  /* 0x0000000fff187e24 */ /* 0x000fe2000f8e00ff */
[----:B------:R-:W-:Y:S04]  /*03b0*/  BSSY B1, `(.L_x_59) ;  /* 0x0000027000017945 */ /* 0x000fe80003800000 */
[----:B------:R-:W-:-:S04]  /*03c0*/  LOP3.LUT R0, R7, R24, RZ, 0xfc, !PT ;  /* 0x0000001807007212 */ /* 0x000fc800078efcff */
[----:B------:R-:W-:-:S13]  /*03d0*/  ISETP.NE.U32.AND P0, PT, R0, RZ, PT ;  /* 0x000000ff0000720c */ /* 0x000fda0003f05070 */
[----:B------:R-:W-:Y:S05]  /*03e0*/  @!P0 BRA `(.L_x_60) ;  /* 0x0000000000308947 */ /* 0x000fea0003800000 */
[----:B------:R-:W-:-:S07]  /*03f0*/  MOV R0, 0x410 ;  /* 0x0000041000007802 */ /* 0x000fce0000000f00 */
[----:B0----5:R-:W-:Y:S05]  /*0400*/  CALL.REL.NOINC `($__internal_4_$__cuda_sm20_div_s64) ;  /* 0x0000003000247944 */ /* 0x021fea0003c00000 */
[----:B------:R-:W-:Y:S01]  /*0410*/  IADD3 R15, P0, RZ, -R12, RZ ;  /* 0x8000000cff0f7210 */ /* 0x000fe20007f1e0ff */
[----:B------:R-:W-:Y:S02]  /*0420*/  IMAD.U32 R25, RZ, RZ, UR10 ;  /* 0x0000000aff197e24 */ /* 0x000fe4000f8e00ff */
[----:B------:R-:W-:Y:S02]  /*0430*/  IMAD.U32 R24, RZ, RZ, UR11 ;  /* 0x0000000bff187e24 */ /* 0x000fe4000f8e00ff */
[----:B------:R-:W-:Y:S02]  /*0440*/  IMAD.X R0, RZ, RZ, ~R13, P0 ;  /* 0x000000ffff007224 */ /* 0x000fe400000e0e0d */
[----:B------:R-:W-:-:S04]  /*0450*/  IMAD.WIDE.U32 R10, R15, R25, R6 ;  /* 0x000000190f0a7225 */ /* 0x000fc800078e0006 */
[----:B------:R-:W-:Y:S02]  /*0460*/  IMAD R0, R0, R25, RZ ;  /* 0x0000001900007224 */ /* 0x000fe400078e02ff */
[----:B------:R-:W-:Y:S02]  /*0470*/  IMAD.MOV.U32 R4, RZ, RZ, R10 ;  /* 0x000000ffff047224 */ /* 0x000fe400078e000a */
[----:B------:R-:W-:-:S04]  /*0480*/  IMAD R15, R15, R24, R0 ;  /* 0x000000180f0f7224 */ /* 0x000fc800078e0200 */
[----:B------:R-:W-:Y:S01]  /*0490*/  IMAD.IADD R2, R11, 0x1, R15 ;  /* 0x000000010b027824 */ /* 0x000fe200078e020f */
[----:B------:R-:W-:Y:S06]  /*04a0*/  BRA `(.L_x_61) ;  /* 0x00000000005c7947 */ /* 0x000fec0003800000 */
.L_x_60:
[----:B------:R-:W-:-:S04]  /*04b0*/  IMAD.U32 R25, RZ, RZ, UR20 ;  /* 0x00000014ff197e24 */ /* 0x000fc8000f8e00ff */
[----:B------:R-:W1:Y:S01]  /*04c0*/  I2F.U32.RP R0, R25 ;  /* 0x0000001900007306 */ /* 0x000e620000209000 */
[----:B------:R-:W-:-:S07]  /*04d0*/  ISETP.NE.U32.AND P2, PT, R25, RZ, PT ;  /* 0x000000ff1900720c */ /* 0x000fce0003f45070 */
[----:B-1----:R-:W1:Y:S02]  /*04e0*/  MUFU.RCP R0, R0 ;  /* 0x0000000000007308 */ /* 0x002e640000001000 */
[----:B-1----:R-:W-:-:S06]  /*04f0*/  VIADD R10, R0, 0xffffffe ;  /* 0x0ffffffe000a7836 */ /* 0x002fcc0000000000 */
[----:B------:R1:W2:Y:S02]  /*0500*/  F2I.FTZ.U32.TRUNC.NTZ R11, R10 ;  /* 0x0000000a000b7305 */ /* 0x0002a4000021f000 */
[----:B-1----:R-:W-:Y:S02]  /*0510*/  IMAD.MOV.U32 R10, RZ, RZ, RZ ;  /* 0x000000ffff0a7224 */ /* 0x002fe400078e00ff */
[----:B--2---:R-:W-:-:S05]  /*0520*/  IMAD R2, R11, R25, RZ ;  /* 0x000000190b027224 */ /* 0x004fca00078e02ff */
[----:B------:R-:W-:-:S05]  /*0530*/  IADD3 R13, -R2, RZ, RZ ;  /* 0x000000ff020d7210 */ /* 0x000fca0007ffe1ff */
[----:B------:R-:W-:-:S04]  /*0540*/  IMAD.HI.U32 R11, R11, R13, R10 ;  /* 0x0000000d0b0b7227 */ /* 0x000fc800078e000a */
[----:B------:R-:W-:Y:S02]  /*0550*/  IMAD.MOV.U32 R13, RZ, RZ, RZ ;  /* 0x000000ffff0d7224 */ /* 0x000fe400078e00ff */
[----:B------:R-:W-:-:S04]  /*0560*/  IMAD.HI.U32 R12, R11, R6, RZ ;  /* 0x000000060b0c7227 */ /* 0x000fc800078e00ff */
[----:B------:R-:W-:-:S04]  /*0570*/  IMAD.MOV R11, RZ, RZ, -R12 ;  /* 0x000000ffff0b7224 */ /* 0x000fc800078e0a0c */
[----:B------:R-:W-:-:S05]  /*0580*/  IMAD R2, R25, R11, R6 ;  /* 0x0000000b19027224 */ /* 0x000fca00078e0206 */
[----:B------:R-:W-:-:S13]  /*0590*/  ISETP.GE.U32.AND P0, PT, R2, R25, PT ;  /* 0x000000190200720c */ /* 0x000fda0003f06070 */
[----:B------:R-:W-:Y:S02]  /*05a0*/  @P0 IMAD.IADD R2, R2, 0x1, -R25 ;  /* 0x0000000102020824 */ /* 0x000fe400078e0a19 */
[----:B------:R-:W-:-:S03]  /*05b0*/  @P0 VIADD R12, R12, 0x1 ;  /* 0x000000010c0c0836 */ /* 0x000fc60000000000 */
[----:B------:R-:W-:Y:S01]  /*05c0*/  ISETP.GE.U32.AND P1, PT, R2, R25, PT ;  /* 0x000000190200720c */ /* 0x000fe20003f26070 */
[----:B------:R-:W-:-:S12]  /*05d0*/  IMAD.MOV.U32 R2, RZ, RZ, RZ ;  /* 0x000000ffff027224 */ /* 0x000fd800078e00ff */
[----:B------:R-:W-:Y:S01]  /*05e0*/  @P1 VIADD R12, R12, 0x1 ;  /* 0x000000010c0c1836 */ /* 0x000fe20000000000 */
[----:B------:R-:W-:-:S05]  /*05f0*/  @!P2 LOP3.LUT R12, RZ, R25, RZ, 0x33, !PT ;  /* 0x00000019ff0ca212 */ /* 0x000fca00078e33ff */
[----:B------:R-:W-:-:S04]  /*0600*/  IMAD.MOV R11, RZ, RZ, -R12 ;  /* 0x000000ffff0b7224 */ /* 0x000fc800078e0a0c */
[----:B------:R-:W-:-:S07]  /*0610*/  IMAD R4, R25, R11, R6 ;  /* 0x0000000b19047224 */ /* 0x000fce00078e0206 */
.L_x_61:
[----:B------:R-:W-:Y:S05]  /*0620*/  BSYNC B1 ;  /* 0x0000000000017941 */ /* 0x000fea0003800000 */
.L_x_59:
        /* <DEDUP_REMOVED lines=10> */
[----:B------:R-:W2:Y:S01]  /*06d0*/  LDG.E.128.CONSTANT R28, desc[UR12][R18.64] ;  /* 0x0000000c121c7981 */ /* 0x000ea2000c1e9d00 */
[----:B------:R-:W-:Y:S01]  /*06e0*/  ISETP.GE.U32.AND P0, PT, R4, UR16, PT ;  /* 0x0000001004007c0c */ /* 0x000fe2000bf06070 */
[----:B------:R-:W-:Y:S01]  /*06f0*/  BSSY B2, `(.L_x_64) ;  /* 0x000013b000027945 */ /* 0x000fe20003800000 */
[----:B------:R-:W-:Y:S01]  /*0700*/  IMAD.IADD R0, R13, 0x1, R11 ;  /* 0x000000010d007824 */ /* 0x000fe200078e020b */
[----:B------:R-:W-:Y:S02]  /*0710*/  CS2R R26, SRZ ;  /* 0x00000000001a7805 */ /* 0x000fe4000001ff00 */
[----:B------:R-:W-:Y:S02]  /*0720*/  ISETP.GE.AND.EX P0, PT, R2, UR17, PT, P0 ;  /* 0x0000001102007c0c */ /* 0x000fe4000bf06300 */
[----:B------:R-:W-:Y:S01]  /*0730*/  CS2R R24, SRZ ;  /* 0x0000000000187805 */ /* 0x000fe2000001ff00 */
[----:B--2---:R-:W-:Y:S02]  /*0740*/  IMAD.MOV.U32 R10, RZ, RZ, R30 ;  /* 0x000000ffff0a7224 */ /* 0x004fe400078e001e */
[----:B------:R-:W-:-:S08]  /*0750*/  IMAD.MOV.U32 R11, RZ, RZ, R31 ;  /* 0x000000ffff0b7224 */ /* 0x000fd000078e001f */
[----:B------:R-:W-:Y:S05]  /*0760*/  @P0 BRA `(.L_x_65) ;  /* 0x0000001000cc0947 */ /* 0x000fea0003800000 */
[----:B------:R-:W-:Y:S01]  /*0770*/  IMAD.MOV.U32 R70, RZ, RZ, 0x652b82fe ;  /* 0x652b82feff467424 */ /* 0x000fe200078e00ff */
[----:B------:R-:W-:Y:S01]  /*0780*/  MOV R66, 0xfefa39ef ;  /* 0xfefa39ef00427802 */ /* 0x000fe20000000f00 */
[----:B------:R-:W-:Y:S01]  /*0790*/  IMAD.MOV.U32 R71, RZ, RZ, 0x3ff71547 ;  /* 0x3ff71547ff477424 */ /* 0x000fe200078e00ff */
[----:B------:R-:W-:Y:S01]  /*07a0*/  BSSY B3, `(.L_x_66) ;  /* 0x000003a000037945 */ /* 0x000fe20003800000 */
[----:B------:R-:W-:Y:S02]  /*07b0*/  IMAD.MOV.U32 R67, RZ, RZ, 0x3fe62e42 ;  /* 0x3fe62e42ff437424 */ /* 0x000fe400078e00ff */
[----:B------:R-:W-:Y:S02]  /*07c0*/  IMAD.MOV.U32 R64, RZ, RZ, 0x3b39803f ;  /* 0x3b39803fff407424 */ /* 0x000fe400078e00ff */
[----:B------:R-:W-:Y:S01]  /*07d0*/  DFMA R72, -R28, R70, 6.75539944105574400000e+15 ;  /* 0x433800001c48742b */ /* 0x000fe20000000146 */
[----:B------:R-:W-:Y:S02]  /*07e0*/  IMAD.MOV.U32 R65, RZ, RZ, 0x3c7abc9e ;  /* 0x3c7abc9eff417424 */ /* 0x000fe400078e00ff */
[----:B------:R-:W-:-:S02]  /*07f0*/  IMAD.MOV.U32 R44, RZ, RZ, -0x35dec16 ;  /* 0xfca213eaff2c7424 */ /* 0x000fc400078e00ff */
[----:B------:R-:W-:Y:S02]  /*0800*/  IMAD.MOV.U32 R45, RZ, RZ, 0x3e928af3 ;  /* 0x3e928af3ff2d7424 */ /* 0x000fe400078e00ff */
[----:B------:R-:W-:Y:S01]  /*0810*/  IMAD.MOV.U32 R46, RZ, RZ, 0x62401315 ;  /* 0x62401315ff2e7424 */ /* 0x000fe200078e00ff */
[----:B------:R-:W-:Y:S01]  /*0820*/  DADD R42, R72, -6.75539944105574400000e+15 ;  /* 0xc3380000482a7429 */ /* 0x000fe20000000000 */
[----:B------:R-:W-:Y:S02]  /*0830*/  IMAD.MOV.U32 R47, RZ, RZ, 0x3ec71dee ;  /* 0x3ec71deeff2f7424 */ /* 0x000fe400078e00ff */
[----:B------:R-:W-:Y:S02]  /*0840*/  IMAD.MOV.U32 R54, RZ, RZ, 0x11122322 ;  /* 0x11122322ff367424 */ /* 0x000fe400078e00ff */
[----:B------:R-:W-:Y:S02]  /*0850*/  IMAD.MOV.U32 R55, RZ, RZ, 0x3f811111 ;  /* 0x3f811111ff377424 */ /* 0x000fe400078e00ff */
[----:B------:R-:W-:Y:S01]  /*0860*/  IMAD.MOV.U32 R56, RZ, RZ, 0x555502a1 ;  /* 0x555502a1ff387424 */ /* 0x000fe200078e00ff */
[----:B------:R-:W-:Y:S01]  /*0870*/  DFMA R24, R42, -R66, -R28 ;  /* 0x800000422a18722b */ /* 0x000fe2000000081c */
[----:B------:R-:W-:-:S02]  /*0880*/  IMAD.MOV.U32 R57, RZ, RZ, 0x3fa55555 ;  /* 0x3fa55555ff397424 */ /* 0x000fc400078e00ff */
[----:B------:R-:W-:Y:S02]  /*0890*/  IMAD.MOV.U32 R58, RZ, RZ, 0x55555511 ;  /* 0x55555511ff3a7424 */ /* 0x000fe400078e00ff */
[----:B------:R-:W-:Y:S02]  /*08a0*/  IMAD.MOV.U32 R59, RZ, RZ, 0x3fc55555 ;  /* 0x3fc55555ff3b7424 */ /* 0x000fe400078e00ff */
[----:B------:R-:W-:Y:S01]  /*08b0*/  IMAD.MOV.U32 R60, RZ, RZ, 0xb ;  /* 0x0000000bff3c7424 */ /* 0x000fe200078e00ff */
[----:B------:R-:W-:Y:S01]  /*08c0*/  DFMA R42, R42, -R64, R24 ;  /* 0x800000402a2a722b */ /* 0x000fe20000000018 */
[----:B------:R-:W-:Y:S02]  /*08d0*/  IMAD.MOV.U32 R61, RZ, RZ, 0x3fe00000 ;  /* 0x3fe00000ff3d7424 */ /* 0x000fe400078e00ff */
[----:B------:R-:W-:Y:S02]  /*08e0*/  IMAD.MOV.U32 R24, RZ, RZ, 0x69ce2bdf ;  /* 0x69ce2bdfff187424 */ /* 0x000fe400078e00ff */
[----:B------:R-:W-:-:S06]  /*08f0*/  IMAD.MOV.U32 R25, RZ, RZ, 0x3e5ade15 ;  /* 0x3e5ade15ff197424 */ /* 0x000fcc00078e00ff */
[----:B------:R-:W-:-:S08]  /*0900*/  DFMA R48, R42, R24, R44 ;  /* 0x000000182a30722b */ /* 0x000fd0000000002c */
[----:B------:R-:W-:Y:S01]  /*0910*/  DFMA R50, R42, R48, R46 ;  /* 0x000000302a32722b */ /* 0x000fe2000000002e */
[----:B------:R-:W-:Y:S02]  /*0920*/  IMAD.MOV.U32 R48, RZ, RZ, 0x7c89eb71 ;  /* 0x7c89eb71ff307424 */ /* 0x000fe400078e00ff */
[----:B------:R-:W-:-:S06]  /*0930*/  IMAD.MOV.U32 R49, RZ, RZ, 0x3efa0199 ;  /* 0x3efa0199ff317424 */ /* 0x000fcc00078e00ff */
[----:B------:R-:W-:Y:S01]  /*0940*/  DFMA R52, R42, R50, R48 ;  /* 0x000000322a34722b */ /* 0x000fe20000000030 */
[----:B------:R-:W-:Y:S02]  /*0950*/  IMAD.MOV.U32 R50, RZ, RZ, 0x14761f65 ;  /* 0x14761f65ff327424 */ /* 0x000fe400078e00ff */
[----:B------:R-:W-:-:S06]  /*0960*/  IMAD.MOV.U32 R51, RZ, RZ, 0x3f2a01a0 ;  /* 0x3f2a01a0ff337424 */ /* 0x000fcc00078e00ff */
[----:B------:R-:W-:Y:S01]  /*0970*/  DFMA R62, R42, R52, R50 ;  /* 0x000000342a3e722b */ /* 0x000fe20000000032 */
[----:B------:R-:W-:Y:S01]  /*0980*/  MOV R52, 0x1852b7af ;  /* 0x1852b7af00347802 */ /* 0x000fe20000000f00 */
[----:B------:R-:W-:-:S06]  /*0990*/  IMAD.MOV.U32 R53, RZ, RZ, 0x3f56c16c ;  /* 0x3f56c16cff357424 */ /* 0x000fcc00078e00ff */
[----:B------:R-:W-:-:S08]  /*09a0*/  DFMA R62, R42, R62, R52 ;  /* 0x0000003e2a3e722b */ /* 0x000fd00000000034 */
[----:B------:R-:W-:-:S08]  /*09b0*/  DFMA R62, R42, R62, R54 ;  /* 0x0000003e2a3e722b */ /* 0x000fd00000000036 */
[----:B------:R-:W-:-:S08]  /*09c0*/  DFMA R62, R42, R62, R56 ;  /* 0x0000003e2a3e722b */ /* 0x000fd00000000038 */
[----:B------:R-:W-:-:S08]  /*09d0*/  DFMA R62, R42, R62, R58 ;  /* 0x0000003e2a3e722b */ /* 0x000fd0000000003a */
[----:B------:R-:W-:-:S08]  /*09e0*/  DFMA R62, R42, R62, R60 ;  /* 0x0000003e2a3e722b */ /* 0x000fd0000000003c */
[----:B------:R-:W-:-:S08]  /*09f0*/  DFMA R62, R42, R62, 1 ;  /* 0x3ff000002a3e742b */ /* 0x000fd0000000003e */
[----:B------:R-:W-:Y:S02]  /*0a00*/  DFMA R62, R42, R62, 1 ;  /* 0x3ff000002a3e742b */ /* 0x000fe4000000003e */
[----:B------:R-:W-:-:S08]  /*0a10*/  DADD R42, -RZ, -R28 ;  /* 0x00000000ff2a7229 */ /* 0x000fd0000000091c */
[----:B------:R-:W-:Y:S02]  /*0a20*/  IMAD.MOV.U32 R42, RZ, RZ, R62 ;  /* 0x000000ffff2a7224 */ /* 0x000fe400078e003e */
[----:B------:R-:W-:Y:S02]  /*0a30*/  IMAD.MOV.U32 R30, RZ, RZ, R43 ;  /* 0x000000ffff1e7224 */ /* 0x000fe400078e002b */
[----:B------:R-:W-:-:S03]  /*0a40*/  IMAD R43, R72, 0x100000, R63 ;  /* 0x00100000482b7824 */ /* 0x000fc600078e023f */
[----:B------:R-:W-:-:S13]  /*0a50*/  FSETP.GEU.FTZ.AND P0, PT, |R30|, 4.1917929649353027344, PT ;  /* 0x4086232b1e00780b */ /* 0x000fda0003f1e200 */
[----:B------:R-:W-:Y:S05]  /*0a60*/  @!P0 BRA `(.L_x_67) ;  /* 0x0000000000348947 */ /* 0x000fea0003800000 */
[----:B------:R-:W-:Y:S01]  /*0a70*/  FSETP.GEU.FTZ.AND P1, PT, |R30|, 4.2275390625, PT ;  /* 0x408748001e00780b */ /* 0x000fe20003f3e200 */
[C---:B------:R-:W-:Y:S02]  /*0a80*/  DADD R42, -R28.reuse, +INF ;  /* 0x7ff000001c2a7429 */ /* 0x040fe40000000100 */
[----:B------:R-:W-:-:S08]  /*0a90*/  DSETP.GT.AND P0, PT, R28, RZ, PT ;  /* 0x000000ff1c00722a */ /* 0x000fd00003f04000 */
[----:B------:R-:W-:Y:S02]  /*0aa0*/  FSEL R42, R42, RZ, !P0 ;  /* 0x000000ff2a2a7208 */ /* 0x000fe40004000000 */
[----:B------:R-:W-:Y:S02]  /*0ab0*/  @!P1 LEA.HI R30, R72, R72, RZ, 0x1 ;  /* 0x00000048481e9211 */ /* 0x000fe400078f08ff */
[----:B------:R-:W-:Y:S02]  /*0ac0*/  FSEL R43, R43, RZ, !P0 ;  /* 0x000000ff2b2b7208 */ /* 0x000fe40004000000 */
[----:B------:R-:W-:-:S05]  /*0ad0*/  @!P1 SHF.R.S32.HI R73, RZ, 0x1, R30 ;  /* 0x00000001ff499819 */ /* 0x000fca000001141e */
[----:B------:R-:W-:Y:S01]  /*0ae0*/  @!P1 IMAD.IADD R72, R72, 0x1, -R73 ;  /* 0x0000000148489824 */ /* 0x000fe200078e0a49 */
[----:B------:R-:W-:-:S04]  /*0af0*/  @!P1 LEA R73, R73, R63, 0x14 ;  /* 0x0000003f49499211 */ /* 0x000fc800078ea0ff */
[----:B------:R-:W-:Y:S01]  /*0b00*/  @!P1 LEA R63, R72, 0x3ff00000, 0x14 ;  /* 0x3ff00000483f9811 */ /* 0x000fe200078ea0ff */
[----:B------:R-:W-:Y:S02]  /*0b10*/  @!P1 IMAD.MOV.U32 R72, RZ, RZ, R62 ;  /* 0x000000ffff489224 */ /* 0x000fe400078e003e */
[----:B------:R-:W-:-:S06]  /*0b20*/  @!P1 IMAD.MOV.U32 R62, RZ, RZ, RZ ;  /* 0x000000ffff3e9224 */ /* 0x000fcc00078e00ff */
[----:B------:R-:W-:-:S11]  /*0b30*/  @!P1 DMUL R42, R72, R62 ;  /* 0x0000003e482a9228 */ /* 0x000fd60000000000 */
.L_x_67:
[----:B------:R-:W-:Y:S05]  /*0b40*/  BSYNC B3 ;  /* 0x0000000000037941 */ /* 0x000fea0003800000 */
.L_x_66:
[----:B------:R-:W-:Y:S01]  /*0b50*/  DFMA R70, R28, R70, 6.75539944105574400000e+15 ;  /* 0x433800001c46742b */ /* 0x000fe20000000046 */
[----:B------:R-:W-:Y:S01]  /*0b60*/  FSETP.GEU.FTZ.AND P0, PT, |R29|, 4.1917929649353027344, PT ;  /* 0x4086232b1d00780b */ /* 0x000fe20003f1e200 */
[----:B------:R-:W-:Y:S06]  /*0b70*/  BSSY B3, `(.L_x_68) ;  /* 0x000001e000037945 */ /* 0x000fec0003800000 */
[----:B------:R-:W-:-:S08]  /*0b80*/  DADD R62, R70, -6.75539944105574400000e+15 ;  /* 0xc3380000463e7429 */ /* 0x000fd00000000000 */
[----:B------:R-:W-:-:S08]  /*0b90*/  DFMA R66, R62, -R66, R28 ;  /* 0x800000423e42722b */ /* 0x000fd0000000001c */
[----:B------:R-:W-:-:S08]  /*0ba0*/  DFMA R66, R62, -R64, R66 ;  /* 0x800000403e42722b */ /* 0x000fd00000000042 */
[----:B------:R-:W-:-:S08]  /*0bb0*/  DFMA R24, R66, R24, R44 ;  /* 0x000000184218722b */ /* 0x000fd0000000002c */
        /* <DEDUP_REMOVED lines=8> */
[----:B------:R-:W-:-:S08]  /*0c40*/  DFMA R24, R66, R24, 1 ;  /* 0x3ff000004218742b */ /* 0x000fd00000000018 */
[----:B------:R-:W-:-:S10]  /*0c50*/  DFMA R24, R66, R24, 1 ;  /* 0x3ff000004218742b */ /* 0x000fd40000000018 */
[----:B------:R-:W-:Y:S02]  /*0c60*/  IMAD R45, R70, 0x100000, R25 ;  /* 0x00100000462d7824 */ /* 0x000fe400078e0219 */
[----:B------:R-:W-:Y:S01]  /*0c70*/  IMAD.MOV.U32 R44, RZ, RZ, R24 ;  /* 0x000000ffff2c7224 */ /* 0x000fe200078e0018 */
[----:B------:R-:W-:Y:S06]  /*0c80*/  @!P0 BRA `(.L_x_69) ;  /* 0x0000000000308947 */ /* 0x000fec0003800000 */
[----:B------:R-:W-:Y:S01]  /*0c90*/  FSETP.GEU.FTZ.AND P0, PT, |R29|, 4.2275390625, PT ;  /* 0x408748001d00780b */ /* 0x000fe20003f1e200 */
[C---:B------:R-:W-:Y:S02]  /*0ca0*/  DADD R44, R28.reuse, +INF ;  /* 0x7ff000001c2c7429 */ /* 0x040fe40000000000 */
[----:B------:R-:W-:-:S08]  /*0cb0*/  DSETP.GEU.AND P1, PT, R28, RZ, PT ;  /* 0x000000ff1c00722a */ /* 0x000fd00003f2e000 */
[----:B------:R-:W-:Y:S02]  /*0cc0*/  FSEL R44, R44, RZ, P1 ;  /* 0x000000ff2c2c7208 */ /* 0x000fe40000800000 */
[----:B------:R-:W-:Y:S02]  /*0cd0*/  @!P0 LEA.HI R30, R70, R70, RZ, 0x1 ;  /* 0x00000046461e8211 */ /* 0x000fe400078f08ff */
[----:B------:R-:W-:Y:S02]  /*0ce0*/  FSEL R45, R45, RZ, P1 ;  /* 0x000000ff2d2d7208 */ /* 0x000fe40000800000 */
[----:B------:R-:W-:-:S05]  /*0cf0*/  @!P0 SHF.R.S32.HI R47, RZ, 0x1, R30 ;  /* 0x00000001ff2f8819 */ /* 0x000fca000001141e */
[----:B------:R-:W-:Y:S02]  /*0d00*/  @!P0 IMAD.IADD R46, R70, 0x1, -R47 ;  /* 0x00000001462e8824 */ /* 0x000fe400078e0a2f */
[----:B------:R-:W-:-:S03]  /*0d10*/  @!P0 IMAD R25, R47, 0x100000, R25 ;  /* 0x001000002f198824 */ /* 0x000fc600078e0219 */
[----:B------:R-:W-:Y:S01]  /*0d20*/  @!P0 LEA R47, R46, 0x3ff00000, 0x14 ;  /* 0x3ff000002e2f8811 */ /* 0x000fe200078ea0ff */
[----:B------:R-:W-:-:S06]  /*0d30*/  @!P0 IMAD.MOV.U32 R46, RZ, RZ, RZ ;  /* 0x000000ffff2e8224 */ /* 0x000fcc00078e00ff */
[----:B------:R-:W-:-:S11]  /*0d40*/  @!P0 DMUL R44, R24, R46 ;  /* 0x0000002e182c8228 */ /* 0x000fd60000000000 */
.L_x_69:
[----:B------:R-:W-:Y:S05]  /*0d50*/  BSYNC B3 ;  /* 0x0000000000037941 */ /* 0x000fea0003800000 */
.L_x_68:
[----:B------:R-:W-:Y:S01]  /*0d60*/  IMAD.MOV.U32 R24, RZ, RZ, R42 ;  /* 0x000000ffff187224 */ /* 0x000fe200078e002a */
[----:B------:R-:W-:Y:S01]  /*0d70*/  BSSY B3, `(.L_x_70) ;  /* 0x0000014000037945 */ /* 0x000fe20003800000 */
[----:B------:R-:W-:-:S06]  /*0d80*/  IMAD.MOV.U32 R25, RZ, RZ, R43 ;  /* 0x000000ffff197224 */ /* 0x000fcc00078e002b */
[----:B------:R-:W-:-:S06]  /*0d90*/  DADD R50, R24, 1 ;  /* 0x3ff0000018327429 */ /* 0x000fcc0000000000 */
[----:B------:R-:W1:Y:S04]  /*0da0*/  MUFU.RCP64H R25, R51 ;  /* 0x0000003300197308 */ /* 0x000e680000001800 */
[----:B------:R-:W-:-:S05]  /*0db0*/  VIADD R24, R51, 0x300402 ;  /* 0x0030040233187836 */ /* 0x000fca0000000000 */
[----:B------:R-:W-:Y:S01]  /*0dc0*/  FSETP.GEU.AND P0, PT, |R24|, 5.8789094863358348022e-39, PT ;  /* 0x004004021800780b */ /* 0x000fe20003f0e200 */
[----:B-1----:R-:W-:-:S08]  /*0dd0*/  DFMA R46, -R50, R24, 1 ;  /* 0x3ff00000322e742b */ /* 0x002fd00000000118 */
[----:B------:R-:W-:-:S08]  /*0de0*/  DFMA R46, R46, R46, R46 ;  /* 0x0000002e2e2e722b */ /* 0x000fd0000000002e */
[----:B------:R-:W-:-:S08]  /*0df0*/  DFMA R46, R24, R46, R24 ;  /* 0x0000002e182e722b */ /* 0x000fd00000000018 */
[----:B------:R-:W-:-:S08]  /*0e00*/  DFMA R48, -R50, R46, 1 ;  /* 0x3ff000003230742b */ /* 0x000fd0000000012e */
[----:B------:R-:W-:Y:S01]  /*0e10*/  DFMA R24, R46, R48, R46 ;  /* 0x000000302e18722b */ /* 0x000fe2000000002e */
[----:B------:R-:W-:Y:S10]  /*0e20*/  @P0 BRA `(.L_x_71) ;  /* 0x0000000000200947 */ /* 0x000ff40003800000 */
[----:B------:R-:W-:Y:S01]  /*0e30*/  LOP3.LUT R24, R51, 0x7fffffff, RZ, 0xc0, !PT ;  /* 0x7fffffff33187812 */ /* 0x000fe200078ec0ff */
[----:B------:R-:W-:Y:S01]  /*0e40*/  IMAD.MOV.U32 R46, RZ, RZ, R50 ;  /* 0x000000ffff2e7224 */ /* 0x000fe200078e0032 */
[----:B------:R-:W-:Y:S01]  /*0e50*/  MOV R30, 0xe90 ;  /* 0x00000e90001e7802 */ /* 0x000fe20000000f00 */
[----:B------:R-:W-:Y:S01]  /*0e60*/  IMAD.MOV.U32 R47, RZ, RZ, R51 ;  /* 0x000000ffff2f7224 */ /* 0x000fe200078e0033 */
[----:B------:R-:W-:-:S07]  /*0e70*/  IADD3 R50, R24, -0x100000, RZ ;  /* 0xfff0000018327810 */ /* 0x000fce0007ffe0ff */
[----:B0----5:R-:W-:Y:S05]  /*0e80*/  CALL.REL.NOINC `($__internal_3_$__cuda_sm20_dblrcp_rn_slowpath_v3) ;  /* 0x0000002000e47944 */ /* 0x021fea0003c00000 */
[----:B------:R-:W-:Y:S02]  /*0e90*/  IMAD.MOV.U32 R24, RZ, RZ, R48 ;  /* 0x000000ffff187224 */ /* 0x000fe400078e0030 */
[----:B------:R-:W-:-:S07]  /*0ea0*/  IMAD.MOV.U32 R25, RZ, RZ, R49 ;  /* 0x000000ffff197224 */ /* 0x000fce00078e0031 */
.L_x_71:
[----:B------:R-:W-:Y:S05]  /*0eb0*/  BSYNC B3 ;  /* 0x0000000000037941 */ /* 0x000fea0003800000 */
.L_x_70:
[----:B------:R-:W-:Y:S01]  /*0ec0*/  DSETP.GE.AND P1, PT, R28, RZ, PT ;  /* 0x000000ff1c00722a */ /* 0x000fe20003f26000 */
[----:B------:R-:W-:Y:S01]  /*0ed0*/  ISETP.NE.U32.AND P4, PT, R6, R12, PT ;  /* 0x0000000c0600720c */ /* 0x000fe20003f85070 */
[----:B------:R-:W-:Y:S01]  /*0ee0*/  DADD R62, -R24, 1 ;  /* 0x3ff00000183e7429 */ /* 0x000fe20000000100 */
[----:B------:R-:W-:Y:S01]  /*0ef0*/  ISETP.GT.U32.AND P0, PT, R14, -0x1, PT ;  /* 0xffffffff0e00780c */ /* 0x000fe20003f04070 */
[----:B------:R-:W-:Y:S01]  /*0f00*/  DADD R50, -RZ, -R28 ;  /* 0x00000000ff327229 */ /* 0x000fe2000000091c */
[----:B------:R-:W-:Y:S01]  /*0f10*/  ISETP.NE.AND.EX P4, PT, R7, R0, PT, P4 ;  /* 0x000000000700720c */ /* 0x000fe20003f85340 */
[----:B------:R-:W-:Y:S01]  /*0f20*/  BSSY B3, `(.L_x_72) ;  /* 0x000005b000037945 */ /* 0x000fe20003800000 */
[----:B------:R-:W-:Y:S02]  /*0f30*/  FSEL R52, R42, R44, P1 ;  /* 0x0000002c2a347208 */ /* 0x000fe40000800000 */
[----:B------:R-:W-:Y:S02]  /*0f40*/  FSEL R53, R43, R45, P1 ;  /* 0x0000002d2b357208 */ /* 0x000fe40000800000 */
[----:B------:R-:W-:-:S03]  /*0f50*/  ISETP.GT.AND.EX P0, PT, R15, -0x1, !P4, P0 ;  /* 0xffffffff0f00780c */ /* 0x000fc60006704300 */
[----:B------:R-:W-:Y:S01]  /*0f60*/  FSEL R66, R50, RZ, !P1 ;  /* 0x000000ff32427208 */ /* 0x000fe20004800000 */
[----:B------:R-:W-:Y:S01]  /*0f70*/  DADD R52, R52, 1 ;  /* 0x3ff0000034347429 */ /* 0x000fe20000000000 */
[----:B------:R-:W-:Y:S02]  /*0f80*/  FSEL R64, R62, R24, P0 ;  /* 0x000000183e407208 */ /* 0x000fe40000000000 */
[----:B------:R-:W-:Y:S02]  /*0f90*/  FSEL R65, R63, R25, P0 ;  /* 0x000000193f417208 */ /* 0x000fe40000000000 */
[----:B------:R-:W-:-:S04]  /*0fa0*/  FSEL R67, R51, RZ, !P1 ;  /* 0x000000ff33437208 */ /* 0x000fc80004800000 */
[----:B------:R-:W-:Y:S01]  /*0fb0*/  DADD R44, -RZ, |R64| ;  /* 0x00000000ff2c7229 */ /* 0x000fe20000000540 */
[----:B------:R-:W-:Y:S01]  /*0fc0*/  ISETP.GT.AND P3, PT, R53, 0xfffff, PT ;  /* 0x000fffff3500780c */ /* 0x000fe20003f64270 */
[--C-:B------:R-:W-:Y:S02]  /*0fd0*/  IMAD.MOV.U32 R42, RZ, RZ, R52.reuse ;  /* 0x000000ffff2a7224 */ /* 0x100fe400078e0034 */
[----:B------:R-:W-:Y:S02]  /*0fe0*/  IMAD.MOV.U32 R43, RZ, RZ, R53 ;  /* 0x000000ffff2b7224 */ /* 0x000fe400078e0035 */
[----:B------:R-:W-:Y:S02]  /*0ff0*/  IMAD.MOV.U32 R48, RZ, RZ, R52 ;  /* 0x000000ffff307224 */ /* 0x000fe400078e0034 */
[----:B------:R-:W-:-:S06]  /*1000*/  IMAD.MOV.U32 R52, RZ, RZ, -0x3ff ;  /* 0xfffffc01ff347424 */ /* 0x000fcc00078e00ff */
[----:B------:R-:W-:Y:S01]  /*1010*/  @!P3 DMUL R42, R42, 1.80143985094819840000e+16 ;  /* 0x435000002a2ab828 */ /* 0x000fe20000000000 */
[----:B------:R-:W-:-:S09]  /*1020*/  @!P3 IMAD.MOV.U32 R52, RZ, RZ, -0x435 ;  /* 0xfffffbcbff34b424 */ /* 0x000fd200078e00ff */
[----:B------:R-:W-:Y:S02]  /*1030*/  @!P3 IMAD.MOV.U32 R53, RZ, RZ, R43 ;  /* 0x000000ffff35b224 */ /* 0x000fe400078e002b */
[----:B------:R-:W-:Y:S02]  /*1040*/  @!P3 IMAD.MOV.U32 R48, RZ, RZ, R42 ;  /* 0x000000ffff30b224 */ /* 0x000fe400078e002a */
[----:B------:R-:W-:-:S05]  /*1050*/  VIADD R30, R53, 0xffffffff ;  /* 0xffffffff351e7836 */ /* 0x000fca0000000000 */
[----:B------:R-:W-:Y:S02]  /*1060*/  ISETP.GE.U32.AND P2, PT, R30, 0x7fefffff, PT ;  /* 0x7fefffff1e00780c */ /* 0x000fe40003f46070 */
[----:B0-----:R-:W-:-:S11]  /*1070*/  LOP3.LUT R30, R35, 0x7ff00000, RZ, 0xc0, !PT ;  /* 0x7ff00000231e7812 */ /* 0x001fd600078ec0ff */
[----:B------:R-:W-:Y:S01]  /*1080*/  @P2 IMAD.MOV.U32 R46, RZ, RZ, 0x0 ;  /* 0x00000000ff2e2424 */ /* 0x000fe200078e00ff */
[----:B------:R-:W-:Y:S01]  /*1090*/  @P2 FSETP.NEU.FTZ.AND P4, PT, R43, RZ, PT ;  /* 0x000000ff2b00220b */ /* 0x000fe20003f9d000 */
[----:B------:R-:W-:-:S06]  /*10a0*/  @P2 IMAD.MOV.U32 R47, RZ, RZ, 0x7ff00000 ;  /* 0x7ff00000ff2f2424 */ /* 0x000fcc00078e00ff */
[----:B------:R-:W-:-:S10]  /*10b0*/  @P2 DFMA R46, R42, R46, +INF ;  /* 0x7ff000002a2e242b */ /* 0x000fd4000000002e */
[----:B------:R-:W-:Y:S02]  /*10c0*/  @P2 FSEL R50, R46, RZ, P4 ;  /* 0x000000ff2e322208 */ /* 0x000fe40002000000 */
[----:B------:R-:W-:Y:S01]  /*10d0*/  @P2 FSEL R51, R47, -QNAN , P4 ;  /* 0xfff000002f332808 */ /* 0x000fe20002000000 */
[----:B------:R-:W-:Y:S06]  /*10e0*/  @P2 BRA `(.L_x_73) ;  /* 0x0000000000f82947 */ /* 0x000fec0003800000 */
[----:B------:R-:W-:Y:S01]  /*10f0*/  LOP3.LUT R42, R53, 0x800fffff, RZ, 0xc0, !PT ;  /* 0x800fffff352a7812 */ /* 0x000fe200078ec0ff */
[----:B------:R-:W-:Y:S01]  /*1100*/  IMAD.MOV.U32 R58, RZ, RZ, RZ ;  /* 0x000000ffff3a7224 */ /* 0x000fe200078e00ff */
[----:B------:R-:W-:Y:S01]  /*1110*/  MOV R50, R48 ;  /* 0x0000003000327202 */ /* 0x000fe20000000f00 */
[----:B------:R-:W-:Y:S01]  /*1120*/  IMAD.MOV.U32 R48, RZ, RZ, -0x748574fc ;  /* 0x8b7a8b04ff307424 */ /* 0x000fe200078e00ff */
[----:B------:R-:W-:Y:S01]  /*1130*/  LOP3.LUT R51, R42, 0x3ff00000, RZ, 0xfc, !PT ;  /* 0x3ff000002a337812 */ /* 0x000fe200078efcff */
[----:B------:R-:W-:Y:S01]  /*1140*/  IMAD.MOV.U32 R49, RZ, RZ, 0x3ed0ee25 ;  /* 0x3ed0ee25ff317424 */ /* 0x000fe200078e00ff */
[----:B------:R-:W-:Y:S01]  /*1150*/  UMOV UR8, 0x3ae80f1e ;  /* 0x3ae80f1e00087882 */ /* 0x000fe20000000000 */
[----:B------:R-:W-:Y:S01]  /*1160*/  UMOV UR9, 0x3eb1380b ;  /* 0x3eb1380b00097882 */ /* 0x000fe20000000000 */
[----:B------:R-:W-:Y:S01]  /*1170*/  ISETP.GE.AND P1, PT, R51, 0x3ff6a09f, PT ;  /* 0x3ff6a09f3300780c */ /* 0x000fe20003f26270 */
[----:B------:R-:W-:Y:S01]  /*1180*/  UMOV UR22, 0x80000000 ;  /* 0x8000000000167882 */ /* 0x000fe20000000000 */
[----:B------:R-:W-:Y:S01]  /*1190*/  LEA.HI R56, R53, R52, RZ, 0xc ;  /* 0x0000003435387211 */ /* 0x000fe200078f60ff */
[----:B------:R-:W-:-:S10]  /*11a0*/  UMOV UR23, 0x43300000 ;  /* 0x4330000000177882 */ /* 0x000fd40000000000 */
[----:B------:R-:W-:Y:S02]  /*11b0*/  @P1 VIADD R43, R51, 0xfff00000 ;  /* 0xfff00000332b1836 */ /* 0x000fe40000000000 */
[----:B------:R-:W-:Y:S02]  /*11c0*/  @P1 VIADD R56, R56, 0x1 ;  /* 0x0000000138381836 */ /* 0x000fe40000000000 */
[----:B------:R-:W-:-:S06]  /*11d0*/  @P1 IMAD.MOV.U32 R51, RZ, RZ, R43 ;  /* 0x000000ffff331224 */ /* 0x000fcc00078e002b */
[C---:B------:R-:W-:Y:S02]  /*11e0*/  DADD R54, R50.reuse, 1 ;  /* 0x3ff0000032367429 */ /* 0x040fe40000000000 */
[----:B------:R-:W-:-:S04]  /*11f0*/  DADD R50, R50, -1 ;  /* 0xbff0000032327429 */ /* 0x000fc80000000000 */
[----:B------:R-:W0:Y:S02]  /*1200*/  MUFU.RCP64H R59, R55 ;  /* 0x00000037003b7308 */ /* 0x000e240000001800 */
[----:B0-----:R-:W-:-:S08]  /*1210*/  DFMA R42, -R54, R58, 1 ;  /* 0x3ff00000362a742b */ /* 0x001fd0000000013a */
[----:B------:R-:W-:-:S08]  /*1220*/  DFMA R42, R42, R42, R42 ;  /* 0x0000002a2a2a722b */ /* 0x000fd0000000002a */
[----:B------:R-:W-:-:S08]  /*1230*/  DFMA R58, R58, R42, R58 ;  /* 0x0000002a3a3a722b */ /* 0x000fd0000000003a */
[----:B------:R-:W-:-:S08]  /*1240*/  DMUL R42, R58, R50 ;  /* 0x000000323a2a7228 */ /* 0x000fd00000000000 */
[----:B------:R-:W-:-:S08]  /*1250*/  DFMA R42, R58, R50, R42 ;  /* 0x000000323a2a722b */ /* 0x000fd0000000002a */
[----:B------:R-:W-:Y:S02]  /*1260*/  DMUL R46, R42, R42 ;  /* 0x0000002a2a2e7228 */ /* 0x000fe40000000000 */
[----:B------:R-:W-:-:S06]  /*1270*/  DADD R52, R50, -R42 ;  /* 0x0000000032347229 */ /* 0x000fcc000000082a */
[----:B------:R-:W-:Y:S01]  /*1280*/  DFMA R48, R46, UR8, R48 ;  /* 0x000000082e307c2b */ /* 0x000fe20008000030 */
[----:B------:R-:W-:Y:S01]  /*1290*/  UMOV UR8, 0x9f02676f ;  /* 0x9f02676f00087882 */ /* 0x000fe20000000000 */
[----:B------:R-:W-:Y:S01]  /*12a0*/  UMOV UR9, 0x3ef3b266 ;  /* 0x3ef3b26600097882 */ /* 0x000fe20000000000 */
[----:B------:R-:W-:-:S05]  /*12b0*/  DADD R52, R52, R52 ;  /* 0x0000000034347229 */ /* 0x000fca0000000034 */
[----:B------:R-:W-:Y:S01]  /*12c0*/  DFMA R48, R46, R48, UR8 ;  /* 0x000000082e307e2b */ /* 0x000fe20008000030 */
[----:B------:R-:W-:Y:S01]  /*12d0*/  UMOV UR8, 0xa9ab0956 ;  /* 0xa9ab095600087882 */ /* 0x000fe20000000000 */
[----:B------:R-:W-:Y:S01]  /*12e0*/  UMOV UR9, 0x3f1745cb ;  /* 0x3f1745cb00097882 */ /* 0x000fe20000000000 */
[----:B------:R-:W-:-:S05]  /*12f0*/  DFMA R50, R50, -R42, R52 ;  /* 0x8000002a3232722b */ /* 0x000fca0000000034 */
[----:B------:R-:W-:Y:S01]  /*1300*/  DFMA R48, R46, R48, UR8 ;  /* 0x000000082e307e2b */ /* 0x000fe20008000030 */
[----:B------:R-:W-:Y:S01]  /*1310*/  UMOV UR8, 0x2d1b5154 ;  /* 0x2d1b515400087882 */ /* 0x000fe20000000000 */
[----:B------:R-:W-:Y:S01]  /*1320*/  UMOV UR9, 0x3f3c71c7 ;  /* 0x3f3c71c700097882 */ /* 0x000fe20000000000 */
[----:B------:R-:W-:-:S05]  /*1330*/  DMUL R50, R58, R50 ;  /* 0x000000323a327228 */ /* 0x000fca0000000000 */
[----:B------:R-:W-:Y:S01]  /*1340*/  DFMA R54, R46, R48, UR8 ;  /* 0x000000082e367e2b */ /* 0x000fe20008000030 */
[----:B------:R-:W-:Y:S01]  /*1350*/  UMOV UR8, 0x923be72d ;  /* 0x923be72d00087882 */ /* 0x000fe20000000000 */
[----:B------:R-:W-:Y:S01]  /*1360*/  UMOV UR9, 0x3f624924 ;  /* 0x3f62492400097882 */ /* 0x000fe20000000000 */
[----:B------:R-:W-:Y:S01]  /*1370*/  LOP3.LUT R48, R56, 0x80000000, RZ, 0x3c, !PT ;  /* 0x8000000038307812 */ /* 0x000fe200078e3cff */
[----:B------:R-:W-:-:S04]  /*1380*/  IMAD.MOV.U32 R49, RZ, RZ, 0x43300000 ;  /* 0x43300000ff317424 */ /* 0x000fc800078e00ff */
[----:B------:R-:W-:Y:S01]  /*1390*/  DFMA R54, R46, R54, UR8 ;  /* 0x000000082e367e2b */ /* 0x000fe20008000036 */
[----:B------:R-:W-:Y:S01]  /*13a0*/  UMOV UR8, 0x9999a3c4 ;  /* 0x9999a3c400087882 */ /* 0x000fe20000000000 */
[----:B------:R-:W-:Y:S01]  /*13b0*/  UMOV UR9, 0x3f899999 ;  /* 0x3f89999900097882 */ /* 0x000fe20000000000 */
[----:B------:R-:W-:Y:S01]  /*13c0*/  DADD R48, R48, -UR22 ;  /* 0x8000001630307e29 */ /* 0x000fe20008000000 */
[----:B------:R-:W-:Y:S01]  /*13d0*/  UMOV UR22, 0xfefa39ef ;  /* 0xfefa39ef00167882 */ /* 0x000fe20000000000 */
[----:B------:R-:W-:-:S03]  /*13e0*/  UMOV UR23, 0x3fe62e42 ;  /* 0x3fe62e4200177882 */ /* 0x000fc60000000000 */
[----:B------:R-:W-:Y:S01]  /*13f0*/  DFMA R54, R46, R54, UR8 ;  /* 0x000000082e367e2b */ /* 0x000fe20008000036 */
[----:B------:R-:W-:Y:S01]  /*1400*/  UMOV UR8, 0x55555554 ;  /* 0x5555555400087882 */ /* 0x000fe20000000000 */
[----:B------:R-:W-:Y:S01]  /*1410*/  UMOV UR9, 0x3fb55555 ;  /* 0x3fb5555500097882 */ /* 0x000fe20000000000 */
[----:B------:R-:W-:-:S05]  /*1420*/  DFMA R52, R48, UR22, R42 ;  /* 0x0000001630347c2b */ /* 0x000fca000800002a */
[----:B------:R-:W-:Y:S01]  /*1430*/  DFMA R54, R46, R54, UR8 ;  /* 0x000000082e367e2b */ /* 0x000fe20008000036 */
[----:B------:R-:W-:Y:S01]  /*1440*/  UMOV UR8, 0x3b39803f ;  /* 0x3b39803f00087882 */ /* 0x000fe20000000000 */
[----:B------:R-:W-:Y:S01]  /*1450*/  UMOV UR9, 0x3c7abc9e ;  /* 0x3c7abc9e00097882 */ /* 0x000fe20000000000 */
[----:B------:R-:W-:-:S05]  /*1460*/  DFMA R56, -R48, UR22, R52 ;  /* 0x0000001630387c2b */ /* 0x000fca0008000134 */
[----:B------:R-:W-:-:S03]  /*1470*/  DMUL R54, R46, R54 ;  /* 0x000000362e367228 */ /* 0x000fc60000000000 */
[----:B------:R-:W-:-:S05]  /*1480*/  DADD R56, -R42, R56 ;  /* 0x000000002a387229 */ /* 0x000fca0000000138 */
[----:B------:R-:W-:-:S08]  /*1490*/  DFMA R50, R42, R54, R50 ;  /* 0x000000362a32722b */ /* 0x000fd00000000032 */
[----:B------:R-:W-:-:S08]  /*14a0*/  DADD R50, R50, -R56 ;  /* 0x0000000032327229 */ /* 0x000fd00000000838 */
[----:B------:R-:W-:-:S08]  /*14b0*/  DFMA R50, R48, UR8, R50 ;  /* 0x0000000830327c2b */ /* 0x000fd00008000032 */
[----:B------:R-:W-:-:S11]  /*14c0*/  DADD R50, R52, R50 ;  /* 0x0000000034327229 */ /* 0x000fd60000000032 */
.L_x_73:
[----:B------:R-:W-:Y:S05]  /*14d0*/  BSYNC B3 ;  /* 0x0000000000037941 */ /* 0x000fea0003800000 */
.L_x_72:
[----:B------:R-:W-:Y:S01]  /*14e0*/  LEA.HI R73, R30, 0xfffffc0c, RZ, 0xc ;  /* 0xfffffc0c1e497811 */ /* 0x000fe200078f60ff */
[----:B------:R-:W-:Y:S01]  /*14f0*/  DADD R66, R50, R66 ;  /* 0x0000000032427229 */ /* 0x000fe20000000042 */
[----:B------:R-:W-:Y:S01]  /*1500*/  BSSY B3, `(.L_x_74) ;  /* 0x0000007000037945 */ /* 0x000fe20003800000 */
[----:B------:R-:W-:Y:S01]  /*1510*/  IMAD.MOV.U32 R30, RZ, RZ, R34 ;  /* 0x000000ffff1e7224 */ /* 0x000fe200078e0022 */
[CCC-:B------:R-:W-:Y:S01]  /*1520*/  SHF.L.U64.HI R72, R34.reuse, R73.reuse, R35.reuse ;  /* 0x0000004922487219 */ /* 0x1c0fe20000010223 */
[----:B------:R-:W-:Y:S01]  /*1530*/  IMAD.MOV.U32 R69, RZ, RZ, R35 ;  /* 0x000000ffff457224 */ /* 0x000fe200078e0023 */
[----:B------:R-:W-:Y:S02]  /*1540*/  SHF.L.U32 R73, R34, R73, RZ ;  /* 0x0000004922497219 */ /* 0x000fe400000006ff */
[----:B------:R-:W-:-:S07]  /*1550*/  MOV R70, 0x1570 ;  /* 0x0000157000467802 */ /* 0x000fce0000000f00 */
[----:B-----5:R-:W-:Y:S05]  /*1560*/  CALL.REL.NOINC `($_Z30focal_loss_forward_cuda_kernelILb1ELi2EdldfEvPT4_PT1_PKS2_PKT2_PKflllfff$__internal_accurate_pow) ;  /* 0x0000002400207944 */ /* 0x020fea0003c00000 */
[----:B------:R-:W-:Y:S05]  /*1570*/  BSYNC B3 ;  /* 0x0000000000037941 */ /* 0x000fea0003800000 */
.L_x_74:
[----:B------:R-:W-:Y:S01]  /*1580*/  DSETP.NEU.AND P1, PT, R64, RZ, PT ;  /* 0x000000ff4000722a */ /* 0x000fe20003f2d000 */
[----:B------:R-:W-:Y:S01]  /*1590*/  BSSY B3, `(.L_x_75) ;  /* 0x000001b000037945 */ /* 0x000fe20003800000 */
[----:B------:R-:W-:-:S12]  /*15a0*/  IMAD.MOV.U32 R42, RZ, RZ, R30 ;  /* 0x000000ffff2a7224 */ /* 0x000fd800078e001e */
[----:B------:R-:W-:Y:S05]  /*15b0*/  @!P1 BRA `(.L_x_76) ;  /* 0x0000000000449947 */ /* 0x000fea0003800000 */
[----:B------:R-:W-:Y:S01]  /*15c0*/  ISETP.GT.AND P3, PT, R65, -0x1, PT ;  /* 0xffffffff4100780c */ /* 0x000fe20003f64270 */
[----:B------:R-:W-:Y:S01]  /*15d0*/  DADD R44, -RZ, -R42 ;  /* 0x00000000ff2c7229 */ /* 0x000fe2000000092a */
[----:B------:R-:W-:-:S04]  /*15e0*/  ISETP.NE.U32.AND P1, PT, R73, RZ, PT ;  /* 0x000000ff4900720c */ /* 0x000fc80003f25070 */
[----:B------:R-:W-:-:S04]  /*15f0*/  ISETP.NE.AND.EX P1, PT, R72, -0x80000000, PT, P1 ;  /* 0x800000004800780c */ /* 0x000fc80003f25310 */
[----:B------:R-:W-:Y:S02]  /*1600*/  ISETP.LT.AND P2, PT, R65, RZ, !P1 ;  /* 0x000000ff4100720c */ /* 0x000fe40004f41270 */
[----:B------:R-:W-:Y:S02]  /*1610*/  PLOP3.LUT P1, PT, P1, PT, PT, 0x8, 0x0 ;  /* 0x000000000000781c */ /* 0x000fe40000f2e170 */
[----:B------:R-:W-:Y:S02]  /*1620*/  FSEL R30, R44, R42, P2 ;  /* 0x0000002a2c1e7208 */ /* 0x000fe40001000000 */
[----:B------:R-:W-:Y:S01]  /*1630*/  FSEL R45, R45, R43, P2 ;  /* 0x0000002b2d2d7208 */ /* 0x000fe20001000000 */
[----:B------:R-:W-:Y:S08]  /*1640*/  @P3 BRA `(.L_x_77) ;  /* 0x00000000003c3947 */ /* 0x000ff00003800000 */
[----:B------:R-:W0:Y:S02]  /*1650*/  FRND.F64.TRUNC R42, R34 ;  /* 0x00000022002a7313 */ /* 0x000e24000030d800 */
[----:B0-----:R-:W-:Y:S01]  /*1660*/  DSETP.NEU.AND P2, PT, R42, R34, PT ;  /* 0x000000222a00722a */ /* 0x001fe20003f4d000 */
[----:B------:R-:W-:Y:S02]  /*1670*/  IMAD.MOV.U32 R42, RZ, RZ, R30 ;  /* 0x000000ffff2a7224 */ /* 0x000fe400078e001e */
[----:B------:R-:W-:-:S11]  /*1680*/  IMAD.MOV.U32 R43, RZ, RZ, R45 ;  /* 0x000000ffff2b7224 */ /* 0x000fd600078e002d */
[----:B------:R-:W-:Y:S05]  /*1690*/  @!P2 BRA `(.L_x_77) ;  /* 0x000000000028a947 */ /* 0x000fea0003800000 */
[----:B------:R-:W-:Y:S01]  /*16a0*/  MOV R42, 0x0 ;  /* 0x00000000002a7802 */ /* 0x000fe20000000f00 */
[----:B------:R-:W-:Y:S01]  /*16b0*/  IMAD.MOV.U32 R43, RZ, RZ, -0x80000 ;  /* 0xfff80000ff2b7424 */ /* 0x000fe200078e00ff */
[----:B------:R-:W-:Y:S06]  /*16c0*/  BRA `(.L_x_77) ;  /* 0x00000000001c7947 */ /* 0x000fec0003800000 */
.L_x_76:
[----:B------:R-:W-:Y:S01]  /*16d0*/  DSETP.NEU.AND P1, PT, |R34|, 0.5, PT ;  /* 0x3fe000002200742a */ /* 0x000fe20003f2d200 */
[----:B------:R-:W-:Y:S01]  /*16e0*/  ISETP.GE.AND P3, PT, R35, RZ, PT ;  /* 0x000000ff2300720c */ /* 0x000fe20003f66270 */
[----:B------:R-:W-:Y:S01]  /*16f0*/  IMAD.MOV.U32 R42, RZ, RZ, RZ ;  /* 0x000000ffff2a7224 */ /* 0x000fe200078e00ff */
[----:B------:R-:W-:-:S04]  /*1700*/  ISETP.EQ.U32.AND P2, PT, R73, RZ, PT ;  /* 0x000000ff4900720c */ /* 0x000fc80003f42070 */
[----:B------:R-:W-:-:S04]  /*1710*/  ISETP.EQ.AND.EX P1, PT, R72, -0x80000000, P1, P2 ;  /* 0x800000004800780c */ /* 0x000fc80000f22320 */
[----:B------:R-:W-:-:S04]  /*1720*/  SEL R43, R65, RZ, P1 ;  /* 0x000000ff412b7207 */ /* 0x000fc80000800000 */
[----:B------:R-:W-:-:S07]  /*1730*/  @!P3 LOP3.LUT R43, R43, 0x7ff00000, RZ, 0xfc, !PT ;  /* 0x7ff000002b2bb812 */ /* 0x000fce00078efcff */
.L_x_77:
[----:B------:R-:W-:Y:S05]  /*1740*/  BSYNC B3 ;  /* 0x0000000000037941 */ /* 0x000fea0003800000 */
.L_x_75:
[----:B------:R-:W-:Y:S01]  /*1750*/  DADD R44, R34, R64 ;  /* 0x00000000222c7229 */ /* 0x000fe20000000040 */
[----:B------:R-:W-:Y:S09]  /*1760*/  BSSY B3, `(.L_x_78) ;  /* 0x000001e000037945 */ /* 0x000ff20003800000 */
[----:B------:R-:W-:-:S02]  /*1770*/  LOP3.LUT R44, R45, 0x7ff00000, RZ, 0xc0, !PT ;  /* 0x7ff000002d2c7812 */ /* 0x000fc400078ec0ff */
[----:B------:R-:W-:Y:S02]  /*1780*/  FSEL R45, R25, R63, P0 ;  /* 0x0000003f192d7208 */ /* 0x000fe40000000000 */
[----:B------:R-:W-:Y:S02]  /*1790*/  ISETP.NE.AND P2, PT, R44, 0x7ff00000, PT ;  /* 0x7ff000002c00780c */ /* 0x000fe40003f45270 */
[----:B------:R-:W-:-:S11]  /*17a0*/  FSEL R44, R24, R62, P0 ;  /* 0x0000003e182c7208 */ /* 0x000fd60000000000 */
[----:B------:R-:W-:Y:S05]  /*17b0*/  @P2 BRA `(.L_x_79) ;  /* 0x0000000000602947 */ /* 0x000fea0003800000 */
[----:B------:R-:W-:-:S06]  /*17c0*/  DSETP.GTU.AND P2, PT, |R34|, +INF , PT ;  /* 0x7ff000002200742a */ /* 0x000fcc0003f4c200 */
[----:B------:R-:W-:-:S14]  /*17d0*/  DSETP.GTU.OR P2, PT, |R64|, +INF , P2 ;  /* 0x7ff000004000742a */ /* 0x000fdc000174c600 */
[----:B------:R-:W-:Y:S05]  /*17e0*/  @P2 BRA `(.L_x_80) ;  /* 0x0000000000502947 */ /* 0x000fea0003800000 */
[----:B------:R-:W-:-:S14]  /*17f0*/  DSETP.NEU.AND P2, PT, |R34|, +INF , PT ;  /* 0x7ff000002200742a */ /* 0x000fdc0003f4d200 */
[----:B------:R-:W-:Y:S05]  /*1800*/  @!P2 BRA `(.L_x_81) ;  /* 0x000000000028a947 */ /* 0x000fea0003800000 */
[----:B------:R-:W-:-:S14]  /*1810*/  DSETP.NEU.AND P2, PT, |R64|, +INF , PT ;  /* 0x7ff000004000742a */ /* 0x000fdc0003f4d200 */
[----:B------:R-:W-:Y:S05]  /*1820*/  @P2 BRA `(.L_x_79) ;  /* 0x0000000000442947 */ /* 0x000fea0003800000 */
[----:B------:R-:W-:Y:S01]  /*1830*/  ISETP.LT.AND P1, PT, R65, RZ, P1 ;  /* 0x000000ff4100720c */ /* 0x000fe20000f21270 */
[----:B------:R-:W-:Y:S01]  /*1840*/  IMAD.MOV.U32 R42, RZ, RZ, RZ ;  /* 0x000000ffff2a7224 */ /* 0x000fe200078e00ff */
[C---:B------:R-:W-:Y:S02]  /*1850*/  LOP3.LUT R30, R35.reuse, 0x7fffffff, RZ, 0xc0, !PT ;  /* 0x7fffffff231e7812 */ /* 0x040fe400078ec0ff */
[----:B------:R-:W-:Y:S02]  /*1860*/  ISETP.GT.AND P2, PT, R35, -0x1, PT ;  /* 0xffffffff2300780c */ /* 0x000fe40003f44270 */
[----:B------:R-:W-:Y:S02]  /*1870*/  ISETP.NE.AND P1, PT, R30, 0x3fe00000, P1 ;  /* 0x3fe000001e00780c */ /* 0x000fe40000f25270 */
[----:B------:R-:W-:-:S11]  /*1880*/  SEL R43, RZ, 0x7ff00000, !P2 ;  /* 0x7ff00000ff2b7807 */ /* 0x000fd60005000000 */
[----:B------:R-:W-:Y:S01]  /*1890*/  @P1 VIADD R43, R43, 0x80000000 ;  /* 0x800000002b2b1836 */ /* 0x000fe20000000000 */
[----:B------:R-:W-:Y:S06]  /*18a0*/  BRA `(.L_x_79) ;  /* 0x0000000000247947 */ /* 0x000fec0003800000 */
.L_x_81:
[----:B------:R-:W-:Y:S01]  /*18b0*/  ISETP.GE.AND P2, PT, R35, RZ, PT ;  /* 0x000000ff2300720c */ /* 0x000fe20003f46270 */
[----:B------:R-:W-:Y:S01]  /*18c0*/  DSETP.GT.AND P1, PT, |R64|, 1, PT ;  /* 0x3ff000004000742a */ /* 0x000fe20003f24200 */
[----:B------:R-:W-:-:S05]  /*18d0*/  IMAD.MOV.U32 R42, RZ, RZ, RZ ;  /* 0x000000ffff2a7224 */ /* 0x000fca00078e00ff */
[----:B------:R-:W-:Y:S01]  /*18e0*/  SEL R30, RZ, 0x7ff00000, !P1 ;  /* 0x7ff00000ff1e7807 */ /* 0x000fe20004800000 */
[----:B------:R-:W-:-:S05]  /*18f0*/  DSETP.NEU.AND P1, PT, R64, -1, PT ;  /* 0xbff000004000742a */ /* 0x000fca0003f2d000 */
[----:B------:R-:W-:-:S04]  /*1900*/  @!P2 LOP3.LUT R30, R30, 0x7ff00000, RZ, 0x3c, !PT ;  /* 0x7ff000001e1ea812 */ /* 0x000fc800078e3cff */
[----:B------:R-:W-:Y:S01]  /*1910*/  SEL R43, R30, 0x3ff00000, P1 ;  /* 0x3ff000001e2b7807 */ /* 0x000fe20000800000 */
[----:B------:R-:W-:Y:S06]  /*1920*/  BRA `(.L_x_79) ;  /* 0x0000000000047947 */ /* 0x000fec0003800000 */
.L_x_80:
[----:B------:R-:W-:-:S11]  /*1930*/  DADD R42, R34, R64 ;  /* 0x00000000222a7229 */ /* 0x000fd60000000040 */
.L_x_79:
[----:B------:R-:W-:Y:S05]  /*1940*/  BSYNC B3 ;  /* 0x0000000000037941 */ /* 0x000fea0003800000 */
.L_x_78:
[----:B------:R-:W-:Y:S02]  /*1950*/  FSEL R30, R5, UR7, P0 ;  /* 0x00000007051e7c08 */ /* 0x000fe40008000000 */
[----:B------:R-:W-:Y:S02]  /*1960*/  FSETP.NEU.FTZ.AND P1, PT, RZ, UR7, PT ;  /* 0x00000007ff007c0b */ /* 0x000fe4000bf3d000 */
[----:B------:R-:W-:Y:S01]  /*1970*/  FSEL R46, R38, RZ, P0 ;  /* 0x000000ff262e7208 */ /* 0x000fe20000000000 */
[----:B------:R-:W-:Y:S01]  /*1980*/  FMUL.FTZ R30, R30, 1 ;  /* 0x3f8000001e1e7820 */ /* 0x000fe20000410000 */
[----:B------:R-:W-:Y:S02]  /*1990*/  FSEL R47, R39, 1.875, P0 ;  /* 0x3ff00000272f7808 */ /* 0x000fe40000000000 */
[----:B------:R-:W-:Y:S01]  /*19a0*/  FSEL R50, R20, R22, P0 ;  /* 0x0000001614327208 */ /* 0x000fe20000000000 */
[----:B------:R-:W0:Y:S01]  /*19b0*/  F2F.F64.F32 R48, R30 ;  /* 0x0000001e00307310 */ /* 0x000e220000201800 */
[----:B------:R-:W-:-:S02]  /*19c0*/  FSEL R51, R21, R23, P0 ;  /* 0x0000001715337208 */ /* 0x000fc40000000000 */
[----:B------:R-:W-:-:S03]  /*19d0*/  DADD R46, -R22, R46 ;  /* 0x00000000162e7229 */ /* 0x000fc6000000012e */
[----:B------:R-:W-:Y:S02]  /*19e0*/  DSETP.EQ.OR P1, PT, R64, 1, !P1 ;  /* 0x3ff000004000742a */ /* 0x000fe40004f22400 */
[----:B------:R-:W-:Y:S01]  /*19f0*/  DADD R50, -R24, R50 ;  /* 0x0000000018327229 */ /* 0x000fe20000000132 */
[----:B------:R-:W-:Y:S02]  /*1a00*/  FSEL R24, R36, R32, P0 ;  /* 0x0000002024187208 */ /* 0x000fe40000000000 */
[----:B------:R-:W-:Y:S01]  /*1a10*/  DFMA R46, R28, R46, R66 ;  /* 0x0000002e1c2e722b */ /* 0x000fe20000000042 */
[----:B------:R-:W-:Y:S02]  /*1a20*/  FSEL R25, R37, R33, P0 ;  /* 0x0000002125197208 */ /* 0x000fe40000000000 */
[----:B------:R-:W-:Y:S01]  /*1a30*/  FSEL R28, R42, RZ, !P1 ;  /* 0x000000ff2a1c7208 */ /* 0x000fe20004800000 */
[----:B0-----:R-:W-:Y:S01]  /*1a40*/  DMUL R44, R48, R44 ;  /* 0x0000002c302c7228 */ /* 0x001fe20000000000 */
[----:B------:R-:W-:-:S06]  /*1a50*/  FSEL R29, R43, 1.875, !P1 ;  /* 0x3ff000002b1d7808 */ /* 0x000fcc0004800000 */
[----:B------:R-:W-:Y:S02]  /*1a60*/  DMUL R24, R24, R28 ;  /* 0x0000001c18187228 */ /* 0x000fe40000000000 */
[----:B------:R-:W-:-:S06]  /*1a70*/  DFMA R44, R46, R44, -R50 ;  /* 0x0000002c2e2c722b */ /* 0x000fcc0000000832 */
[C---:B------:R-:W-:Y:S02]  /*1a80*/  DFMA R40, R24.reuse, R46, R40 ;  /* 0x0000002e1828722b */ /* 0x040fe40000000028 */
[----:B------:R-:W-:-:S11]  /*1a90*/  DMUL R24, R24, R44 ;  /* 0x0000002c18187228 */ /* 0x000fd60000000000 */
.L_x_65:
[----:B------:R-:W-:Y:S05]  /*1aa0*/  BSYNC B2 ;  /* 0x0000000000027941 */ /* 0x000fea0003800000 */
.L_x_64:
[----:B------:R-:W-:Y:S01]  /*1ab0*/  IADD3 R4, P1, R4, 0x1, RZ ;  /* 0x0000000104047810 */ /* 0x000fe20007f3e0ff */
[----:B------:R-:W-:Y:S03]  /*1ac0*/  BSSY B2, `(.L_x_82) ;  /* 0x0000136000027945 */ /* 0x000fe60003800000 */
[----:B------:R-:W-:Y:S01]  /*1ad0*/  ISETP.GE.U32.AND P0, PT, R4, UR16, PT ;  /* 0x0000001004007c0c */ /* 0x000fe2000bf06070 */
[----:B------:R-:W-:-:S05]  /*1ae0*/  IMAD.X R2, RZ, RZ, R2, P1 ;  /* 0x000000ffff027224 */ /* 0x000fca00008e0602 */
[----:B------:R-:W-:-:S13]  /*1af0*/  ISETP.GE.AND.EX P0, PT, R2, UR17, PT, P0 ;  /* 0x0000001102007c0c */ /* 0x000fda000bf06300 */
[----:B------:R-:W-:Y:S05]  /*1b00*/  @P0 BRA `(.L_x_83) ;  /* 0x0000001000c40947 */ /* 0x000fea0003800000 */
[----:B------:R-:W-:Y:S01]  /*1b10*/  IMAD.MOV.U32 R28, RZ, RZ, 0x652b82fe ;  /* 0x652b82feff1c7424 */ /* 0x000fe200078e00ff */
[----:B------:R-:W-:Y:S01]  /*1b20*/  MOV R52, 0x69ce2bdf ;  /* 0x69ce2bdf00347802 */ /* 0x000fe20000000f00 */
[----:B------:R-:W-:Y:S01]  /*1b30*/  IMAD.MOV.U32 R29, RZ, RZ, 0x3ff71547 ;  /* 0x3ff71547ff1d7424 */ /* 0x000fe200078e00ff */
[----:B------:R-:W-:Y:S01]  /*1b40*/  BSSY B3, `(.L_x_84) ;  /* 0x000004b000037945 */ /* 0x000fe20003800000 */
[----:B------:R-:W-:Y:S01]  /*1b50*/  IMAD.MOV.U32 R48, RZ, RZ, -0x105c611 ;  /* 0xfefa39efff307424 */ /* 0x000fe200078e00ff */
[----:B------:R-:W-:Y:S01]  /*1b60*/  FSETP.GEU.FTZ.AND P2, PT, |R31|, 4.1917929649353027344, PT ;  /* 0x4086232b1f00780b */ /* 0x000fe20003f5e200 */
[----:B------:R-:W-:Y:S02]  /*1b70*/  IMAD.MOV.U32 R49, RZ, RZ, 0x3fe62e42 ;  /* 0x3fe62e42ff317424 */ /* 0x000fe400078e00ff */
[CC--:B------:R-:W-:Y:S01]  /*1b80*/  DFMA R26, -R10.reuse, R28.reuse, 6.75539944105574400000e+15 ;  /* 0x433800000a1a742b */ /* 0x0c0fe2000000011c */
[----:B------:R-:W-:Y:S01]  /*1b90*/  IMAD.MOV.U32 R50, RZ, RZ, 0x3b39803f ;  /* 0x3b39803fff327424 */ /* 0x000fe200078e00ff */
[----:B------:R-:W-:Y:S01]  /*1ba0*/  DFMA R28, R10, R28, 6.75539944105574400000e+15 ;  /* 0x433800000a1c742b */ /* 0x000fe2000000001c */
[----:B------:R-:W-:-:S02]  /*1bb0*/  IMAD.MOV.U32 R51, RZ, RZ, 0x3c7abc9e ;  /* 0x3c7abc9eff337424 */ /* 0x000fc400078e00ff */
[----:B------:R-:W-:-:S03]  /*1bc0*/  IMAD.MOV.U32 R53, RZ, RZ, 0x3e5ade15 ;  /* 0x3e5ade15ff357424 */ /* 0x000fc600078e00ff */
[----:B------:R-:W-:Y:S02]  /*1bd0*/  DADD R42, R26, -6.75539944105574400000e+15 ;  /* 0xc33800001a2a7429 */ /* 0x000fe40000000000 */
[----:B------:R-:W-:-:S06]  /*1be0*/  DADD R46, R28, -6.75539944105574400000e+15 ;  /* 0xc33800001c2e7429 */ /* 0x000fcc0000000000 */
[-CC-:B------:R-:W-:Y:S02]  /*1bf0*/  DFMA R44, R42, -R48.reuse, -R10.reuse ;  /* 0x800000302a2c722b */ /* 0x180fe4000000080a */
[----:B------:R-:W-:-:S06]  /*1c00*/  DFMA R48, R46, -R48, R10 ;  /* 0x800000302e30722b */ /* 0x000fcc000000000a */
[-C--:B------:R-:W-:Y:S02]  /*1c10*/  DFMA R42, R42, -R50.reuse, R44 ;  /* 0x800000322a2a722b */ /* 0x080fe4000000002c */
[----:B------:R-:W-:Y:S01]  /*1c20*/  DFMA R44, R46, -R50, R48 ;  /* 0x800000322e2c722b */ /* 0x000fe20000000030 */
[----:B------:R-:W-:Y:S02]  /*1c30*/  IMAD.MOV.U32 R48, RZ, RZ, -0x35dec16 ;  /* 0xfca213eaff307424 */ /* 0x000fe400078e00ff */
[----:B------:R-:W-:Y:S02]  /*1c40*/  IMAD.MOV.U32 R49, RZ, RZ, 0x3e928af3 ;  /* 0x3e928af3ff317424 */ /* 0x000fe400078e00ff */
[----:B------:R-:W-:Y:S02]  /*1c50*/  IMAD.MOV.U32 R50, RZ, RZ, 0x62401315 ;  /* 0x62401315ff327424 */ /* 0x000fe400078e00ff */
[----:B------:R-:W-:Y:S02]  /*1c60*/  IMAD.MOV.U32 R51, RZ, RZ, 0x3ec71dee ;  /* 0x3ec71deeff337424 */ /* 0x000fe400078e00ff */
[----:B------:R-:W-:-:S02]  /*1c70*/  DFMA R46, R42, R52, R48 ;  /* 0x000000342a2e722b */ /* 0x000fc40000000030 */
[----:B------:R-:W-:Y:S02]  /*1c80*/  DFMA R48, R44, R52, R48 ;  /* 0x000000342c30722b */ /* 0x000fe40000000030 */
[----:B------:R-:W-:-:S04]  /*1c90*/  DADD R52, -RZ, -R10 ;  /* 0x00000000ff347229 */ /* 0x000fc8000000090a */
[--C-:B------:R-:W-:Y:S02]  /*1ca0*/  DFMA R46, R42, R46, R50.reuse ;  /* 0x0000002e2a2e722b */ /* 0x100fe40000000032 */
[----:B------:R-:W-:Y:S01]  /*1cb0*/  DFMA R48, R44, R48, R50 ;  /* 0x000000302c30722b */ /* 0x000fe20000000032 */
[----:B------:R-:W-:Y:S02]  /*1cc0*/  IMAD.MOV.U32 R50, RZ, RZ, 0x7c89eb71 ;  /* 0x7c89eb71ff327424 */ /* 0x000fe400078e00ff */
[----:B------:R-:W-:Y:S01]  /*1cd0*/  IMAD.MOV.U32 R51, RZ, RZ, 0x3efa0199 ;  /* 0x3efa0199ff337424 */ /* 0x000fe200078e00ff */
[----:B------:R-:W-:-:S05]  /*1ce0*/  FSETP.GEU.FTZ.AND P0, PT, |R53|, 4.1917929649353027344, PT ;  /* 0x4086232b3500780b */ /* 0x000fca0003f1e200 */
[--C-:B------:R-:W-:Y:S02]  /*1cf0*/  DFMA R46, R42, R46, R50.reuse ;  /* 0x0000002e2a2e722b */ /* 0x100fe40000000032 */
[----:B------:R-:W-:Y:S01]  /*1d00*/  DFMA R48, R44, R48, R50 ;  /* 0x000000302c30722b */ /* 0x000fe20000000032 */
[----:B------:R-:W-:Y:S02]  /*1d10*/  IMAD.MOV.U32 R50, RZ, RZ, 0x14761f65 ;  /* 0x14761f65ff327424 */ /* 0x000fe400078e00ff */
[----:B------:R-:W-:-:S06]  /*1d20*/  IMAD.MOV.U32 R51, RZ, RZ, 0x3f2a01a0 ;  /* 0x3f2a01a0ff337424 */ /* 0x000fcc00078e00ff */
[--C-:B------:R-:W-:Y:S02]  /*1d30*/  DFMA R46, R42, R46, R50.reuse ;  /* 0x0000002e2a2e722b */ /* 0x100fe40000000032 */
[----:B------:R-:W-:Y:S01]  /*1d40*/  DFMA R48, R44, R48, R50 ;  /* 0x000000302c30722b */ /* 0x000fe20000000032 */
[----:B------:R-:W-:Y:S02]  /*1d50*/  IMAD.MOV.U32 R50, RZ, RZ, 0x1852b7af ;  /* 0x1852b7afff327424 */ /* 0x000fe400078e00ff */
[----:B------:R-:W-:-:S06]  /*1d60*/  IMAD.MOV.U32 R51, RZ, RZ, 0x3f56c16c ;  /* 0x3f56c16cff337424 */ /* 0x000fcc00078e00ff */
[--C-:B------:R-:W-:Y:S02]  /*1d70*/  DFMA R46, R42, R46, R50.reuse ;  /* 0x0000002e2a2e722b */ /* 0x100fe40000000032 */
[----:B------:R-:W-:Y:S01]  /*1d80*/  DFMA R48, R44, R48, R50 ;  /* 0x000000302c30722b */ /* 0x000fe20000000032 */
[----:B------:R-:W-:Y:S01]  /*1d90*/  IMAD.MOV.U32 R50, RZ, RZ, 0x11122322 ;  /* 0x11122322ff327424 */ /* 0x000fe200078e00ff */
[----:B------:R-:W-:-:S06]  /*1da0*/  MOV R51, 0x3f811111 ;  /* 0x3f81111100337802 */ /* 0x000fcc0000000f00 */
        /* <DEDUP_REMOVED lines=13> */
[----:B------:R-:W-:-:S06]  /*1e80*/  DFMA R48, R44, R48, R50 ;  /* 0x000000302c30722b */ /* 0x000fcc0000000032 */
[----:B------:R-:W-:Y:S02]  /*1e90*/  DFMA R46, R42, R46, 1 ;  /* 0x3ff000002a2e742b */ /* 0x000fe4000000002e */
[----:B------:R-:W-:-:S06]  /*1ea0*/  DFMA R48, R44, R48, 1 ;  /* 0x3ff000002c30742b */ /* 0x000fcc0000000030 */
[----:B------:R-:W-:Y:S02]  /*1eb0*/  DFMA R50, R42, R46, 1 ;  /* 0x3ff000002a32742b */ /* 0x000fe4000000002e */
[----:B------:R-:W-:-:S08]  /*1ec0*/  DFMA R46, R44, R48, 1 ;  /* 0x3ff000002c2e742b */ /* 0x000fd00000000030 */
[----:B------:R-:W-:Y:S02]  /*1ed0*/  IMAD R43, R26, 0x100000, R51 ;  /* 0x001000001a2b7824 */ /* 0x000fe400078e0233 */
[----:B------:R-:W-:Y:S02]  /*1ee0*/  IMAD R45, R28, 0x100000, R47 ;  /* 0x001000001c2d7824 */ /* 0x000fe400078e022f */
[----:B------:R-:W-:Y:S02]  /*1ef0*/  IMAD.MOV.U32 R42, RZ, RZ, R50 ;  /* 0x000000ffff2a7224 */ /* 0x000fe400078e0032 */
[----:B------:R-:W-:Y:S01]  /*1f00*/  IMAD.MOV.U32 R44, RZ, RZ, R46 ;  /* 0x000000ffff2c7224 */ /* 0x000fe200078e002e */
[----:B------:R-:W-:Y:S06]  /*1f10*/  @!P0 BRA `(.L_x_85) ;  /* 0x0000000000348947 */ /* 0x000fec0003800000 */
[----:B------:R-:W-:Y:S01]  /*1f20*/  FSETP.GEU.FTZ.AND P1, PT, |R53|, 4.2275390625, PT ;  /* 0x408748003500780b */ /* 0x000fe20003f3e200 */
[C---:B------:R-:W-:Y:S02]  /*1f30*/  DADD R42, -R10.reuse, +INF ;  /* 0x7ff000000a2a7429 */ /* 0x040fe40000000100 */
[----:B------:R-:W-:-:S08]  /*1f40*/  DSETP.GT.AND P0, PT, R10, RZ, PT ;  /* 0x000000ff0a00722a */ /* 0x000fd00003f04000 */
[----:B------:R-:W-:Y:S02]  /*1f50*/  FSEL R42, R42, RZ, !P0 ;  /* 0x000000ff2a2a7208 */ /* 0x000fe40004000000 */
[----:B------:R-:W-:Y:S01]  /*1f60*/  @!P1 LEA.HI R2, R26, R26, RZ, 0x1 ;  /* 0x0000001a1a029211 */ /* 0x000fe200078f08ff */
[----:B------:R-:W-:Y:S01]  /*1f70*/  @!P1 IMAD.MOV.U32 R48, RZ, RZ, RZ ;  /* 0x000000ffff309224 */ /* 0x000fe200078e00ff */
[----:B------:R-:W-:Y:S02]  /*1f80*/  FSEL R43, R43, RZ, !P0 ;  /* 0x000000ff2b2b7208 */ /* 0x000fe40004000000 */
[----:B------:R-:W-:-:S05]  /*1f90*/  @!P1 SHF.R.S32.HI R27, RZ, 0x1, R2 ;  /* 0x00000001ff1b9819 */ /* 0x000fca0000011402 */
[----:B------:R-:W-:Y:S02]  /*1fa0*/  @!P1 IMAD.IADD R26, R26, 0x1, -R27 ;  /* 0x000000011a1a9824 */ /* 0x000fe400078e0a1b */
[----:B------:R-:W-:-:S03]  /*1fb0*/  @!P1 IMAD R27, R27, 0x100000, R51 ;  /* 0x001000001b1b9824 */ /* 0x000fc600078e0233 */
[----:B------:R-:W-:Y:S02]  /*1fc0*/  @!P1 LEA R49, R26, 0x3ff00000, 0x14 ;  /* 0x3ff000001a319811 */ /* 0x000fe400078ea0ff */
[----:B------:R-:W-:-:S06]  /*1fd0*/  @!P1 MOV R26, R50 ;  /* 0x00000032001a9202 */ /* 0x000fcc0000000f00 */
[----:B------:R-:W-:-:S11]  /*1fe0*/  @!P1 DMUL R42, R26, R48 ;  /* 0x000000301a2a9228 */ /* 0x000fd60000000000 */
.L_x_85:
[----:B------:R-:W-:Y:S05]  /*1ff0*/  BSYNC B3 ;  /* 0x0000000000037941 */ /* 0x000fea0003800000 */
.L_x_84:
[----:B------:R-:W-:Y:S04]  /*2000*/  BSSY B3, `(.L_x_86) ;  /* 0x000000e000037945 */ /* 0x000fe80003800000 */
[----:B------:R-:W-:Y:S05]  /*2010*/  @!P2 BRA `(.L_x_87) ;  /* 0x000000000030a947 */ /* 0x000fea0003800000 */
        /* <DEDUP_REMOVED lines=12> */
.L_x_87:
[----:B------:R-:W-:Y:S05]  /*20e0*/  BSYNC B3 ;  /* 0x0000000000037941 */ /* 0x000fea0003800000 */
.L_x_86:
        /* <DEDUP_REMOVED lines=13> */
[----:B------:R-:W-:Y:S02]  /*21c0*/  LOP3.LUT R2, R47, 0x7fffffff, RZ, 0xc0, !PT ;  /* 0x7fffffff2f027812 */ /* 0x000fe400078ec0ff */
[----:B------:R-:W-:-:S03]  /*21d0*/  MOV R30, 0x2200 ;  /* 0x00002200001e7802 */ /* 0x000fc60000000f00 */
[----:B------:R-:W-:-:S07]  /*21e0*/  VIADD R50, R2, 0xfff00000 ;  /* 0xfff0000002327836 */ /* 0x000fce0000000000 */
[----:B0----5:R-:W-:Y:S05]  /*21f0*/  CALL.REL.NOINC `($__internal_3_$__cuda_sm20_dblrcp_rn_slowpath_v3) ;  /* 0x0000001000087944 */ /* 0x021fea0003c00000 */
[----:B------:R-:W-:Y:S02]  /*2200*/  IMAD.MOV.U32 R26, RZ, RZ, R48 ;  /* 0x000000ffff1a7224 */ /* 0x000fe400078e0030 */
[----:B------:R-:W-:-:S07]  /*2210*/  IMAD.MOV.U32 R27, RZ, RZ, R49 ;  /* 0x000000ffff1b7224 */ /* 0x000fce00078e0031 */
.L_x_89:
[----:B------:R-:W-:Y:S05]  /*2220*/  BSYNC B3 ;  /* 0x0000000000037941 */ /* 0x000fea0003800000 */
.L_x_88:
[----:B------:R-:W-:Y:S01]  /*2230*/  DSETP.GE.AND P1, PT, R10, RZ, PT ;  /* 0x000000ff0a00722a */ /* 0x000fe20003f26000 */
[----:B------:R-:W-:Y:S01]  /*2240*/  IADD3 R13, P4, R6, 0x1, RZ ;  /* 0x00000001060d7810 */ /* 0x000fe20007f9e0ff */
[----:B------:R-:W-:Y:S03]  /*2250*/  BSSY B3, `(.L_x_90) ;  /* 0x0000060000037945 */ /* 0x000fe60003800000 */
[----:B------:R-:W-:Y:S01]  /*2260*/  ISETP.NE.U32.AND P0, PT, R13, R12, PT ;  /* 0x0000000c0d00720c */ /* 0x000fe20003f05070 */
[----:B------:R-:W-:Y:S01]  /*2270*/  IMAD.X R29, RZ, RZ, R7, P4 ;  /* 0x000000ffff1d7224 */ /* 0x000fe200020e0607 */
[----:B------:R-:W-:Y:S01]  /*2280*/  FSEL R50, R42, R44, P1 ;  /* 0x0000002c2a327208 */ /* 0x000fe20000800000 */
[----:B------:R-:W-:Y:S01]  /*2290*/  DADD R12, -R26, 1 ;  /* 0x3ff000001a0c7429 */ /* 0x000fe20000000100 */
[----:B------:R-:W-:Y:S02]  /*22a0*/  FSEL R51, R43, R45, P1 ;  /* 0x0000002d2b337208 */ /* 0x000fe40000800000 */
[----:B------:R-:W-:Y:S01]  /*22b0*/  ISETP.NE.AND.EX P0, PT, R29, R0, PT, P0 ;  /* 0x000000001d00720c */ /* 0x000fe20003f05300 */
[----:B------:R-:W-:Y:S01]  /*22c0*/  DADD R28, -RZ, -R10 ;  /* 0x00000000ff1c7229 */ /* 0x000fe2000000090a */
[----:B------:R-:W-:-:S02]  /*22d0*/  ISETP.GT.U32.AND P4, PT, R14, -0x1, PT ;  /* 0xffffffff0e00780c */ /* 0x000fc40003f84070 */
[----:B------:R-:W-:Y:S01]  /*22e0*/  DADD R50, R50, 1 ;  /* 0x3ff0000032327429 */ /* 0x000fe20000000000 */
[----:B0-----:R-:W-:Y:S02]  /*22f0*/  LOP3.LUT R0, R35, 0x7ff00000, RZ, 0xc0, !PT ;  /* 0x7ff0000023007812 */ /* 0x001fe400078ec0ff */
[----:B------:R-:W-:-:S04]  /*2300*/  ISETP.GT.AND.EX P0, PT, R15, -0x1, !P0, P4 ;  /* 0xffffffff0f00780c */ /* 0x000fc80004704340 */
[----:B------:R-:W-:Y:S02]  /*2310*/  FSEL R14, R12, R26, P0 ;  /* 0x0000001a0c0e7208 */ /* 0x000fe40000000000 */
[----:B------:R-:W-:Y:S01]  /*2320*/  FSEL R15, R13, R27, P0 ;  /* 0x0000001b0d0f7208 */ /* 0x000fe20000000000 */
[----:B------:R-:W-:Y:S01]  /*2330*/  IMAD.MOV.U32 R30, RZ, RZ, R50 ;  /* 0x000000ffff1e7224 */ /* 0x000fe200078e0032 */
[----:B------:R-:W-:Y:S01]  /*2340*/  ISETP.GT.AND P3, PT, R51, 0xfffff, PT ;  /* 0x000fffff3300780c */ /* 0x000fe20003f64270 */
[----:B------:R-:W-:Y:S01]  /*2350*/  IMAD.MOV.U32 R31, RZ, RZ, R51 ;  /* 0x000000ffff1f7224 */ /* 0x000fe200078e0033 */
[----:B------:R-:W-:Y:S02]  /*2360*/  FSEL R28, R28, RZ, !P1 ;  /* 0x000000ff1c1c7208 */ /* 0x000fe40004800000 */
[----:B------:R-:W-:Y:S01]  /*2370*/  DADD R44, -RZ, |R14| ;  /* 0x00000000ff2c7229 */ /* 0x000fe2000000050e */
[----:B------:R-:W-:-:S08]  /*2380*/  FSEL R29, R29, RZ, !P1 ;  /* 0x000000ff1d1d7208 */ /* 0x000fd00004800000 */
[----:B------:R-:W-:-:S10]  /*2390*/  @!P3 DMUL R30, R30, 1.80143985094819840000e+16 ;  /* 0x435000001e1eb828 */ /* 0x000fd40000000000 */
[----:B------:R-:W-:Y:S01]  /*23a0*/  @!P3 MOV R51, R31 ;  /* 0x0000001f0033b202 */ /* 0x000fe20000000f00 */
[----:B------:R-:W-:-:S04]  /*23b0*/  @!P3 IMAD.MOV.U32 R50, RZ, RZ, R30 ;  /* 0x000000ffff32b224 */ /* 0x000fc800078e001e */
[----:B------:R-:W-:-:S05]  /*23c0*/  VIADD R2, R51, 0xffffffff ;  /* 0xffffffff33027836 */ /* 0x000fca0000000000 */
[----:B------:R-:W-:Y:S01]  /*23d0*/  ISETP.GE.U32.AND P2, PT, R2, 0x7fefffff, PT ;  /* 0x7fefffff0200780c */ /* 0x000fe20003f46070 */
[----:B------:R-:W-:Y:S02]  /*23e0*/  IMAD.MOV.U32 R2, RZ, RZ, -0x3ff ;  /* 0xfffffc01ff027424 */ /* 0x000fe400078e00ff */
[----:B------:R-:W-:-:S10]  /*23f0*/  @!P3 IMAD.MOV.U32 R2, RZ, RZ, -0x435 ;  /* 0xfffffbcbff02b424 */ /* 0x000fd400078e00ff */
        /* <DEDUP_REMOVED lines=8> */
[----:B------:R-:W-:Y:S01]  /*2480*/  IMAD.MOV.U32 R30, RZ, RZ, R50 ;  /* 0x000000ffff1e7224 */ /* 0x000fe200078e0032 */
[----:B------:R-:W-:Y:S01]  /*2490*/  MOV R55, 0x3ed0ee25 ;  /* 0x3ed0ee2500377802 */ /* 0x000fe20000000f00 */
[----:B------:R-:W-:Y:S01]  /*24a0*/  IMAD.MOV.U32 R42, RZ, RZ, RZ ;  /* 0x000000ffff2a7224 */ /* 0x000fe200078e00ff */
[----:B------:R-:W-:Y:S01]  /*24b0*/  LOP3.LUT R31, R4, 0x3ff00000, RZ, 0xfc, !PT ;  /* 0x3ff00000041f7812 */ /* 0x000fe200078efcff */
[----:B------:R-:W-:Y:S01]  /*24c0*/  IMAD.MOV.U32 R54, RZ, RZ, -0x748574fc ;  /* 0x8b7a8b04ff367424 */ /* 0x000fe200078e00ff */
[----:B------:R-:W-:Y:S01]  /*24d0*/  UMOV UR8, 0x3ae80f1e ;  /* 0x3ae80f1e00087882 */ /* 0x000fe20000000000 */
[----:B------:R-:W-:Y:S01]  /*24e0*/  UMOV UR9, 0x3eb1380b ;  /* 0x3eb1380b00097882 */ /* 0x000fe20000000000 */
[----:B------:R-:W-:Y:S01]  /*24f0*/  ISETP.GE.AND P1, PT, R31, 0x3ff6a09f, PT ;  /* 0x3ff6a09f1f00780c */ /* 0x000fe20003f26270 */
[----:B------:R-:W-:Y:S01]  /*2500*/  IMAD.MOV.U32 R57, RZ, RZ, 0x43300000 ;  /* 0x43300000ff397424 */ /* 0x000fe200078e00ff */
[----:B------:R-:W-:Y:S01]  /*2510*/  LEA.HI R2, R51, R2, RZ, 0xc ;  /* 0x0000000233027211 */ /* 0x000fe200078f60ff */
[----:B------:R-:W-:Y:S01]  /*2520*/  UMOV UR22, 0x80000000 ;  /* 0x8000000000167882 */ /* 0x000fe20000000000 */
[----:B------:R-:W-:-:S09]  /*2530*/  UMOV UR23, 0x43300000 ;  /* 0x4330000000177882 */ /* 0x000fd20000000000 */
[----:B------:R-:W-:Y:S02]  /*2540*/  @P1 VIADD R43, R31, 0xfff00000 ;  /* 0xfff000001f2b1836 */ /* 0x000fe40000000000 */
[----:B------:R-:W-:Y:S02]  /*2550*/  @P1 VIADD R2, R2, 0x1 ;  /* 0x0000000102021836 */ /* 0x000fe40000000000 */
[----:B------:R-:W-:-:S03]  /*2560*/  @P1 IMAD.MOV.U32 R31, RZ, RZ, R43 ;  /* 0x000000ffff1f1224 */ /* 0x000fc600078e002b */
[----:B------:R-:W-:-:S03]  /*2570*/  LOP3.LUT R56, R2, 0x80000000, RZ, 0x3c, !PT ;  /* 0x8000000002387812 */ /* 0x000fc600078e3cff */
        /* <DEDUP_REMOVED lines=13> */
[----:B------:R-:W-:Y:S02]  /*2650*/  DADD R54, R50, R50 ;  /* 0x0000000032367229 */ /* 0x000fe40000000032 */
[----:B------:R-:W-:Y:S01]  /*2660*/  DADD R50, R56, -UR22 ;  /* 0x8000001638327e29 */ /* 0x000fe20008000000 */
[----:B------:R-:W-:Y:S01]  /*2670*/  UMOV UR22, 0xfefa39ef ;  /* 0xfefa39ef00167882 */ /* 0x000fe20000000000 */
[----:B------:R-:W-:Y:S01]  /*2680*/  UMOV UR23, 0x3fe62e42 ;  /* 0x3fe62e4200177882 */ /* 0x000fe20000000000 */
[----:B------:R-:W-:Y:S01]  /*2690*/  DFMA R52, R48, R52, UR8 ;  /* 0x0000000830347e2b */ /* 0x000fe20008000034 */
[----:B------:R-:W-:Y:S01]  /*26a0*/  UMOV UR8, 0xa9ab0956 ;  /* 0xa9ab095600087882 */ /* 0x000fe20000000000 */
[----:B------:R-:W-:Y:S01]  /*26b0*/  UMOV UR9, 0x3f1745cb ;  /* 0x3f1745cb00097882 */ /* 0x000fe20000000000 */
[----:B------:R-:W-:-:S02]  /*26c0*/  DFMA R54, R30, -R46, R54 ;  /* 0x8000002e1e36722b */ /* 0x000fc40000000036 */
[----:B------:R-:W-:-:S03]  /*26d0*/  DFMA R30, R50, UR22, R46 ;  /* 0x00000016321e7c2b */ /* 0x000fc6000800002e */
[----:B------:R-:W-:Y:S01]  /*26e0*/  DFMA R52, R48, R52, UR8 ;  /* 0x0000000830347e2b */ /* 0x000fe20008000034 */
[----:B------:R-:W-:Y:S01]  /*26f0*/  UMOV UR8, 0x2d1b5154 ;  /* 0x2d1b515400087882 */ /* 0x000fe20000000000 */
[----:B------:R-:W-:Y:S01]  /*2700*/  UMOV UR9, 0x3f3c71c7 ;  /* 0x3f3c71c700097882 */ /* 0x000fe20000000000 */
[----:B------:R-:W-:Y:S02]  /*2710*/  DMUL R54, R42, R54 ;  /* 0x000000362a367228 */ /* 0x000fe40000000000 */
[----:B------:R-:W-:-:S03]  /*2720*/  DFMA R56, -R50, UR22, R30 ;  /* 0x0000001632387c2b */ /* 0x000fc6000800011e */
[----:B------:R-:W-:Y:S01]  /*2730*/  DFMA R52, R48, R52, UR8 ;  /* 0x0000000830347e2b */ /* 0x000fe20008000034 */
[----:B------:R-:W-:Y:S01]  /*2740*/  UMOV UR8, 0x923be72d ;  /* 0x923be72d00087882 */ /* 0x000fe20000000000 */
[----:B------:R-:W-:-:S03]  /*2750*/  UMOV UR9, 0x3f624924 ;  /* 0x3f62492400097882 */ /* 0x000fc60000000000 */
[----:B------:R-:W-:-:S03]  /*2760*/  DADD R56, -R46, R56 ;  /* 0x000000002e387229 */ /* 0x000fc60000000138 */
[----:B------:R-:W-:Y:S01]  /*2770*/  DFMA R52, R48, R52, UR8 ;  /* 0x0000000830347e2b */ /* 0x000fe20008000034 */
[----:B------:R-:W-:Y:S01]  /*2780*/  UMOV UR8, 0x9999a3c4 ;  /* 0x9999a3c400087882 */ /* 0x000fe20000000000 */
[----:B------:R-:W-:-:S06]  /*2790*/  UMOV UR9, 0x3f899999 ;  /* 0x3f89999900097882 */ /* 0x000fcc0000000000 */
[----:B------:R-:W-:Y:S01]  /*27a0*/  DFMA R52, R48, R52, UR8 ;  /* 0x0000000830347e2b */ /* 0x000fe20008000034 */
[----:B------:R-:W-:Y:S01]  /*27b0*/  UMOV UR8, 0x55555554 ;  /* 0x5555555400087882 */ /* 0x000fe20000000000 */
[----:B------:R-:W-:-:S06]  /*27c0*/  UMOV UR9, 0x3fb55555 ;  /* 0x3fb5555500097882 */ /* 0x000fcc0000000000 */
[----:B------:R-:W-:Y:S01]  /*27d0*/  DFMA R52, R48, R52, UR8 ;  /* 0x0000000830347e2b */ /* 0x000fe20008000034 */
[----:B------:R-:W-:Y:S01]  /*27e0*/  UMOV UR8, 0x3b39803f ;  /* 0x3b39803f00087882 */ /* 0x000fe20000000000 */
[----:B------:R-:W-:-:S06]  /*27f0*/  UMOV UR9, 0x3c7abc9e ;  /* 0x3c7abc9e00097882 */ /* 0x000fcc0000000000 */
[----:B------:R-:W-:-:S08]  /*2800*/  DMUL R52, R48, R52 ;  /* 0x0000003430347228 */ /* 0x000fd00000000000 */
[----:B------:R-:W-:-:S08]  /*2810*/  DFMA R52, R46, R52, R54 ;  /* 0x000000342e34722b */ /* 0x000fd00000000036 */
[----:B------:R-:W-:-:S08]  /*2820*/  DADD R52, R52, -R56 ;  /* 0x0000000034347229 */ /* 0x000fd00000000838 */
[----:B------:R-:W-:-:S08]  /*2830*/  DFMA R52, R50, UR8, R52 ;  /* 0x0000000832347c2b */ /* 0x000fd00008000034 */
[----:B------:R-:W-:-:S11]  /*2840*/  DADD R30, R30, R52 ;  /* 0x000000001e1e7229 */ /* 0x000fd60000000034 */
.L_x_91:
[----:B------:R-:W-:Y:S05]  /*2850*/  BSYNC B3 ;  /* 0x0000000000037941 */ /* 0x000fea0003800000 */
.L_x_90:
[----:B------:R-:W-:Y:S01]  /*2860*/  LEA.HI R43, R0, 0xfffffc0c, RZ, 0xc ;  /* 0xfffffc0c002b7811 */ /* 0x000fe200078f60ff */
[----:B------:R-:W-:Y:S01]  /*2870*/  BSSY B3, `(.L_x_92) ;  /* 0x0000008000037945 */ /* 0x000fe20003800000 */
[----:B------:R-:W-:Y:S01]  /*2880*/  DADD R28, R30, R28 ;  /* 0x000000001e1c7229 */ /* 0x000fe2000000001c */
[--C-:B------:R-:W-:Y:S01]  /*2890*/  IMAD.MOV.U32 R69, RZ, RZ, R35.reuse ;  /* 0x000000ffff457224 */ /* 0x100fe200078e0023 */
[CC--:B------:R-:W-:Y:S01]  /*28a0*/  SHF.L.U64.HI R0, R34.reuse, R43.reuse, R35 ;  /* 0x0000002b22007219 */ /* 0x0c0fe20000010223 */
[----:B------:R-:W-:Y:S01]  /*28b0*/  IMAD.MOV.U32 R30, RZ, RZ, R34 ;  /* 0x000000ffff1e7224 */ /* 0x000fe200078e0022 */
[----:B------:R-:W-:Y:S02]  /*28c0*/  SHF.L.U32 R2, R34, R43, RZ ;  /* 0x0000002b22027219 */ /* 0x000fe400000006ff */
[----:B------:R-:W-:-:S07]  /*28d0*/  MOV R70, 0x28f0 ;  /* 0x000028f000467802 */ /* 0x000fce0000000f00 */
[----:B-----5:R-:W-:Y:S05]  /*28e0*/  CALL.REL.NOINC `($_Z30focal_loss_forward_cuda_kernelILb1ELi2EdldfEvPT4_PT1_PKS2_PKT2_PKflllfff$__internal_accurate_pow) ;  /* 0x0000001000407944 */ /* 0x020fea0003c00000 */
[----:B------:R-:W-:Y:S05]  /*28f0*/  BSYNC B3 ;  /* 0x0000000000037941 */ /* 0x000fea0003800000 */
.L_x_92:
        /* <DEDUP_REMOVED lines=18> */
[----:B------:R-:W-:Y:S02]  /*2a20*/  IMAD.MOV.U32 R30, RZ, RZ, 0x0 ;  /* 0x00000000ff1e7424 */ /* 0x000fe400078e00ff */
[----:B------:R-:W-:Y:S01]  /*2a30*/  IMAD.MOV.U32 R31, RZ, RZ, -0x80000 ;  /* 0xfff80000ff1f7424 */ /* 0x000fe200078e00ff */
[----:B------:R-:W-:Y:S06]  /*2a40*/  BRA `(.L_x_95) ;  /* 0x00000000001c7947 */ /* 0x000fec0003800000 */
.L_x_94:
[----:B------:R-:W-:Y:S01]  /*2a50*/  DSETP.NEU.AND P1, PT, |R34|, 0.5, PT ;  /* 0x3fe000002200742a */ /* 0x000fe20003f2d200 */
[----:B------:R-:W-:Y:S01]  /*2a60*/  ISETP.GE.AND P3, PT, R35, RZ, PT ;  /* 0x000000ff2300720c */ /* 0x000fe20003f66270 */
[----:B------:R-:W-:Y:S01]  /*2a70*/  IMAD.MOV.U32 R30, RZ, RZ, RZ ;  /* 0x000000ffff1e7224 */ /* 0x000fe200078e00ff */
[----:B------:R-:W-:-:S04]  /*2a80*/  ISETP.EQ.U32.AND P2, PT, R2, RZ, PT ;  /* 0x000000ff0200720c */ /* 0x000fc80003f42070 */
[----:B------:R-:W-:-:S04]  /*2a90*/  ISETP.EQ.AND.EX P1, PT, R0, -0x80000000, P1, P2 ;  /* 0x800000000000780c */ /* 0x000fc80000f22320 */
[----:B------:R-:W-:-:S04]  /*2aa0*/  SEL R31, R15, RZ, P1 ;  /* 0x000000ff0f1f7207 */ /* 0x000fc80000800000 */
[----:B------:R-:W-:-:S07]  /*2ab0*/  @!P3 LOP3.LUT R31, R31, 0x7ff00000, RZ, 0xfc, !PT ;  /* 0x7ff000001f1fb812 */ /* 0x000fce00078efcff */
.L_x_95:
[----:B------:R-:W-:Y:S05]  /*2ac0*/  BSYNC B3 ;  /* 0x0000000000037941 */ /* 0x000fea0003800000 */
.L_x_93:
[----:B------:R-:W-:Y:S01]  /*2ad0*/  DADD R42, R34, R14 ;  /* 0x00000000222a7229 */ /* 0x000fe2000000000e */
[----:B------:R-:W-:Y:S01]  /*2ae0*/  BSSY B3, `(.L_x_96) ;  /* 0x000001e000037945 */ /* 0x000fe20003800000 */
[----:B------:R-:W-:Y:S02]  /*2af0*/  FSEL R44, R26, R12, P0 ;  /* 0x0000000c1a2c7208 */ /* 0x000fe40000000000 */
[----:B------:R-:W-:-:S06]  /*2b00*/  FSEL R45, R27, R13, P0 ;  /* 0x0000000d1b2d7208 */ /* 0x000fcc0000000000 */
[----:B------:R-:W-:-:S04]  /*2b10*/  LOP3.LUT R42, R43, 0x7ff00000, RZ, 0xc0, !PT ;  /* 0x7ff000002b2a7812 */ /* 0x000fc800078ec0ff */
[----:B------:R-:W-:-:S13]  /*2b20*/  ISETP.NE.AND P2, PT, R42, 0x7ff00000, PT ;  /* 0x7ff000002a00780c */ /* 0x000fda0003f45270 */
        /* <DEDUP_REMOVED lines=16> */
.L_x_99:
[----:B------:R-:W-:Y:S01]  /*2c30*/  ISETP.GE.AND P2, PT, R35, RZ, PT ;  /* 0x000000ff2300720c */ /* 0x000fe20003f46270 */
[----:B------:R-:W-:Y:S01]  /*2c40*/  DSETP.GT.AND P1, PT, |R14|, 1, PT ;  /* 0x3ff000000e00742a */ /* 0x000fe20003f24200 */
[----:B------:R-:W-:-:S05]  /*2c50*/  MOV R30, RZ ;  /* 0x000000ff001e7202 */ /* 0x000fca0000000f00 */
[----:B------:R-:W-:Y:S01]  /*2c60*/  SEL R0, RZ, 0x7ff00000, !P1 ;  /* 0x7ff00000ff007807 */ /* 0x000fe20004800000 */
[----:B------:R-:W-:-:S05]  /*2c70*/  DSETP.NEU.AND P1, PT, R14, -1, PT ;  /* 0xbff000000e00742a */ /* 0x000fca0003f2d000 */
[----:B------:R-:W-:-:S04]  /*2c80*/  @!P2 LOP3.LUT R0, R0, 0x7ff00000, RZ, 0x3c, !PT ;  /* 0x7ff000000000a812 */ /* 0x000fc800078e3cff */
[----:B------:R-:W-:Y:S01]  /*2c90*/  SEL R31, R0, 0x3ff00000, P1 ;  /* 0x3ff00000001f7807 */ /* 0x000fe20000800000 */
[----:B------:R-:W-:Y:S06]  /*2ca0*/  BRA `(.L_x_97) ;  /* 0x0000000000047947 */ /* 0x000fec0003800000 */
.L_x_98:
[----:B------:R-:W-:-:S11]  /*2cb0*/  DADD R30, R34, R14 ;  /* 0x00000000221e7229 */ /* 0x000fd6000000000e */
.L_x_97:
[----:B------:R-:W-:Y:S05]  /*2cc0*/  BSYNC B3 ;  /* 0x0000000000037941 */ /* 0x000fea0003800000 */
.L_x_96:
        /* <DEDUP_REMOVED lines=21> */
.L_x_83:
[----:B------:R-:W-:Y:S05]  /*2e20*/  BSYNC B2 ;  /* 0x0000000000027941 */ /* 0x000fea0003800000 */
.L_x_82:
[----:B------:R1:W-:Y:S01]  /*2e30*/  STG.E.128 desc[UR12][R16.64], R24 ;  /* 0x0000001810007986 */ /* 0x0003e2000c101d0c */
[----:B------:R-:W-:Y:S05]  /*2e40*/  BRA `(.L_x_100) ;  /* 0x0000000000047947 */ /* 0x000fea0003800000 */
.L_x_63:
[----:B------:R2:W-:Y:S02]  /*2e50*/  STG.E.128 desc[UR12][R16.64], RZ ;  /* 0x000000ff10007986 */ /* 0x0005e4000c101d0c */
.L_x_100:
[----:B------:R-:W-:Y:S05]  /*2e60*/  BSYNC B1 ;  /* 0x0000000000017941 */ /* 0x000fea0003800000 */
.L_x_62:
[C---:B------:R-:W-:Y:S01]  /*2e70*/  IADD3 R6, P0, R3.reuse, R6, RZ ;  /* 0x0000000603067210 */ /* 0x040fe20007f1e0ff */
[----:B------:R-:W-:-:S04]  /*2e80*/  IMAD.WIDE.U32 R18, R3, 0x8, R18 ;  /* 0x0000000803127825 */ /* 0x000fc800078e0012 */
[----:B------:R-:W-:Y:S01]  /*2e90*/  IMAD.X R7, RZ, RZ, R7, P0 ;  /* 0x000000ffff077224 */ /* 0x000fe200000e0607 */
[----:B------:R-:W-:Y:S01]  /*2ea0*/  ISETP.GE.U32.AND P0, PT, R6, UR4, PT ;  /* 0x0000000406007c0c */ /* 0x000fe2000bf06070 */
[----:B-12---:R-:W-:-:S03]  /*2eb0*/  IMAD.WIDE.U32 R16, R3, 0x8, R16 ;  /* 0x0000000803107825 */ /* 0x006fc600078e0010 */
[----:B------:R-:W-:-:S13]  /*2ec0*/  ISETP.GE.AND.EX P0, PT, R7, UR6, PT, P0 ;  /* 0x0000000607007c0c */ /* 0x000fda000bf06300 */
[----:B------:R-:W-:Y:S05]  /*2ed0*/  @!P0 BRA `(.L_x_101) ;  /* 0xffffffd400308947 */ /* 0x000fea000383ffff */
.L_x_58:
[----:B------:R-:W-:Y:S05]  /*2ee0*/  BSYNC B0 ;  /* 0x0000000000007941 */ /* 0x000fea0003800000 */
.L_x_57:
[----:B------:R-:W-:Y:S01]  /*2ef0*/  ULDC UR4, c[0x0][0x0] ;  /* 0x0000000000047ab9 */ /* 0x000fe20000000800 */
[----:B------:R1:W-:Y:S01]  /*2f00*/  STS.64 [R8], R40 ;  /* 0x0000002808007388 */ /* 0x0003e20000000a00 */
[----:B------:R-:W-:Y:S01]  /*2f10*/  USHF.R.U32.HI UR4, URZ, 0x1, UR4 ;  /* 0x000000013f047899 */ /* 0x000fe20008011604 */
[----:B------:R-:W-:Y:S01]  /*2f20*/  BAR.SYNC.DEFER_BLOCKING 0x0 ;  /* 0x0000000000007b1d */ /* 0x000fe20000010000 */
[----:B------:R-:W-:-:S04]  /*2f30*/  ISETP.NE.AND P1, PT, R9, RZ, PT ;  /* 0x000000ff0900720c */ /* 0x000fc80003f25270 */
[----:B------:R-:W-:-:S13]  /*2f40*/  ISETP.NE.AND P0, PT, RZ, UR4, PT ;  /* 0x00000004ff007c0c */ /* 0x000fda000bf05270 */
[----:B-1----:R-:W-:Y:S05]  /*2f50*/  @!P0 BRA `(.L_x_102) ;  /* 0x00000000002c8947 */ /* 0x002fea0003800000 */
[----:B------:R-:W-:-:S07]  /*2f60*/  IMAD.U32 R0, RZ, RZ, UR4 ;  /* 0x00000004ff007e24 */ /* 0x000fce000f8e00ff */
.L_x_103:
[----:B------:R-:W-:-:S13]  /*2f70*/  ISETP.GE.U32.AND P0, PT, R9, R0, PT ;  /* 0x000000000900720c */ /* 0x000fda0003f06070 */
[----:B------:R-:W-:Y:S01]  /*2f80*/  @!P0 IMAD R4, R0, 0x8, R8 ;  /* 0x0000000800048824 */ /* 0x000fe200078e0208 */
[----:B------:R-:W-:Y:S01]  /*2f90*/  @!P0 LDS.64 R2, [R8] ;  /* 0x0000000008028984 */ /* 0x000fe20000000a00 */
[----:B------:R-:W-:-:S04]  /*2fa0*/  SHF.R.U32.HI R0, RZ, 0x1, R0 ;  /* 0x00000001ff007819 */ /* 0x000fc80000011600 */
[----:B------:R-:W1:Y:S02]  /*2fb0*/  @!P0 LDS.64 R4, [R4] ;  /* 0x0000000004048984 */ /* 0x000e640000000a00 */
[----:B-1----:R-:W-:-:S07]  /*2fc0*/  @!P0 DADD R2, R2, R4 ;  /* 0x0000000002028229 */ /* 0x002fce0000000004 */
[----:B------:R1:W-:Y:S01]  /*2fd0*/  @!P0 STS.64 [R8], R2 ;  /* 0x0000000208008388 */ /* 0x0003e20000000a00 */
[----:B------:R-:W-:Y:S01]  /*2fe0*/  BAR.SYNC.DEFER_BLOCKING 0x0 ;  /* 0x0000000000007b1d */ /* 0x000fe20000010000 */
[----:B------:R-:W-:-:S13]  /*2ff0*/  ISETP.NE.AND P0, PT, R0, RZ, PT ;  /* 0x000000ff0000720c */ /* 0x000fda0003f05270 */
[----:B-1----:R-:W-:Y:S05]  /*3000*/  @P0 BRA `(.L_x_103) ;  /* 0xfffffffc00d80947 */ /* 0x002fea000383ffff */
.L_x_102:
[----:B------:R-:W-:Y:S05]  /*3010*/  @P1 EXIT ;  /* 0x000000000000194d */ /* 0x000fea0003800000 */
[----:B-----5:R-:W-:Y:S01]  /*3020*/  FMUL.FTZ R4, R68, 1 ;  /* 0x3f80000044047820 */ /* 0x020fe20000410000 */
[----:B------:R-:W1:Y:S01]  /*3030*/  S2UR UR5, SR_CgaCtaId ;  /* 0x00000000000579c3 */ /* 0x000e620000008800 */
[----:B------:R-:W-:-:S04]  /*3040*/  UMOV UR4, 0x400 ;  /* 0x0000040000047882 */ /* 0x000fc80000000000 */
[----:B------:R-:W2:Y:S08]  /*3050*/  F2F.F64.F32 R4, R4 ;  /* 0x0000000400047310 */ /* 0x000eb00000201800 */
[----:B--2---:R-:W2:Y:S01]  /*3060*/  MUFU.RCP64H R7, R5 ;  /* 0x0000000500077308 */ /* 0x004ea20000001800 */
[----:B------:R-:W-:Y:S01]  /*3070*/  VIADD R6, R5, 0x300402 ;  /* 0x0030040205067836 */ /* 0x000fe20000000000 */
[----:B-1----:R-:W-:-:S04]  /*3080*/  ULEA UR4, UR5, UR4, 0x18 ;  /* 0x0000000405047291 */ /* 0x002fc8000f8ec03f */
[----:B------:R-:W-:-:S05]  /*3090*/  FSETP.GEU.AND P0, PT, |R6|, 5.8789094863358348022e-39, PT ;  /* 0x004004020600780b */ /* 0x000fca0003f0e200 */
[----:B------:R-:W1:Y:S01]  /*30a0*/  LDS.64 R2, [UR4] ;  /* 0x00000004ff027984 */ /* 0x000e620008000a00 */
[----:B--2---:R-:W-:-:S08]  /*30b0*/  DFMA R8, -R4, R6, 1 ;  /* 0x3ff000000408742b */ /* 0x004fd00000000106 */
        /* <DEDUP_REMOVED lines=8> */
[----:B------:R-:W-:Y:S02]  /*3140*/  IMAD.MOV.U32 R47, RZ, RZ, R5 ;  /* 0x000000ffff2f7224 */ /* 0x000fe400078e0005 */
[----:B------:R-:W-:-:S07]  /*3150*/  VIADD R50, R0, 0xfff00000 ;  /* 0xfff0000000327836 */ /* 0x000fce0000000000 */
[----:B01----:R-:W-:Y:S05]  /*3160*/  CALL.REL.NOINC `($__internal_3_$__cuda_sm20_dblrcp_rn_slowpath_v3) ;  /* 0x00000000002c7944 */ /* 0x003fea0003c00000 */
[----:B------:R-:W-:Y:S02]  /*3170*/  IMAD.MOV.U32 R8, RZ, RZ, R48 ;  /* 0x000000ffff087224 */ /* 0x000fe400078e0030 */
[----:B------:R-:W-:-:S07]  /*3180*/  IMAD.MOV.U32 R9, RZ, RZ, R49 ;  /* 0x000000ffff097224 */ /* 0x000fce00078e0031 */
.L_x_104:
[----:B-1----:R-:W-:Y:S01]  /*3190*/  DMUL R2, R2, R8 ;  /* 0x0000000802027228 */ /* 0x002fe20000000000 */
[----:B------:R-:W1:Y:S01]  /*31a0*/  LDC.64 R4, c[0x0][0x210] ;  /* 0x00008400ff047b82 */ /* 0x000e620000000a00 */
[----:B------:R-:W-:Y:S01]  /*31b0*/  UMOV UR4, 0xf0000000 ;  /* 0xf000000000047882 */ /* 0x000fe20000000000 */
[----:B------:R-:W-:-:S03]  /*31c0*/  UMOV UR5, 0x380fffff ;  /* 0x380fffff00057882 */ /* 0x000fc60000000000 */
[----:B------:R-:W2:Y:S02]  /*31d0*/  F2F.F32.F64 R7, R2 ;  /* 0x0000000200077310 */ /* 0x000ea40000301000 */
[----:B------:R-:W-:-:S14]  /*31e0*/  DSETP.GEU.AND P0, PT, |R2|, UR4, PT ;  /* 0x0000000402007e2a */ /* 0x000fdc000bf0e200 */
[----:B--2---:R-:W-:-:S05]  /*31f0*/  @!P0 FMUL R7, R7, 1.175494350822287508e-38 ;  /* 0x0080000007078820 */ /* 0x004fca0000400000 */
[----:B-1----:R-:W-:Y:S01]  /*3200*/  REDG.E.ADD.F32.FTZ.RN.STRONG.GPU desc[UR12][R4.64], R7 ;  /* 0x00000007040079a6 */ /* 0x002fe2000c10f38c */
[----:B------:R-:W-:Y:S05]  /*3210*/  EXIT ;  /* 0x000000000000794d */ /* 0x000fea0003800000 */
        .weak           $__internal_3_$__cuda_sm20_dblrcp_rn_slowpath_v3
        .type           $__internal_3_$__cuda_sm20_dblrcp_rn_slowpath_v3,@function
        .size           $__internal_3_$__cuda_sm20_dblrcp_rn_slowpath_v3,($__internal_4_$__cuda_sm20_div_s64 - $__internal_3_$__cuda_sm20_dblrcp_rn_slowpath_v3)
$__internal_3_$__cuda_sm20_dblrcp_rn_slowpath_v3:
[----:B------:R-:W-:Y:S01]  /*3220*/  DSETP.GTU.AND P0, PT, |R46|, +INF , PT ;  /* 0x7ff000002e00742a */ /* 0x000fe20003f0c200 */
[----:B------:R-:W-:-:S13]  /*3230*/  BSSY B4, `(.L_x_105) ;  /* 0x0000023000047945 */ /* 0x000fda0003800000 */
[----:B------:R-:W-:Y:S05]  /*3240*/  @P0 BRA `(.L_x_106) ;  /* 0x00000000007c0947 */ /* 0x000fea0003800000 */
[----:B------:R-:W-:-:S05]  /*3250*/  LOP3.LUT R51, R47, 0x7fffffff, RZ, 0xc0, !PT ;  /* 0x7fffffff2f337812 */ /* 0x000fca00078ec0ff */
[----:B------:R-:W-:-:S05]  /*3260*/  VIADD R48, R51, 0xffffffff ;  /* 0xffffffff33307836 */ /* 0x000fca0000000000 */
[----:B------:R-:W-:-:S13]  /*3270*/  ISETP.GE.U32.AND P0, PT, R48, 0x7fefffff, PT ;  /* 0x7fefffff3000780c */ /* 0x000fda0003f06070 */
[----:B------:R-:W-:Y:S01]  /*3280*/  @P0 LOP3.LUT R49, R47, 0x7ff00000, RZ, 0x3c, !PT ;  /* 0x7ff000002f310812 */ /* 0x000fe200078e3cff */
[----:B------:R-:W-:Y:S01]  /*3290*/  @P0 IMAD.MOV.U32 R48, RZ, RZ, RZ ;  /* 0x000000ffff300224 */ /* 0x000fe200078e00ff */
[----:B------:R-:W-:Y:S06]  /*32a0*/  @P0 BRA `(.L_x_107) ;  /* 0x00000000006c0947 */ /* 0x000fec0003800000 */
[----:B------:R-:W-:-:S13]  /*32b0*/  ISETP.GE.U32.AND P0, PT, R51, 0x1000001, PT ;  /* 0x010000013300780c */ /* 0x000fda0003f06070 */
[----:B------:R-:W-:Y:S05]  /*32c0*/  @!P0 BRA `(.L_x_108) ;  /* 0x0000000000348947 */ /* 0x000fea0003800000 */
[----:B------:R-:W-:Y:S01]  /*32d0*/  VIADD R49, R47, 0xc0200000 ;  /* 0xc02000002f317836 */ /* 0x000fe20000000000 */
[----:B------:R-:W-:-:S03]  /*32e0*/  MOV R48, R46 ;  /* 0x0000002e00307202 */ /* 0x000fc60000000f00 */
[----:B------:R-:W0:Y:S03]  /*32f0*/  MUFU.RCP64H R51, R49 ;  /* 0x0000003100337308 */ /* 0x000e260000001800 */
[----:B0-----:R-:W-:-:S08]  /*3300*/  DFMA R52, -R48, R50, 1 ;  /* 0x3ff000003034742b */ /* 0x001fd00000000132 */
[----:B------:R-:W-:-:S08]  /*3310*/  DFMA R52, R52, R52, R52 ;  /* 0x000000343434722b */ /* 0x000fd00000000034 */
[----:B------:R-:W-:-:S08]  /*3320*/  DFMA R52, R50, R52, R50 ;  /* 0x000000343234722b */ /* 0x000fd00000000032 */
[----:B------:R-:W-:-:S08]  /*3330*/  DFMA R50, -R48, R52, 1 ;  /* 0x3ff000003032742b */ /* 0x000fd00000000134 */
[----:B------:R-:W-:-:S08]  /*3340*/  DFMA R50, R52, R50, R52 ;  /* 0x000000323432722b */ /* 0x000fd00000000034 */
[----:B------:R-:W-:-:S08]  /*3350*/  DMUL R50, R50, 2.2250738585072013831e-308 ;  /* 0x0010000032327828 */ /* 0x000fd00000000000 */
[----:B------:R-:W-:-:S08]  /*3360*/  DFMA R46, -R46, R50, 1 ;  /* 0x3ff000002e2e742b */ /* 0x000fd00000000132 */
[----:B------:R-:W-:-:S08]  /*3370*/  DFMA R46, R46, R46, R46 ;  /* 0x0000002e2e2e722b */ /* 0x000fd0000000002e */
[----:B------:R-:W-:Y:S01]  /*3380*/  DFMA R48, R50, R46, R50 ;  /* 0x0000002e3230722b */ /* 0x000fe20000000032 */
[----:B------:R-:W-:Y:S10]  /*3390*/  BRA `(.L_x_107) ;  /* 0x0000000000307947 */ /* 0x000ff40003800000 */
.L_x_108:
[----:B------:R-:W-:Y:S01]  /*33a0*/  DMUL R46, R46, 8.11296384146066816958e+31 ;  /* 0x469000002e2e7828 */ /* 0x000fe20000000000 */
[----:B------:R-:W-:-:S05]  /*33b0*/  IMAD.MOV.U32 R48, RZ, RZ, R50 ;  /* 0x000000ffff307224 */ /* 0x000fca00078e0032 */
[----:B------:R-:W0:Y:S02]  /*33c0*/  MUFU.RCP64H R49, R47 ;  /* 0x0000002f00317308 */ /* 0x000e240000001800 */
[----:B0-----:R-:W-:-:S08]  /*33d0*/  DFMA R50, -R46, R48, 1 ;  /* 0x3ff000002e32742b */ /* 0x001fd00000000130 */
[----:B------:R-:W-:-:S08]  /*33e0*/  DFMA R50, R50, R50, R50 ;  /* 0x000000323232722b */ /* 0x000fd00000000032 */
[----:B------:R-:W-:-:S08]  /*33f0*/  DFMA R50, R48, R50, R48 ;  /* 0x000000323032722b */ /* 0x000fd00000000030 */
[----:B------:R-:W-:-:S08]  /*3400*/  DFMA R48, -R46, R50, 1 ;  /* 0x3ff000002e30742b */ /* 0x000fd00000000132 */
[----:B------:R-:W-:-:S08]  /*3410*/  DFMA R48, R50, R48, R50 ;  /* 0x000000303230722b */ /* 0x000fd00000000032 */
[----:B------:R-:W-:Y:S01]  /*3420*/  DMUL R48, R48, 8.11296384146066816958e+31 ;  /* 0x4690000030307828 */ /* 0x000fe20000000000 */
[----:B------:R-:W-:Y:S10]  /*3430*/  BRA `(.L_x_107) ;  /* 0x0000000000087947 */ /* 0x000ff40003800000 */
.L_x_106:
[----:B------:R-:W-:Y:S01]  /*3440*/  LOP3.LUT R49, R47, 0x80000, RZ, 0xfc, !PT ;  /* 0x000800002f317812 */ /* 0x000fe200078efcff */
[----:B------:R-:W-:-:S07]  /*3450*/  IMAD.MOV.U32 R48, RZ, RZ, R46 ;  /* 0x000000ffff307224 */ /* 0x000fce00078e002e */
.L_x_107:
[----:B------:R-:W-:Y:S05]  /*3460*/  BSYNC B4 ;  /* 0x0000000000047941 */ /* 0x000fea0003800000 */
.L_x_105:
[----:B------:R-:W-:Y:S02]  /*3470*/  IMAD.MOV.U32 R46, RZ, RZ, R30 ;  /* 0x000000ffff2e7224 */ /* 0x000fe400078e001e */
[----:B------:R-:W-:-:S04]  /*3480*/  IMAD.MOV.U32 R47, RZ, RZ, 0x0 ;  /* 0x00000000ff2f7424 */ /* 0x000fc800078e00ff */
[----:B------:R-:W-:Y:S05]  /*3490*/  RET.REL.NODEC R46 `(_Z30focal_loss_forward_cuda_kernelILb1ELi2EdldfEvPT4_PT1_PKS2_PKT2_PKflllfff) ;  /* 0xffffffc82ed87950 */ /* 0x000fea0003c3ffff */
        .weak           $__internal_4_$__cuda_sm20_div_s64
        .type           $__internal_4_$__cuda_sm20_div_s64,@function
        .size           $__internal_4_$__cuda_sm20_div_s64,($_Z30focal_loss_forward_cuda_kernelILb1ELi2EdldfEvPT4_PT1_PKS2_PKT2_PKflllfff$__internal_accurate_pow - $__internal_4_$__cuda_sm20_div_s64)
$__internal_4_$__cuda_sm20_div_s64:
        /* <DEDUP_REMOVED lines=16> */
[----:B------:R-:W-:Y:S02]  /*35a0*/  IMAD.X R25, RZ, RZ, ~R13, P0 ;  /* 0x000000ffff197224 */ /* 0x000fe400000e0e0d */
[----:B------:R-:W-:Y:S02]  /*35b0*/  IMAD.MOV.U32 R13, RZ, RZ, R10 ;  /* 0x000000ffff0d7224 */ /* 0x000fe400078e000a */
        /* <DEDUP_REMOVED lines=13> */
[----:B------:R-:W-:-:S03]  /*3690*/  SEL R4, R11, R6, !P3 ;  /* 0x000000060b047207 */ /* 0x000fc60005800000 */
[----:B------:R-:W-:Y:S02]  /*36a0*/  IMAD.X R2, RZ, RZ, ~R2, P0 ;  /* 0x000000ffff027224 */ /* 0x000fe400000e0e02 */
[----:B------:R-:W-:Y:S02]  /*36b0*/  IMAD.MOV.U32 R11, RZ, RZ, RZ ;  /* 0x000000ffff0b7224 */ /* 0x000fe400078e00ff */
[----:B------:R-:W-:-:S04]  /*36c0*/  IMAD.WIDE.U32 R12, P0, R13, R2, R12 ;  /* 0x000000020d0c7225 */ /* 0x000fc8000780000c */
[C---:B------:R-:W-:Y:S02]  /*36d0*/  IMAD R10, R15.reuse, R2, RZ ;  /* 0x000000020f0a7224 */ /* 0x040fe400078e02ff */
[----:B------:R-:W-:-:S04]  /*36e0*/  IMAD.HI.U32 R13, P1, R15, R25, R12 ;  /* 0x000000190f0d7227 */ /* 0x000fc8000782000c */
[----:B------:R-:W-:Y:S01]  /*36f0*/  IMAD.X R12, RZ, RZ, ~R7, P4 ;  /* 0x000000ffff0c7224 */ /* 0x000fe200020e0e07 */
[----:B------:R-:W-:Y:S01]  /*3700*/  IADD3 R13, P2, R10, R13, RZ ;  /* 0x0000000d0a0d7210 */ /* 0x000fe20007f5e0ff */
[----:B------:R-:W-:-:S03]  /*3710*/  IMAD.HI.U32 R2, R15, R2, RZ ;  /* 0x000000020f027227 */ /* 0x000fc600078e00ff */
[----:B------:R-:W-:Y:S01]  /*3720*/  SEL R12, R12, R7, !P3 ;  /* 0x000000070c0c7207 */ /* 0x000fe20005800000 */
[----:B------:R-:W-:-:S04]  /*3730*/  IMAD.HI.U32 R10, R13, R4, RZ ;  /* 0x000000040d0a7227 */ /* 0x000fc800078e00ff */
[----:B------:R-:W-:Y:S02]  /*3740*/  IMAD.X R15, R2, 0x1, R15, P0 ;  /* 0x00000001020f7824 */ /* 0x000fe400000e060f */
[----:B------:R-:W-:-:S03]  /*3750*/  IMAD.WIDE.U32 R10, R13, R12, R10 ;  /* 0x0000000c0d0a7225 */ /* 0x000fc600078e000a */
[----:B------:R-:W-:-:S05]  /*3760*/  IADD3.X R15, RZ, RZ, R15, P2, P1 ;  /* 0x000000ffff0f7210 */ /* 0x000fca00017e240f */
        /* <DEDUP_REMOVED lines=11> */
[----:B------:R-:W-:-:S04]  /*3820*/  IMAD R11, R2, UR8, R11 ;  /* 0x00000008020b7c24 */ /* 0x000fc8000f8e020b */
[----:B------:R-:W-:Y:S01]  /*3830*/  IMAD.X R11, R12, 0x1, ~R11, P1 ;  /* 0x000000010c0b7824 */ /* 0x000fe200008e0e0b */
[----:B------:R-:W-:-:S04]  /*3840*/  IADD3 R10, P1, R15, -UR8, RZ ;  /* 0x800000080f0a7c10 */ /* 0x000fc8000ff3e0ff */
[C---:B------:R-:W-:Y:S02]  /*3850*/  ISETP.GE.U32.AND.EX P0, PT, R11.reuse, UR9, PT, P0 ;  /* 0x000000090b007c0c */ /* 0x040fe4000bf06100 */
[----:B------:R-:W-:Y:S02]  /*3860*/  IADD3.X R14, R11, ~UR9, RZ, P1, !PT ;  /* 0x800000090b0e7c10 */ /* 0x000fe40008ffe4ff */
[----:B------:R-:W-:Y:S01]  /*3870*/  SEL R10, R10, R15, P0 ;  /* 0x0000000f0a0a7207 */ /* 0x000fe20000000000 */
[----:B------:R-:W-:Y:S01]  /*3880*/  IMAD.X R15, RZ, RZ, R2, P2 ;  /* 0x000000ffff0f7224 */ /* 0x000fe200010e0602 */
[----:B------:R-:W-:Y:S02]  /*3890*/  SEL R14, R14, R11, P0 ;  /* 0x0000000b0e0e7207 */ /* 0x000fe40000000000 */
[----:B------:R-:W-:Y:S02]  /*38a0*/  SEL R11, R4, R13, P0 ;  /* 0x0000000d040b7207 */ /* 0x000fe40000000000 */
[----:B------:R-:W-:Y:S01]  /*38b0*/  ISETP.GE.U32.AND P1, PT, R10, UR8, PT ;  /* 0x000000080a007c0c */ /* 0x000fe2000bf26070 */
[----:B------:R-:W-:Y:S01]  /*38c0*/  IMAD.MOV.U32 R10, RZ, RZ, R0 ;  /* 0x000000ffff0a7224 */ /* 0x000fe200078e0000 */
[----:B------:R-:W-:-:S02]  /*38d0*/  SEL R2, R15, R2, P0 ;  /* 0x000000020f027207 */ /* 0x000fc40000000000 */
[----:B------:R-:W-:Y:S02]  /*38e0*/  IADD3 R12, P2, R11, 0x1, RZ ;  /* 0x000000010b0c7810 */ /* 0x000fe40007f5e0ff */
[----:B------:R-:W-:Y:S02]  /*38f0*/  ISETP.GE.U32.AND.EX P0, PT, R14, UR9, PT, P1 ;  /* 0x000000090e007c0c */ /* 0x000fe4000bf06110 */
[----:B------:R-:W-:Y:S01]  /*3900*/  LOP3.LUT R4, R7, UR23, RZ, 0x3c, !PT ;  /* 0x0000001707047c12 */ /* 0x000fe2000f8e3cff */
[----:B------:R-:W-:Y:S01]  /*3910*/  IMAD.X R13, RZ, RZ, R2, P2 ;  /* 0x000000ffff0d7224 */ /* 0x000fe200010e0602 */
[----:B------:R-:W-:Y:S02]  /*3920*/  SEL R12, R12, R11, P0 ;  /* 0x0000000b0c0c7207 */ /* 0x000fe40000000000 */
[----:B------:R-:W-:Y:S02]  /*3930*/  ISETP.GE.AND P1, PT, R4, RZ, PT ;  /* 0x000000ff0400720c */ /* 0x000fe40003f26270 */
[----:B------:R-:W-:-:S02]  /*3940*/  SEL R13, R13, R2, P0 ;  /* 0x000000020d0d7207 */ /* 0x000fc40000000000 */
[-C--:B------:R-:W-:Y:S02]  /*3950*/  IADD3 R11, P2, RZ, -R12.reuse, RZ ;  /* 0x8000000cff0b7210 */ /* 0x080fe40007f5e0ff */
[----:B------:R-:W-:Y:S02]  /*3960*/  ISETP.NE.U32.AND P0, PT, RZ, UR22, PT ;  /* 0x00000016ff007c0c */ /* 0x000fe4000bf05070 */
[----:B------:R-:W-:Y:S01]  /*3970*/  SEL R12, R11, R12, !P1 ;  /* 0x0000000c0b0c7207 */ /* 0x000fe20004800000 */
[----:B------:R-:W-:Y:S01]  /*3980*/  IMAD.X R2, RZ, RZ, ~R13, P2 ;  /* 0x000000ffff027224 */ /* 0x000fe200010e0e0d */
[----:B------:R-:W-:Y:S01]  /*3990*/  ISETP.NE.AND.EX P0, PT, RZ, UR23, PT, P0 ;  /* 0x00000017ff007c0c */ /* 0x000fe2000bf05300 */
[----:B------:R-:W-:-:S03]  /*39a0*/  IMAD.MOV.U32 R11, RZ, RZ, 0x0 ;  /* 0x00000000ff0b7424 */ /* 0x000fc600078e00ff */
[----:B------:R-:W-:Y:S02]  /*39b0*/  SEL R13, R2, R13, !P1 ;  /* 0x0000000d020d7207 */ /* 0x000fe40004800000 */
[----:B------:R-:W-:Y:S02]  /*39c0*/  SEL R12, R12, 0xffffffff, P0 ;  /* 0xffffffff0c0c7807 */ /* 0x000fe40000000000 */
[----:B------:R-:W-:Y:S01]  /*39d0*/  SEL R13, R13, 0xffffffff, P0 ;  /* 0xffffffff0d0d7807 */ /* 0x000fe20000000000 */
[----:B------:R-:W-:Y:S06]  /*39e0*/  RET.REL.NODEC R10 `(_Z30focal_loss_forward_cuda_kernelILb1ELi2EdldfEvPT4_PT1_PKS2_PKT2_PKflllfff) ;  /* 0xffffffc40a847950 */ /* 0x000fec0003c3ffff */
        .type           $_Z30focal_loss_forward_cuda_kernelILb1ELi2EdldfEvPT4_PT1_PKS2_PKT2_PKflllfff$__internal_accurate_pow,@function
        .size           $_Z30focal_loss_forward_cuda_kernelILb1ELi2EdldfEvPT4_PT1_PKS2_PKT2_PKflllfff$__internal_accurate_pow,(.L_x_218 - $_Z30focal_loss_forward_cuda_kernelILb1ELi2EdldfEvPT4_PT1_PKS2_PKT2_PKflllfff$__internal_accurate_pow)
$_Z30focal_loss_forward_cuda_kernelILb1ELi2EdldfEvPT4_PT1_PKS2_PKT2_PKflllfff$__internal_accurate_pow:
[--C-:B------:R-:W-:Y:S01]  /*39f0*/  SHF.R.U32.HI R71, RZ, 0x14, R45.reuse ;  /* 0x00000014ff477819 */ /* 0x100fe2000001162d */
[----:B------:R-:W-:Y:S01]  /*3a00*/  IMAD.MOV.U32 R42, RZ, RZ, R44 ;  /* 0x000000ffff2a7224 */ /* 0x000fe200078e002c */
[----:B------:R-:W-:Y:S01]  /*3a10*/  UMOV UR8, 0x7d2cafe2 ;  /* 0x7d2cafe200087882 */ /* 0x000fe20000000000 */
[----:B------:R-:W-:Y:S01]  /*3a20*/  IMAD.MOV.U32 R43, RZ, RZ, R45 ;  /* 0x000000ffff2b7224 */ /* 0x000fe200078e002d */
[----:B------:R-:W-:Y:S01]  /*3a30*/  ISETP.NE.AND P1, PT, R71, RZ, PT ;  /* 0x000000ff4700720c */ /* 0x000fe20003f25270 */
[----:B------:R-:W-:Y:S01]  /*3a40*/  IMAD.MOV.U32 R46, RZ, RZ, 0x41ad3b5a ;  /* 0x41ad3b5aff2e7424 */ /* 0x000fe200078e00ff */
[----:B------:R-:W-:Y:S01]  /*3a50*/  UMOV UR9, 0x3eb0f5ff ;  /* 0x3eb0f5ff00097882 */ /* 0x000fe20000000000 */
[----:B------:R-:W-:-:S10]  /*3a60*/  IMAD.MOV.U32 R47, RZ, RZ, 0x3ed0f5d2 ;  /* 0x3ed0f5d2ff2f7424 */ /* 0x000fd400078e00ff */
[----:B------:R-:W-:-:S10]  /*3a70*/  @!P1 DMUL R42, R42, 1.80143985094819840000e+16 ;  /* 0x435000002a2a9828 */ /* 0x000fd40000000000 */
[----:B------:R-:W-:Y:S01]  /*3a80*/  @!P1 IMAD.MOV.U32 R45, RZ, RZ, R43 ;  /* 0x000000ffff2d9224 */ /* 0x000fe200078e002b */
[----:B------:R-:W-:Y:S01]  /*3a90*/  @!P1 LEA.HI R71, R43, 0xffffffca, RZ, 0xc ;  /* 0xffffffca2b479811 */ /* 0x000fe200078f60ff */
[----:B------:R-:W-:-:S03]  /*3aa0*/  @!P1 IMAD.MOV.U32 R44, RZ, RZ, R42 ;  /* 0x000000ffff2c9224 */ /* 0x000fc600078e002a */
[----:B------:R-:W-:Y:S01]  /*3ab0*/  LOP3.LUT R45, R45, 0x800fffff, RZ, 0xc0, !PT ;  /* 0x800fffff2d2d7812 */ /* 0x000fe200078ec0ff */
[----:B------:R-:W-:Y:S02]  /*3ac0*/  IMAD.MOV.U32 R52, RZ, RZ, R44 ;  /* 0x000000ffff347224 */ /* 0x000fe400078e002c */
[----:B------:R-:W-:Y:S01]  /*3ad0*/  IMAD.MOV.U32 R44, RZ, RZ, RZ ;  /* 0x000000ffff2c7224 */ /* 0x000fe200078e00ff */
[----:B------:R-:W-:Y:S01]  /*3ae0*/  LOP3.LUT R53, R45, 0x3ff00000, RZ, 0xfc, !PT ;  /* 0x3ff000002d357812 */ /* 0x000fe200078efcff */
[----:B------:R-:W-:-:S03]  /*3af0*/  VIADD R42, R71, 0xfffffc01 ;  /* 0xfffffc01472a7836 */ /* 0x000fc60000000000 */
[----:B------:R-:W-:-:S13]  /*3b00*/  ISETP.GE.U32.AND P2, PT, R53, 0x3ff6a09f, PT ;  /* 0x3ff6a09f3500780c */ /* 0x000fda0003f46070 */
[----:B------:R-:W-:Y:S01]  /*3b10*/  @P2 IADD3 R45, R53, -0x100000, RZ ;  /* 0xfff00000352d2810 */ /* 0x000fe20007ffe0ff */
[----:B------:R-:W-:-:S04]  /*3b20*/  @P2 VIADD R42, R71, 0xfffffc02 ;  /* 0xfffffc02472a2836 */ /* 0x000fc80000000000 */
        /* <DEDUP_REMOVED lines=9> */
[----:B------:R-:W-:-:S08]  /*3bc0*/  DMUL R54, R44, R44 ;  /* 0x0000002c2c367228 */ /* 0x000fd00000000000 */
[----:B------:R-:W-:Y:S01]  /*3bd0*/  DFMA R46, R54, UR8, R46 ;  /* 0x00000008362e7c2b */ /* 0x000fe2000800002e */
[----:B------:R-:W-:Y:S01]  /*3be0*/  UMOV UR8, 0x75488a3f ;  /* 0x75488a3f00087882 */ /* 0x000fe20000000000 */
[----:B------:R-:W-:-:S06]  /*3bf0*/  UMOV UR9, 0x3ef3b20a ;  /* 0x3ef3b20a00097882 */ /* 0x000fcc0000000000 */
[----:B------:R-:W-:Y:S01]  /*3c00*/  DFMA R50, R54, R46, UR8 ;  /* 0x0000000836327e2b */ /* 0x000fe2000800002e */
[----:B------:R-:W-:Y:S01]  /*3c10*/  UMOV UR8, 0xe4faecd5 ;  /* 0xe4faecd500087882 */ /* 0x000fe20000000000 */
[----:B------:R-:W-:Y:S01]  /*3c20*/  UMOV UR9, 0x3f1745cd ;  /* 0x3f1745cd00097882 */ /* 0x000fe20000000000 */
[----:B------:R-:W-:-:S05]  /*3c30*/  DADD R46, R52, -R44 ;  /* 0x00000000342e7229 */ /* 0x000fca000000082c */
[----:B------:R-:W-:Y:S01]  /*3c40*/  DFMA R50, R54, R50, UR8 ;  /* 0x0000000836327e2b */ /* 0x000fe20008000032 */
[----:B------:R-:W-:Y:S01]  /*3c50*/  UMOV UR8, 0x258a578b ;  /* 0x258a578b00087882 */ /* 0x000fe20000000000 */
[----:B------:R-:W-:Y:S01]  /*3c60*/  UMOV UR9, 0x3f3c71c7 ;  /* 0x3f3c71c700097882 */ /* 0x000fe20000000000 */
[----:B------:R-:W-:-:S05]  /*3c70*/  DADD R46, R46, R46 ;  /* 0x000000002e2e7229 */ /* 0x000fca000000002e */
[----:B------:R-:W-:Y:S01]  /*3c80*/  DFMA R50, R54, R50, UR8 ;  /* 0x0000000836327e2b */ /* 0x000fe20008000032 */
[----:B------:R-:W-:Y:S01]  /*3c90*/  UMOV UR8, 0x9242b910 ;  /* 0x9242b91000087882 */ /* 0x000fe20000000000 */
[----:B------:R-:W-:Y:S01]  /*3ca0*/  UMOV UR9, 0x3f624924 ;  /* 0x3f62492400097882 */ /* 0x000fe20000000000 */
[-C--:B------:R-:W-:Y:S02]  /*3cb0*/  DFMA R46, R52, -R44.reuse, R46 ;  /* 0x8000002c342e722b */ /* 0x080fe4000000002e */
[----:B------:R-:W-:-:S03]  /*3cc0*/  DMUL R52, R44, R44 ;  /* 0x0000002c2c347228 */ /* 0x000fc60000000000 */
[----:B------:R-:W-:Y:S01]  /*3cd0*/  DFMA R50, R54, R50, UR8 ;  /* 0x0000000836327e2b */ /* 0x000fe20008000032 */
[----:B------:R-:W-:Y:S01]  /*3ce0*/  UMOV UR8, 0x99999dfb ;  /* 0x99999dfb00087882 */ /* 0x000fe20000000000 */
[----:B------:R-:W-:Y:S01]  /*3cf0*/  UMOV UR9, 0x3f899999 ;  /* 0x3f89999900097882 */ /* 0x000fe20000000000 */
[----:B------:R-:W-:-:S05]  /*3d00*/  DMUL R46, R48, R46 ;  /* 0x0000002e302e7228 */ /* 0x000fca0000000000 */
[----:B------:R-:W-:Y:S01]  /*3d10*/  DFMA R50, R54, R50, UR8 ;  /* 0x0000000836327e2b */ /* 0x000fe20008000032 */
[----:B------:R-:W-:Y:S01]  /*3d20*/  UMOV UR8, 0x55555555 ;  /* 0x5555555500087882 */ /* 0x000fe20000000000 */
[----:B------:R-:W-:-:S03]  /*3d30*/  UMOV UR9, 0x3fb55555 ;  /* 0x3fb5555500097882 */ /* 0x000fc60000000000 */
[----:B------:R-:W-:Y:S02]  /*3d40*/  VIADD R57, R47, 0x100000 ;  /* 0x001000002f397836 */ /* 0x000fe40000000000 */
[----:B------:R-:W-:Y:S01]  /*3d50*/  IMAD.MOV.U32 R56, RZ, RZ, R46 ;  /* 0x000000ffff387224 */ /* 0x000fe200078e002e */
[----:B------:R-:W-:-:S08]  /*3d60*/  DFMA R58, R54, R50, UR8 ;  /* 0x00000008363a7e2b */ /* 0x000fd00008000032 */
[----:B------:R-:W-:Y:S01]  /*3d70*/  DADD R48, -R58, UR8 ;  /* 0x000000083a307e29 */ /* 0x000fe20008000100 */
[----:B------:R-:W-:Y:S01]  /*3d80*/  UMOV UR8, 0xb9e7b0 ;  /* 0x00b9e7b000087882 */ /* 0x000fe20000000000 */
[----:B------:R-:W-:-:S06]  /*3d90*/  UMOV UR9, 0x3c46a4cb ;  /* 0x3c46a4cb00097882 */ /* 0x000fcc0000000000 */
[----:B------:R-:W-:Y:S02]  /*3da0*/  DFMA R48, R54, R50, R48 ;  /* 0x000000323630722b */ /* 0x000fe40000000030 */
[----:B------:R-:W-:-:S08]  /*3db0*/  DFMA R50, R44, R44, -R52 ;  /* 0x0000002c2c32722b */ /* 0x000fd00000000834 */
[C---:B------:R-:W-:Y:S02]  /*3dc0*/  DFMA R56, R44.reuse, R56, R50 ;  /* 0x000000382c38722b */ /* 0x040fe40000000032 */
[----:B------:R-:W-:Y:S02]  /*3dd0*/  DADD R50, RZ, R48 ;  /* 0x00000000ff327229 */ /* 0x000fe40000000030 */
[----:B------:R-:W-:-:S06]  /*3de0*/  DMUL R48, R44, R52 ;  /* 0x000000342c307228 */ /* 0x000fcc0000000000 */
[----:B------:R-:W-:Y:S01]  /*3df0*/  DADD R50, R50, -UR8 ;  /* 0x8000000832327e29 */ /* 0x000fe20008000000 */
[----:B------:R-:W-:Y:S01]  /*3e00*/  UMOV UR8, 0x80000000 ;  /* 0x8000000000087882 */ /* 0x000fe20000000000 */
[----:B------:R-:W-:Y:S01]  /*3e10*/  DFMA R54, R44, R52, -R48 ;  /* 0x000000342c36722b */ /* 0x000fe20000000830 */
[----:B------:R-:W-:-:S07]  /*3e20*/  UMOV UR9, 0x43300000 ;  /* 0x4330000000097882 */ /* 0x000fce0000000000 */
[----:B------:R-:W-:Y:S02]  /*3e30*/  DFMA R54, R46, R52, R54 ;  /* 0x000000342e36722b */ /* 0x000fe40000000036 */
[----:B------:R-:W-:-:S06]  /*3e40*/  DADD R52, R58, R50 ;  /* 0x000000003a347229 */ /* 0x000fcc0000000032 */
[----:B------:R-:W-:Y:S02]  /*3e50*/  DFMA R54, R44, R56, R54 ;  /* 0x000000382c36722b */ /* 0x000fe40000000036 */
[----:B------:R-:W-:Y:S02]  /*3e60*/  DMUL R56, R52, R48 ;  /* 0x0000003034387228 */ /* 0x000fe40000000000 */
[----:B------:R-:W-:-:S06]  /*3e70*/  DADD R58, R58, -R52 ;  /* 0x000000003a3a7229 */ /* 0x000fcc0000000834 */
[----:B------:R-:W-:Y:S02]  /*3e80*/  DFMA R60, R52, R48, -R56 ;  /* 0x00000030343c722b */ /* 0x000fe40000000838 */
[----:B------:R-:W-:-:S06]  /*3e90*/  DADD R58, R50, R58 ;  /* 0x00000000323a7229 */ /* 0x000fcc000000003a */
[----:B------:R-:W-:-:S08]  /*3ea0*/  DFMA R54, R52, R54, R60 ;  /* 0x000000363436722b */ /* 0x000fd0000000003c */
[----:B------:R-:W-:-:S08]  /*3eb0*/  DFMA R54, R58, R48, R54 ;  /* 0x000000303a36722b */ /* 0x000fd00000000036 */
[----:B------:R-:W-:-:S08]  /*3ec0*/  DADD R50, R56, R54 ;  /* 0x0000000038327229 */ /* 0x000fd00000000036 */
[--C-:B------:R-:W-:Y:S02]  /*3ed0*/  DADD R48, R44, R50.reuse ;  /* 0x000000002c307229 */ /* 0x100fe40000000032 */
[----:B------:R-:W-:-:S06]  /*3ee0*/  DADD R56, R56, -R50 ;  /* 0x0000000038387229 */ /* 0x000fcc0000000832 */
[----:B------:R-:W-:Y:S02]  /*3ef0*/  DADD R44, R44, -R48 ;  /* 0x000000002c2c7229 */ /* 0x000fe40000000830 */
[----:B------:R-:W-:-:S06]  /*3f00*/  DADD R56, R54, R56 ;  /* 0x0000000036387229 */ /* 0x000fcc0000000038 */
[----:B------:R-:W-:-:S08]  /*3f10*/  DADD R44, R50, R44 ;  /* 0x00000000322c7229 */ /* 0x000fd0000000002c */
[----:B------:R-:W-:-:S08]  /*3f20*/  DADD R44, R56, R44 ;  /* 0x00000000382c7229 */ /* 0x000fd0000000002c */
[----:B------:R-:W-:Y:S01]  /*3f30*/  DADD R50, R46, R44 ;  /* 0x000000002e327229 */ /* 0x000fe2000000002c */
[----:B------:R-:W-:Y:S01]  /*3f40*/  LOP3.LUT R44, R42, 0x80000000, RZ, 0x3c, !PT ;  /* 0x800000002a2c7812 */ /* 0x000fe200078e3cff */
[----:B------:R-:W-:-:S06]  /*3f50*/  IMAD.MOV.U32 R45, RZ, RZ, 0x43300000 ;  /* 0x43300000ff2d7424 */ /* 0x000fcc00078e00ff */
[----:B------:R-:W-:Y:S02]  /*3f60*/  DADD R46, R48, R50 ;  /* 0x00000000302e7229 */ /* 0x000fe40000000032 */
[----:B------:R-:W-:Y:S01]  /*3f70*/  DADD R44, R44, -UR8 ;  /* 0x800000082c2c7e29 */ /* 0x000fe20008000000 */
[----:B------:R-:W-:Y:S01]  /*3f80*/  UMOV UR8, 0xfefa39ef ;  /* 0xfefa39ef00087882 */ /* 0x000fe20000000000 */
[----:B------:R-:W-:-:S04]  /*3f90*/  UMOV UR9, 0x3fe62e42 ;  /* 0x3fe62e4200097882 */ /* 0x000fc80000000000 */
[--C-:B------:R-:W-:Y:S02]  /*3fa0*/  DADD R52, R48, -R46.reuse ;  /* 0x0000000030347229 */ /* 0x100fe4000000082e */
[----:B------:R-:W-:-:S06]  /*3fb0*/  DFMA R42, R44, UR8, R46 ;  /* 0x000000082c2a7c2b */ /* 0x000fcc000800002e */
[----:B------:R-:W-:Y:S02]  /*3fc0*/  DADD R52, R50, R52 ;  /* 0x0000000032347229 */ /* 0x000fe40000000034 */
[----:B------:R-:W-:Y:S01]  /*3fd0*/  DFMA R48, -R44, UR8, R42 ;  /* 0x000000082c307c2b */ /* 0x000fe2000800012a */
[----:B------:R-:W-:Y:S01]  /*3fe0*/  IMAD.MOV.U32 R51, RZ, RZ, R69 ;  /* 0x000000ffff337224 */ /* 0x000fe200078e0045 */
[----:B------:R-:W-:Y:S01]  /*3ff0*/  UMOV UR8, 0x3b39803f ;  /* 0x3b39803f00087882 */ /* 0x000fe20000000000 */
[----:B------:R-:W-:Y:S01]  /*4000*/  UMOV UR9, 0x3c7abc9e ;  /* 0x3c7abc9e00097882 */ /* 0x000fe20000000000 */
[----:B------:R-:W-:Y:S02]  /*4010*/  IMAD.MOV.U32 R50, RZ, RZ, R30 ;  /* 0x000000ffff327224 */ /* 0x000fe400078e001e */
[----:B------:R-:W-:Y:S02]  /*4020*/  IMAD.SHL.U32 R30, R51, 0x2, RZ ;  /* 0x00000002331e7824 */ /* 0x000fe400078e00ff */
[----:B------:R-:W-:-:S03]  /*4030*/  DADD R48, -R46, R48 ;  /* 0x000000002e307229 */ /* 0x000fc60000000130 */
[----:B------:R-:W-:-:S05]  /*4040*/  ISETP.GT.U32.AND P1, PT, R30, -0x2000001, PT ;  /* 0xfdffffff1e00780c */ /* 0x000fca0003f24070 */
[----:B------:R-:W-:-:S08]  /*4050*/  DADD R48, R52, -R48 ;  /* 0x0000000034307229 */ /* 0x000fd00000000830 */
[----:B------:R-:W-:Y:S01]  /*4060*/  DFMA R44, R44, UR8, R48 ;  /* 0x000000082c2c7c2b */ /* 0x000fe20008000030 */
[----:B------:R-:W-:Y:S01]  /*4070*/  UMOV UR8, 0xfefa39ef ;  /* 0xfefa39ef00087882 */ /* 0x000fe20000000000 */
[----:B------:R-:W-:Y:S01]  /*4080*/  LOP3.LUT R49, R51, 0xff0fffff, RZ, 0xc0, !PT ;  /* 0xff0fffff33317812 */ /* 0x000fe200078ec0ff */
[----:B------:R-:W-:Y:S01]  /*4090*/  UMOV UR9, 0x3fe62e42 ;  /* 0x3fe62e4200097882 */ /* 0x000fe20000000000 */
[----:B------:R-:W-:Y:S02]  /*40a0*/  MOV R48, 0x652b82fe ;  /* 0x652b82fe00307802 */ /* 0x000fe40000000f00 */
[----:B------:R-:W-:Y:S01]  /*40b0*/  SEL R51, R49, R51, P1 ;  /* 0x0000003331337207 */ /* 0x000fe20000800000 */
[----:B------:R-:W-:Y:S01]  /*40c0*/  IMAD.MOV.U32 R49, RZ, RZ, 0x3ff71547 ;  /* 0x3ff71547ff317424 */ /* 0x000fe200078e00ff */
[----:B------:R-:W-:-:S08]  /*40d0*/  DADD R46, R42, R44 ;  /* 0x000000002a2e7229 */ /* 0x000fd0000000002c */
[----:B------:R-:W-:Y:S02]  /*40e0*/  DADD R42, R42, -R46 ;  /* 0x000000002a2a7229 */ /* 0x000fe4000000082e */
[----:B------:R-:W-:-:S06]  /*40f0*/  DMUL R52, R46, R50 ;  /* 0x000000322e347228 */ /* 0x000fcc0000000000 */
[----:B------:R-:W-:Y:S02]  /*4100*/  DADD R42, R44, R42 ;  /* 0x000000002c2a7229 */ /* 0x000fe4000000002a */
[----:B------:R-:W-:-:S08]  /*4110*/  DFMA R46, R46, R50, -R52 ;  /* 0x000000322e2e722b */ /* 0x000fd00000000834 */
[----:B------:R-:W-:-:S08]  /*4120*/  DFMA R50, R42, R50, R46 ;  /* 0x000000322a32722b */ /* 0x000fd0000000002e */
[----:B------:R-:W-:-:S08]  /*4130*/  DADD R42, R52, R50 ;  /* 0x00000000342a7229 */ /* 0x000fd00000000032 */
[----:B------:R-:W-:Y:S02]  /*4140*/  DFMA R48, R42, R48, 6.75539944105574400000e+15 ;  /* 0x433800002a30742b */ /* 0x000fe40000000030 */
[----:B------:R-:W-:Y:S01]  /*4150*/  FSETP.GEU.FTZ.AND P1, PT, |R43|, 4.1917929649353027344, PT ;  /* 0x4086232b2b00780b */ /* 0x000fe20003f3e200 */
[----:B------:R-:W-:-:S05]  /*4160*/  DADD R52, R52, -R42 ;  /* 0x0000000034347229 */ /* 0x000fca000000082a */
[----:B------:R-:W-:-:S08]  /*4170*/  DADD R44, R48, -6.75539944105574400000e+15 ;  /* 0xc3380000302c7429 */ /* 0x000fd00000000000 */
[----:B------:R-:W-:Y:S01]  /*4180*/  DFMA R46, R44, -UR8, R42 ;  /* 0x800000082c2e7c2b */ /* 0x000fe2000800002a */
[----:B------:R-:W-:Y:S01]  /*4190*/  UMOV UR8, 0x3b39803f ;  /* 0x3b39803f00087882 */ /* 0x000fe20000000000 */
[----:B------:R-:W-:-:S06]  /*41a0*/  UMOV UR9, 0x3c7abc9e ;  /* 0x3c7abc9e00097882 */ /* 0x000fcc0000000000 */
[----:B------:R-:W-:Y:S01]  /*41b0*/  DFMA R46, R44, -UR8, R46 ;  /* 0x800000082c2e7c2b */ /* 0x000fe2000800002e */
[----:B------:R-:W-:Y:S01]  /*41c0*/  UMOV UR8, 0x69ce2bdf ;  /* 0x69ce2bdf00087882 */ /* 0x000fe20000000000 */
[----:B------:R-:W-:Y:S01]  /*41d0*/  IMAD.MOV.U32 R44, RZ, RZ, -0x35dec16 ;  /* 0xfca213eaff2c7424 */ /* 0x000fe200078e00ff */
[----:B------:R-:W-:Y:S01]  /*41e0*/  UMOV UR9, 0x3e5ade15 ;  /* 0x3e5ade1500097882 */ /* 0x000fe20000000000 */
[----:B------:R-:W-:-:S06]  /*41f0*/  IMAD.MOV.U32 R45, RZ, RZ, 0x3e928af3 ;  /* 0x3e928af3ff2d7424 */ /* 0x000fcc00078e00ff */
[----:B------:R-:W-:Y:S01]  /*4200*/  DFMA R44, R46, UR8, R44 ;  /* 0x000000082e2c7c2b */ /* 0x000fe2000800002c */
        /* <DEDUP_REMOVED lines=23> */
[----:B------:R-:W-:-:S08]  /*4380*/  DFMA R44, R46, R44, UR8 ;  /* 0x000000082e2c7e2b */ /* 0x000fd0000800002c */
[----:B------:R-:W-:-:S08]  /*4390*/  DFMA R44, R46, R44, 1 ;  /* 0x3ff000002e2c742b */ /* 0x000fd0000000002c */
[----:B------:R-:W-:-:S10]  /*43a0*/  DFMA R44, R46, R44, 1 ;  /* 0x3ff000002e2c742b */ /* 0x000fd4000000002c */
[----:B------:R-:W-:Y:S02]  /*43b0*/  IMAD R47, R48, 0x100000, R45 ;  /* 0x00100000302f7824 */ /* 0x000fe400078e022d */
[----:B------:R-:W-:Y:S01]  /*43c0*/  IMAD.MOV.U32 R46, RZ, RZ, R44 ;  /* 0x000000ffff2e7224 */ /* 0x000fe200078e002c */
[----:B------:R-:W-:Y:S06]  /*43d0*/  @!P1 BRA `(.L_x_109) ;  /* 0x0000000000309947 */ /* 0x000fec0003800000 */
[----:B------:R-:W-:Y:S01]  /*43e0*/  FSETP.GEU.FTZ.AND P1, PT, |R43|, 4.2275390625, PT ;  /* 0x408748002b00780b */ /* 0x000fe20003f3e200 */
[C---:B------:R-:W-:Y:S02]  /*43f0*/  DSETP.GEU.AND P2, PT, R42.reuse, RZ, PT ;  /* 0x000000ff2a00722a */ /* 0x040fe40003f4e000 */
[----:B------:R-:W-:-:S10]  /*4400*/  DADD R42, R42, +INF ;  /* 0x7ff000002a2a7429 */ /* 0x000fd40000000000 */
[----:B------:R-:W-:Y:S02]  /*4410*/  @!P1 LEA.HI R30, R48, R48, RZ, 0x1 ;  /* 0x00000030301e9211 */ /* 0x000fe400078f08ff */
[----:B------:R-:W-:Y:S01]  /*4420*/  FSEL R46, R42, RZ, P2 ;  /* 0x000000ff2a2e7208 */ /* 0x000fe20001000000 */
[----:B------:R-:W-:Y:S01]  /*4430*/  @!P1 IMAD.MOV.U32 R42, RZ, RZ, RZ ;  /* 0x000000ffff2a9224 */ /* 0x000fe200078e00ff */
[----:B------:R-:W-:-:S05]  /*4440*/  @!P1 SHF.R.S32.HI R47, RZ, 0x1, R30 ;  /* 0x00000001ff2f9819 */ /* 0x000fca000001141e */
[----:B------:R-:W-:Y:S02]  /*4450*/  @!P1 IMAD.IADD R48, R48, 0x1, -R47 ;  /* 0x0000000130309824 */ /* 0x000fe400078e0a2f */
[----:B------:R-:W-:Y:S01]  /*4460*/  @!P1 IMAD R45, R47, 0x100000, R45 ;  /* 0x001000002f2d9824 */ /* 0x000fe200078e022d */
[----:B------:R-:W-:Y:S02]  /*4470*/  FSEL R47, R43, RZ, P2 ;  /* 0x000000ff2b2f7208 */ /* 0x000fe40001000000 */
[----:B------:R-:W-:-:S06]  /*4480*/  @!P1 LEA R43, R48, 0x3ff00000, 0x14 ;  /* 0x3ff00000302b9811 */ /* 0x000fcc00078ea0ff */
[----:B------:R-:W-:-:S11]  /*4490*/  @!P1 DMUL R46, R44, R42 ;  /* 0x0000002a2c2e9228 */ /* 0x000fd60000000000 */
.L_x_109:
[----:B------:R-:W-:Y:S01]  /*44a0*/  DSETP.NEU.AND P1, PT, |R46|, +INF , PT ;  /* 0x7ff000002e00742a */ /* 0x000fe20003f2d200 */
[----:B------:R-:W-:Y:S01]  /*44b0*/  IMAD.MOV.U32 R71, RZ, RZ, 0x0 ;  /* 0x00000000ff477424 */ /* 0x000fe200078e00ff */
[----:B------:R-:W-:-:S12]  /*44c0*/  DADD R52, R50, R52 ;  /* 0x0000000032347229 */ /* 0x000fd80000000034 */
[----:B------:R-:W-:-:S10]  /*44d0*/  @P1 DFMA R46, R52, R46, R46 ;  /* 0x0000002e342e122b */ /* 0x000fd4000000002e */
[----:B------:R-:W-:Y:S02]  /*44e0*/  IMAD.MOV.U32 R30, RZ, RZ, R46 ;  /* 0x000000ffff1e7224 */ /* 0x000fe400078e002e */
[----:B------:R-:W-:Y:S01]  /*44f0*/  IMAD.MOV.U32 R43, RZ, RZ, R47 ;  /* 0x000000ffff2b7224 */ /* 0x000fe200078e002f */
[----:B------:R-:W-:Y:S06]  /*4500*/  RET.REL.NODEC R70 `(_Z30focal_loss_forward_cuda_kernelILb1ELi2EdldfEvPT4_PT1_PKS2_PKT2_PKflllfff) ;  /* 0xffffffb846bc7950 */ /* 0x000fec0003c3ffff */
.L_x_110:
        /* <DEDUP_REMOVED lines=15> */
.L_x_218:


//--------------------- .text._Z30focal_loss_forward_cuda_kernelILb0ELi8EN3c104HalfElffEvPT4_PT1_PKS4_PKT2_PKflllfff --------------------------
	.section	.text._Z30focal_loss_forward_cuda_kernelILb0ELi8EN3c104HalfElffEvPT4_PT1_PKS4_PKT2_PKflllfff,"ax",@progbits
	.align	128
        .global         _Z30focal_loss_forward_cuda_kernelILb0ELi8EN3c104HalfElffEvPT4_PT1_PKS4_PKT2_PKflllfff
        .type           _Z30focal_loss_forward_cuda_kernelILb0ELi8EN3c104HalfElffEvPT4_PT1_PKS4_PKT2_PKflllfff,@function
        .size           _Z30focal_loss_forward_cuda_kernelILb0ELi8EN3c104HalfElffEvPT4_PT1_PKS4_PKT2_PKflllfff,(.L_x_219 - _Z30focal_loss_forward_cuda_kernelILb0ELi8EN3c104HalfElffEvPT4_PT1_PKS4_PKT2_PKflllfff)
        .other          _Z30focal_loss_forward_cuda_kernelILb0ELi8EN3c104HalfElffEvPT4_PT1_PKS4_PKT2_PKflllfff,@"STO_CUDA_ENTRY STV_DEFAULT"
_Z30focal_loss_forward_cuda_kernelILb0ELi8EN3c104HalfElffEvPT4_PT1_PKS4_PKT2_PKflllfff:
.text._Z30focal_loss_forward_cuda_kernelILb0ELi8EN3c104HalfElffEvPT4_PT1_PKS4_PKT2_PKflllfff:
        /* <DEDUP_REMOVED lines=33> */
[----:B------:R-:W0:Y:S01]  /*0210*/  LDC.64 R2, c[0x0][0x250] ;  /* 0x00009400ff027b82 */ /* 0x000e220000000a00 */
[----:B------:R-:W-:Y:S01]  /*0220*/  HFMA2.MMA R18, -RZ, RZ, 0, 0 ;  /* 0x00000000ff127435 */ /* 0x000fe200000001ff */
[----:B------:R-:W-:-:S06]  /*0230*/  IMAD.MOV.U32 R15, RZ, RZ, RZ ;  /* 0x000000ffff0f7224 */ /* 0x000fcc00078e00ff */
[----:B------:R-:W1:Y:S01]  /*0240*/  LDC R0, c[0x0][0xc] ;  /* 0x00000300ff007b82 */ /* 0x000e620000000800 */
[----:B0-----:R-:W-:Y:S01]  /*0250*/  FADD.FTZ R17, -R2, 1 ;  /* 0x3f80000002117421 */ /* 0x001fe20000010100 */
[----:B------:R-:W-:Y:S01]  /*0260*/  FADD.FTZ R16, -R3, -RZ ;  /* 0x800000ff03107221 */ /* 0x000fe20000010100 */
[----:B-1----:R-:W-:-:S07]  /*0270*/  IMAD R0, R0, UR8, RZ ;  /* 0x0000000800007c24 */ /* 0x002fce000f8e02ff */
.L_x_135:
[----:B-1----:R-:W-:Y:S01]  /*0280*/  IMAD.U32 R6, RZ, RZ, UR22 ;  /* 0x00000016ff067e24 */ /* 0x002fe2000f8e00ff */
[----:B------:R-:W-:Y:S04]  /*0290*/  BSSY B1, `(.L_x_113) ;  /* 0x0000026000017945 */ /* 0x000fe80003800000 */
[----:B0-----:R-:W-:-:S04]  /*02a0*/  LOP3.LUT R2, R15, R6, RZ, 0xfc, !PT ;  /* 0x000000060f027212 */ /* 0x001fc800078efcff */
[----:B------:R-:W-:-:S13]  /*02b0*/  ISETP.NE.U32.AND P0, PT, R2, RZ, PT ;  /* 0x000000ff0200720c */ /* 0x000fda0003f05070 */
[----:B------:R-:W-:Y:S05]  /*02c0*/  @!P0 BRA `(.L_x_114) ;  /* 0x00000000002c8947 */ /* 0x000fea0003800000 */
[----:B------:R-:W-:-:S07]  /*02d0*/  MOV R4, 0x2f0 ;  /* 0x000002f000047802 */ /* 0x000fce0000000f00 */
[----:B-----5:R-:W-:Y:S05]  /*02e0*/  CALL.REL.NOINC `($__internal_5_$__cuda_sm20_div_s64) ;  /* 0x0000001c00387944 */ /* 0x020fea0003c00000 */
[----:B------:R-:W-:Y:S01]  /*02f0*/  IADD3 R2, P0, RZ, -R8, RZ ;  /* 0x80000008ff027210 */ /* 0x000fe20007f1e0ff */
[----:B------:R-:W-:Y:S02]  /*0300*/  IMAD.U32 R7, RZ, RZ, UR24 ;  /* 0x00000018ff077e24 */ /* 0x000fe4000f8e00ff */
[----:B------:R-:W-:Y:S02]  /*0310*/  IMAD.U32 R6, RZ, RZ, UR25 ;  /* 0x00000019ff067e24 */ /* 0x000fe4000f8e00ff */
[----:B------:R-:W-:Y:S02]  /*0320*/  IMAD.X R4, RZ, RZ, ~R9, P0 ;  /* 0x000000ffff047224 */ /* 0x000fe400000e0e09 */
[----:B------:R-:W-:-:S04]  /*0330*/  IMAD.WIDE.U32 R24, R2, R7, R14 ;  /* 0x0000000702187225 */ /* 0x000fc800078e000e */
[----:B------:R-:W-:-:S04]  /*0340*/  IMAD R3, R4, R7, RZ ;  /* 0x0000000704037224 */ /* 0x000fc800078e02ff */
[----:B------:R-:W-:-:S05]  /*0350*/  IMAD R3, R2, R6, R3 ;  /* 0x0000000602037224 */ /* 0x000fca00078e0203 */
[----:B------:R-:W-:Y:S01]  /*0360*/  IADD3 R26, R25, R3, RZ ;  /* 0x00000003191a7210 */ /* 0x000fe20007ffe0ff */
[----:B------:R-:W-:Y:S06]  /*0370*/  BRA `(.L_x_115) ;  /* 0x00000000005c7947 */ /* 0x000fec0003800000 */
.L_x_114:
[----:B------:R-:W-:Y:S01]  /*0380*/  IMAD.U32 R7, RZ, RZ, UR23 ;  /* 0x00000017ff077e24 */ /* 0x000fe2000f8e00ff */
[----:B------:R-:W-:Y:S01]  /*0390*/  MOV R26, RZ ;  /* 0x000000ff001a7202 */ /* 0x000fe20000000f00 */
[----:B------:R-:W-:Y:S02]  /*03a0*/  IMAD.MOV.U32 R9, RZ, RZ, RZ ;  /* 0x000000ffff097224 */ /* 0x000fe400078e00ff */
[----:B------:R-:W0:Y:S01]  /*03b0*/  I2F.U32.RP R4, R7 ;  /* 0x0000000700047306 */ /* 0x000e220000209000 */
[----:B------:R-:W-:-:S07]  /*03c0*/  ISETP.NE.U32.AND P2, PT, R7, RZ, PT ;  /* 0x000000ff0700720c */ /* 0x000fce0003f45070 */
[----:B0-----:R-:W0:Y:S02]  /*03d0*/  MUFU.RCP R4, R4 ;  /* 0x0000000400047308 */ /* 0x001e240000001000 */
[----:B0-----:R-:W-:-:S06]  /*03e0*/  VIADD R2, R4, 0xffffffe ;  /* 0x0ffffffe04027836 */ /* 0x001fcc0000000000 */
        /* <DEDUP_REMOVED lines=11> */
[----:B------:R-:W-:-:S13]  /*04a0*/  ISETP.GE.U32.AND P1, PT, R10, R7, PT ;  /* 0x000000070a00720c */ /* 0x000fda0003f26070 */
[----:B------:R-:W-:Y:S01]  /*04b0*/  @P1 VIADD R8, R8, 0x1 ;  /* 0x0000000108081836 */ /* 0x000fe20000000000 */
[----:B------:R-:W-:-:S05]  /*04c0*/  @!P2 LOP3.LUT R8, RZ, R7, RZ, 0x33, !PT ;  /* 0x00000007ff08a212 */ /* 0x000fca00078e33ff */
[----:B------:R-:W-:-:S04]  /*04d0*/  IMAD.MOV R24, RZ, RZ, -R8 ;  /* 0x000000ffff187224 */ /* 0x000fc800078e0a08 */
[----:B------:R-:W-:-:S07]  /*04e0*/  IMAD R24, R7, R24, R14 ;  /* 0x0000001807187224 */ /* 0x000fce00078e020e */
.L_x_115:
[----:B------:R-:W-:Y:S05]  /*04f0*/  BSYNC B1 ;  /* 0x0000000000017941 */ /* 0x000fea0003800000 */
.L_x_113:
[----:B------:R-:W-:-:S04]  /*0500*/  LEA R10, P0, R8, UR10, 0x3 ;  /* 0x0000000a080a7c11 */ /* 0x000fc8000f8018ff */
[----:B------:R-:W-:-:S06]  /*0510*/  LEA.HI.X R11, R8, UR11, R9, 0x3, P0 ;  /* 0x0000000b080b7c11 */ /* 0x000fcc00080f1c09 */
[----:B------:R-:W2:Y:S01]  /*0520*/  LDG.E.64.CONSTANT R10, desc[UR14][R10.64] ;  /* 0x0000000e0a0a7981 */ /* 0x000ea2000c1e9b00 */
[C---:B------:R-:W-:Y:S01]  /*0530*/  IMAD.SHL.U32 R2, R14.reuse, 0x2, RZ ;  /* 0x000000020e027824 */ /* 0x040fe200078e00ff */
[----:B------:R-:W-:Y:S01]  /*0540*/  SHF.L.U64.HI R3, R14, 0x1, R15 ;  /* 0x000000010e037819 */ /* 0x000fe2000001020f */
[----:B------:R-:W-:Y:S01]  /*0550*/  IMAD R21, R9, R7, RZ ;  /* 0x0000000709157224 */ /* 0x000fe200078e02ff */
[----:B------:R-:W-:Y:S02]  /*0560*/  BSSY B1, `(.L_x_116) ;  /* 0x0000180000017945 */ /* 0x000fe40003800000 */
[----:B------:R-:W-:Y:S01]  /*0570*/  IADD3 R4, P1, R2, UR12, RZ ;  /* 0x0000000c02047c10 */ /* 0x000fe2000ff3e0ff */
[----:B------:R-:W-:Y:S01]  /*0580*/  IMAD R21, R8, R6, R21 ;  /* 0x0000000608157224 */ /* 0x000fe200078e0215 */
[----:B------:R-:W-:Y:S02]  /*0590*/  IADD3 R2, P2, R2, UR16, RZ ;  /* 0x0000001002027c10 */ /* 0x000fe4000ff5e0ff */
[----:B------:R-:W-:-:S02]  /*05a0*/  IADD3.X R5, R3, UR13, RZ, P1, !PT ;  /* 0x0000000d03057c10 */ /* 0x000fc40008ffe4ff */
[----:B------:R-:W-:Y:S02]  /*05b0*/  IADD3.X R3, R3, UR17, RZ, P2, !PT ;  /* 0x0000001103037c10 */ /* 0x000fe400097fe4ff */
        /* <DEDUP_REMOVED lines=13> */
[-C--:B------:R-:W-:Y:S02]  /*0690*/  ISETP.GE.AND.EX P2, PT, R26, R13.reuse, PT, P2 ;  /* 0x0000000d1a00720c */ /* 0x080fe40003f46320 */
[----:B------:R-:W-:Y:S02]  /*06a0*/  ISETP.GE.U32.AND P1, PT, R25, R12, PT ;  /* 0x0000000c1900720c */ /* 0x000fe40003f26070 */
[----:B------:R-:W-:-:S02]  /*06b0*/  ISETP.GE.AND.EX P0, PT, R20, R13, PT, P0 ;  /* 0x0000000d1400720c */ /* 0x000fc40003f06300 */
[----:B------:R-:W-:Y:S02]  /*06c0*/  IADD3 R20, R9, R21, RZ ;  /* 0x0000001509147210 */ /* 0x000fe40007ffe0ff */
[----:B------:R-:W-:-:S05]  /*06d0*/  ISETP.GE.AND.EX P1, PT, R22, R13, PT, P1 ;  /* 0x0000000d1600720c */ /* 0x000fca0003f26310 */
[----:B------:R-:W-:Y:S01]  /*06e0*/  @P2 PRMT R21, RZ, 0x7610, R21 ;  /* 0x00007610ff152816 */ /* 0x000fe20000000015 */
[----:B------:R-:W-:Y:S07]  /*06f0*/  @P2 BRA `(.L_x_119) ;  /* 0x0000000000902947 */ /* 0x000fee0003800000 */
[----:B-----5:R-:W-:Y:S01]  /*0700*/  HADD2.F32 R21, -RZ, R4.H0_H0 ;  /* 0x20000004ff157230 */ /* 0x020fe20000004100 */
[----:B------:R-:W-:-:S04]  /*0710*/  ISETP.NE.U32.AND P2, PT, R14, R8, PT ;  /* 0x000000080e00720c */ /* 0x000fc80003f45070 */
[C---:B------:R-:W-:Y:S01]  /*0720*/  FMUL.FTZ R23, R21.reuse, -1.4426950216293334961 ;  /* 0xbfb8aa3b15177820 */ /* 0x040fe20000410000 */
[C---:B------:R-:W-:Y:S01]  /*0730*/  FSETP.GE.FTZ.AND P3, PT, R21.reuse, RZ, PT ;  /* 0x000000ff1500720b */ /* 0x040fe20003f76000 */
[----:B------:R-:W-:Y:S01]  /*0740*/  FMUL.FTZ R25, R21, 1.4426950216293334961 ;  /* 0x3fb8aa3b15197820 */ /* 0x000fe20000410000 */
[----:B------:R-:W-:Y:S01]  /*0750*/  ISETP.NE.AND.EX P2, PT, R15, R20, PT, P2 ;  /* 0x000000140f00720c */ /* 0x000fe20003f45320 */
[----:B------:R-:W0:Y:S02]  /*0760*/  MUFU.EX2 R22, R23 ;  /* 0x0000001700167308 */ /* 0x000e240000000800 */
[----:B0-----:R-:W-:-:S08]  /*0770*/  FADD.FTZ R27, R22, 1 ;  /* 0x3f800000161b7421 */ /* 0x001fd00000010000 */
[----:B------:R-:W0:Y:S08]  /*0780*/  @!P3 MUFU.EX2 R22, R25 ;  /* 0x000000190016b308 */ /* 0x000e300000000800 */
[----:B------:R-:W-:Y:S01]  /*0790*/  MUFU.RCP R27, R27 ;  /* 0x0000001b001b7308 */ /* 0x000fe20000001000 */
[----:B0-----:R-:W-:Y:S01]  /*07a0*/  FADD.FTZ R28, R22, 1 ;  /* 0x3f800000161c7421 */ /* 0x001fe20000010000 */
[----:B------:R-:W-:-:S06]  /*07b0*/  FADD.FTZ R22, -R21, -RZ ;  /* 0x800000ff15167221 */ /* 0x000fcc0000010100 */
[----:B------:R-:W0:Y:S01]  /*07c0*/  MUFU.LG2 R29, R28 ;  /* 0x0000001c001d7308 */ /* 0x000e220000000c00 */
[----:B------:R-:W-:Y:S02]  /*07d0*/  FSEL R22, R22, RZ, !P3 ;  /* 0x000000ff16167208 */ /* 0x000fe40005800000 */
[----:B------:R-:W-:-:S04]  /*07e0*/  ISETP.GT.U32.AND P3, PT, R10, -0x1, PT ;  /* 0xffffffff0a00780c */ /* 0x000fc80003f64070 */
[----:B------:R-:W-:-:S04]  /*07f0*/  ISETP.GT.AND.EX P2, PT, R11, -0x1, !P2, P3 ;  /* 0xffffffff0b00780c */ /* 0x000fc80005744330 */
[----:B------:R-:W-:Y:S01]  /*0800*/  FSEL R25, R21, RZ, !P2 ;  /* 0x000000ff15197208 */ /* 0x000fe20005000000 */
[----:B0-----:R-:W-:Y:S01]  /*0810*/  FFMA.FTZ R23, R29, 0.69314718246459960938, R22 ;  /* 0x3f3172181d177823 */ /* 0x001fe20000010016 */
[----:B------:R-:W-:-:S03]  /*0820*/  FADD.FTZ R22, R27, -RZ ;  /* 0x800000ff1b167221 */ /* 0x000fc60000010000 */
[----:B------:R-:W-:Y:S01]  /*0830*/  FADD.FTZ R23, R23, R25 ;  /* 0x0000001917177221 */ /* 0x000fe20000010000 */
[----:B------:R-:W-:Y:S01]  /*0840*/  FADD.FTZ R21, -R22, 1 ;  /* 0x3f80000016157421 */ /* 0x000fe20000010100 */
[----:B------:R-:W-:-:S04]  /*0850*/  FSEL R25, R17, UR20, !P2 ;  /* 0x0000001411197c08 */ /* 0x000fc8000d000000 */
[----:B------:R-:W-:-:S06]  /*0860*/  FSEL R27, R21, R22, P2 ;  /* 0x00000016151b7208 */ /* 0x000fcc0001000000 */
[----:B------:R-:W0:Y:S02]  /*0870*/  MUFU.LG2 R27, R27 ;  /* 0x0000001b001b7308 */ /* 0x000e240000000c00 */
[----:B0-----:R-:W-:-:S06]  /*0880*/  FMUL.FTZ R29, R27, UR21 ;  /* 0x000000151b1d7c20 */ /* 0x001fcc0008410000 */
[----:B------:R-:W0:Y:S02]  /*0890*/  MUFU.EX2 R28, R29 ;  /* 0x0000001d001c7308 */ /* 0x000e240000000800 */
[----:B0-----:R-:W-:Y:S01]  /*08a0*/  FMUL.FTZ R25, R25, R28 ;  /* 0x0000001c19197220 */ /* 0x001fe20000410000 */
[----:B------:R-:W-:Y:S01]  /*08b0*/  FADD.FTZ R28, RZ, -R22 ;  /* 0x80000016ff1c7221 */ /* 0x000fe20000010000 */
[----:B------:R-:W-:Y:S02]  /*08c0*/  FSEL R22, R22, R21, P2 ;  /* 0x0000001516167208 */ /* 0x000fe40001000000 */
[----:B------:R-:W-:Y:S02]  /*08d0*/  FFMA.FTZ R18, R25, R23, R18 ;  /* 0x0000001719127223 */ /* 0x000fe40000010012 */
[----:B------:R-:W-:Y:S02]  /*08e0*/  FSEL R28, R21, R28, P2 ;  /* 0x0000001c151c7208 */ /* 0x000fe40001000000 */
[----:B------:R-:W-:-:S05]  /*08f0*/  FSEL R21, R16, UR21, P2 ;  /* 0x0000001510157c08 */ /* 0x000fca0009000000 */
[----:B------:R-:W-:-:S04]  /*0900*/  FMUL.FTZ R21, R21, R22 ;  /* 0x0000001615157220 */ /* 0x000fc80000410000 */
[----:B------:R-:W-:-:S04]  /*0910*/  FFMA.FTZ R28, R21, R23, -R28 ;  /* 0x00000017151c7223 */ /* 0x000fc8000001081c */
[----:B------:R-:W-:-:S05]  /*0920*/  FMUL.FTZ R21, R25, R28 ;  /* 0x0000001c19157220 */ /* 0x000fca0000410000 */
[----:B------:R-:W-:-:S07]  /*0930*/  F2FP.F16.F32.PACK_AB R21, RZ, R21 ;  /* 0x00000015ff15723e */ /* 0x000fce00000000ff */
.L_x_119:
[----:B------:R-:W-:Y:S05]  /*0940*/  BSYNC B2 ;  /* 0x0000000000027941 */ /* 0x000fea0003800000 */
.L_x_118:
[----:B------:R-:W-:Y:S01]  /*0950*/  BSSY B2, `(.L_x_120) ;  /* 0x0000029000027945 */ /* 0x000fe20003800000 */
[----:B------:R-:W-:-:S03]  /*0960*/  @P1 PRMT R22, RZ, 0x7610, R22 ;  /* 0x00007610ff161816 */ /* 0x000fc60000000016 */
[----:B------:R-:W-:Y:S05]  /*0970*/  @P1 BRA `(.L_x_121) ;  /* 0x0000000000981947 */ /* 0x000fea0003800000 */
[----:B-----5:R-:W-:-:S05]  /*0980*/  HADD2.F32 R4, -RZ, R4.H1_H1 ;  /* 0x30000004ff047230 */ /* 0x020fca0000004100 */
[C---:B------:R-:W-:Y:S01]  /*0990*/  FMUL.FTZ R27, R4.reuse, -1.4426950216293334961 ;  /* 0xbfb8aa3b041b7820 */ /* 0x040fe20000410000 */
[C---:B------:R-:W-:Y:S01]  /*09a0*/  FSETP.GE.FTZ.AND P1, PT, R4.reuse, RZ, PT ;  /* 0x000000ff0400720b */ /* 0x040fe20003f36000 */
[----:B------:R-:W-:Y:S02]  /*09b0*/  FMUL.FTZ R28, R4, 1.4426950216293334961 ;  /* 0x3fb8aa3b041c7820 */ /* 0x000fe40000410000 */
[----:B------:R-:W0:Y:S02]  /*09c0*/  MUFU.EX2 R23, R27 ;  /* 0x0000001b00177308 */ /* 0x000e240000000800 */
[----:B0-----:R-:W-:-:S08]  /*09d0*/  FADD.FTZ R22, R23, 1 ;  /* 0x3f80000017167421 */ /* 0x001fd00000010000 */
[----:B------:R-:W0:Y:S08]  /*09e0*/  @!P1 MUFU.EX2 R23, R28 ;  /* 0x0000001c00179308 */ /* 0x000e300000000800 */
[----:B------:R-:W-:Y:S01]  /*09f0*/  MUFU.RCP R22, R22 ;  /* 0x0000001600167308 */ /* 0x000fe20000001000 */
[----:B0-----:R-:W-:Y:S01]  /*0a00*/  FADD.FTZ R29, R23, 1 ;  /* 0x3f800000171d7421 */ /* 0x001fe20000010000 */
[----:B------:R-:W-:-:S06]  /*0a10*/  FADD.FTZ R23, -R4, -RZ ;  /* 0x800000ff04177221 */ /* 0x000fcc0000010100 */
[----:B------:R-:W0:Y:S01]  /*0a20*/  MUFU.LG2 R25, R29 ;  /* 0x0000001d00197308 */ /* 0x000e220000000c00 */
[----:B------:R-:W-:-:S05]  /*0a30*/  FSEL R23, R23, RZ, !P1 ;  /* 0x000000ff17177208 */ /* 0x000fca0004800000 */
[----:B0-----:R-:W-:Y:S01]  /*0a40*/  FFMA.FTZ R25, R25, 0.69314718246459960938, R23 ;  /* 0x3f31721819197823 */ /* 0x001fe20000010017 */
[----:B------:R-:W-:-:S04]  /*0a50*/  IADD3 R23, P2, R14, 0x1, RZ ;  /* 0x000000010e177810 */ /* 0x000fc80007f5e0ff */
[----:B------:R-:W-:Y:S01]  /*0a60*/  ISETP.NE.U32.AND P1, PT, R23, R8, PT ;  /* 0x000000081700720c */ /* 0x000fe20003f25070 */
[----:B------:R-:W-:Y:S01]  /*0a70*/  IMAD.X R23, RZ, RZ, R15, P2 ;  /* 0x000000ffff177224 */ /* 0x000fe200010e060f */
[----:B------:R-:W-:-:S04]  /*0a80*/  ISETP.GT.U32.AND P2, PT, R10, -0x1, PT ;  /* 0xffffffff0a00780c */ /* 0x000fc80003f44070 */
[----:B------:R-:W-:Y:S01]  /*0a90*/  ISETP.NE.AND.EX P1, PT, R23, R20, PT, P1 ;  /* 0x000000141700720c */ /* 0x000fe20003f25310 */
[----:B------:R-:W-:-:S03]  /*0aa0*/  FADD.FTZ R23, R22, -RZ ;  /* 0x800000ff16177221 */ /* 0x000fc60000010000 */
[----:B------:R-:W-:Y:S01]  /*0ab0*/  ISETP.GT.AND.EX P1, PT, R11, -0x1, !P1, P2 ;  /* 0xffffffff0b00780c */ /* 0x000fe20004f24320 */
[----:B------:R-:W-:-:S03]  /*0ac0*/  FADD.FTZ R29, RZ, -R23 ;  /* 0x80000017ff1d7221 */ /* 0x000fc60000010000 */
[----:B------:R-:W-:Y:S01]  /*0ad0*/  FSEL R28, R4, RZ, !P1 ;  /* 0x000000ff041c7208 */ /* 0x000fe20004800000 */
[----:B------:R-:W-:Y:S01]  /*0ae0*/  FADD.FTZ R4, -R23, 1 ;  /* 0x3f80000017047421 */ /* 0x000fe20000010100 */
[----:B------:R-:W-:-:S03]  /*0af0*/  FSEL R27, R17, UR20, !P1 ;  /* 0x00000014111b7c08 */ /* 0x000fc6000c800000 */
[----:B------:R-:W-:Y:S01]  /*0b00*/  FADD.FTZ R25, R25, R28 ;  /* 0x0000001c19197221 */ /* 0x000fe20000010000 */
[----:B------:R-:W-:Y:S02]  /*0b10*/  FSEL R28, R4, R23, P1 ;  /* 0x00000017041c7208 */ /* 0x000fe40000800000 */
[----:B------:R-:W-:-:S04]  /*0b20*/  FSEL R23, R23, R4, P1 ;  /* 0x0000000417177208 */ /* 0x000fc80000800000 */
[----:B------:R-:W0:Y:S02]  /*0b30*/  MUFU.LG2 R28, R28 ;  /* 0x0000001c001c7308 */ /* 0x000e240000000c00 */
[----:B0-----:R-:W-:-:S06]  /*0b40*/  FMUL.FTZ R28, R28, UR21 ;  /* 0x000000151c1c7c20 */ /* 0x001fcc0008410000 */
[----:B------:R-:W0:Y:S02]  /*0b50*/  MUFU.EX2 R22, R28 ;  /* 0x0000001c00167308 */ /* 0x000e240000000800 */
[----:B0-----:R-:W-:Y:S01]  /*0b60*/  FMUL.FTZ R27, R27, R22 ;  /* 0x000000161b1b7220 */ /* 0x001fe20000410000 */
[----:B------:R-:W-:Y:S02]  /*0b70*/  FSEL R22, R4, R29, P1 ;  /* 0x0000001d04167208 */ /* 0x000fe40000800000 */
[----:B------:R-:W-:Y:S01]  /*0b80*/  FSEL R4, R16, UR21, P1 ;  /* 0x0000001510047c08 */ /* 0x000fe20008800000 */
[----:B------:R-:W-:-:S04]  /*0b90*/  FFMA.FTZ R18, R27, R25, R18 ;  /* 0x000000191b127223 */ /* 0x000fc80000010012 */
[----:B------:R-:W-:-:S04]  /*0ba0*/  FMUL.FTZ R23, R4, R23 ;  /* 0x0000001704177220 */ /* 0x000fc80000410000 */
[----:B------:R-:W-:-:S04]  /*0bb0*/  FFMA.FTZ R22, R23, R25, -R22 ;  /* 0x0000001917167223 */ /* 0x000fc80000010816 */
[----:B------:R-:W-:-:S05]  /*0bc0*/  FMUL.FTZ R22, R27, R22 ;  /* 0x000000161b167220 */ /* 0x000fca0000410000 */
[----:B------:R-:W-:-:S07]  /*0bd0*/  F2FP.F16.F32.PACK_AB R22, RZ, R22 ;  /* 0x00000016ff16723e */ /* 0x000fce00000000ff */
.L_x_121:
[----:B------:R-:W-:Y:S05]  /*0be0*/  BSYNC B2 ;  /* 0x0000000000027941 */ /* 0x000fea0003800000 */
.L_x_120:
        /* <DEDUP_REMOVED lines=9> */
[----:B------:R0:W1:Y:S01]  /*0c80*/  MUFU.EX2 R23, R27 ;  /* 0x0000001b00177308 */ /* 0x0000620000000800 */
[----:B------:R-:W-:-:S05]  /*0c90*/  IMAD.X R29, RZ, RZ, R15, P2 ;  /* 0x000000ffff1d7224 */ /* 0x000fca00010e060f */
[----:B------:R-:W-:Y:S01]  /*0ca0*/  ISETP.NE.AND.EX P0, PT, R29, R20, PT, P0 ;  /* 0x000000141d00720c */ /* 0x000fe20003f05300 */
[----:B0-----:R-:W-:-:S05]  /*0cb0*/  FADD.FTZ R27, -R4, -RZ ;  /* 0x800000ff041b7221 */ /* 0x001fca0000010100 */
[----:B------:R-:W-:Y:S01]  /*0cc0*/  FSEL R27, R27, RZ, !P1 ;  /* 0x000000ff1b1b7208 */ /* 0x000fe20004800000 */
[----:B-1----:R-:W-:Y:S02]  /*0cd0*/  FADD.FTZ R25, R23, 1 ;  /* 0x3f80000017197421 */ /* 0x002fe40000010000 */
[----:B------:R0:W1:Y:S01]  /*0ce0*/  @!P1 MUFU.EX2 R23, R28 ;  /* 0x0000001c00179308 */ /* 0x0000620000000800 */
[----:B------:R-:W-:-:S04]  /*0cf0*/  ISETP.GT.U32.AND P1, PT, R10, -0x1, PT ;  /* 0xffffffff0a00780c */ /* 0x000fc80003f24070 */
[----:B------:R-:W-:-:S03]  /*0d00*/  ISETP.GT.AND.EX P0, PT, R11, -0x1, !P0, P1 ;  /* 0xffffffff0b00780c */ /* 0x000fc60004704310 */
[----:B------:R-:W-:Y:S01]  /*0d10*/  MUFU.RCP R25, R25 ;  /* 0x0000001900197308 */ /* 0x000fe20000001000 */
[----:B0-----:R-:W-:Y:S01]  /*0d20*/  FSEL R28, R4, RZ, !P0 ;  /* 0x000000ff041c7208 */ /* 0x001fe20004000000 */
[----:B-1----:R-:W-:-:S06]  /*0d30*/  FADD.FTZ R23, R23, 1 ;  /* 0x3f80000017177421 */ /* 0x002fcc0000010000 */
[----:B------:R-:W0:Y:S02]  /*0d40*/  MUFU.LG2 R23, R23 ;  /* 0x0000001700177308 */ /* 0x000e240000000c00 */
        /* <DEDUP_REMOVED lines=19> */
.L_x_123:
[----:B------:R-:W-:Y:S05]  /*0e80*/  BSYNC B2 ;  /* 0x0000000000027941 */ /* 0x000fea0003800000 */
.L_x_122:
[C---:B------:R-:W-:Y:S01]  /*0e90*/  IADD3 R27, P3, R24.reuse, 0x3, RZ ;  /* 0x00000003181b7810 */ /* 0x040fe20007f7e0ff */
[----:B------:R-:W-:Y:S01]  /*0ea0*/  BSSY B2, `(.L_x_124) ;  /* 0x000003c000027945 */ /* 0x000fe20003800000 */
[C---:B------:R-:W-:Y:S02]  /*0eb0*/  IADD3 R25, P6, R24.reuse, 0x4, RZ ;  /* 0x0000000418197810 */ /* 0x040fe40007fde0ff */
[-C--:B------:R-:W-:Y:S01]  /*0ec0*/  ISETP.GE.U32.AND P1, PT, R27, R12.reuse, PT ;  /* 0x0000000c1b00720c */ /* 0x080fe20003f26070 */
[----:B------:R-:W-:Y:S01]  /*0ed0*/  IMAD.X R28, RZ, RZ, R26, P3 ;  /* 0x000000ffff1c7224 */ /* 0x000fe200018e061a */
[----:B------:R-:W-:Y:S02]  /*0ee0*/  ISETP.GE.U32.AND P2, PT, R25, R12, PT ;  /* 0x0000000c1900720c */ /* 0x000fe40003f46070 */
[----:B------:R-:W-:Y:S02]  /*0ef0*/  IADD3 R25, P5, R24, 0x6, RZ ;  /* 0x0000000618197810 */ /* 0x000fe40007fbe0ff */
[----:B------:R-:W-:-:S02]  /*0f00*/  ISETP.GE.AND.EX P1, PT, R28, R13, PT, P1 ;  /* 0x0000000d1c00720c */ /* 0x000fc40003f26310 */
[C---:B------:R-:W-:Y:S02]  /*0f10*/  IADD3 R27, P0, R24.reuse, 0x5, RZ ;  /* 0x00000005181b7810 */ /* 0x040fe40007f1e0ff */
[----:B------:R-:W-:Y:S02]  /*0f20*/  ISETP.GE.U32.AND P3, PT, R25, R12, PT ;  /* 0x0000000c1900720c */ /* 0x000fe40003f66070 */
[----:B-----5:R-:W-:Y:S02]  /*0f30*/  IADD3.X R4, RZ, R26, RZ, P6, !PT ;  /* 0x0000001aff047210 */ /* 0x020fe400037fe4ff */
[----:B------:R-:W-:Y:S01]  /*0f40*/  IADD3 R25, P6, R24, 0x7, RZ ;  /* 0x0000000718197810 */ /* 0x000fe20007fde0ff */
[--C-:B------:R-:W-:Y:S01]  /*0f50*/  IMAD.X R24, RZ, RZ, R26.reuse, P0 ;  /* 0x000000ffff187224 */ /* 0x100fe200000e061a */
[-C--:B------:R-:W-:Y:S02]  /*0f60*/  ISETP.GE.U32.AND P4, PT, R27, R12.reuse, PT ;  /* 0x0000000c1b00720c */ /* 0x080fe40003f86070 */
[----:B------:R-:W-:Y:S01]  /*0f70*/  ISETP.GE.U32.AND P0, PT, R25, R12, PT ;  /* 0x0000000c1900720c */ /* 0x000fe20003f06070 */
[--C-:B------:R-:W-:Y:S01]  /*0f80*/  IMAD.X R12, RZ, RZ, R26.reuse, P5 ;  /* 0x000000ffff0c7224 */ /* 0x100fe200028e061a */
[-C--:B------:R-:W-:Y:S01]  /*0f90*/  ISETP.GE.AND.EX P2, PT, R4, R13.reuse, PT, P2 ;  /* 0x0000000d0400720c */ /* 0x080fe20003f46320 */
[----:B------:R-:W-:Y:S01]  /*0fa0*/  IMAD.X R26, RZ, RZ, R26, P6 ;  /* 0x000000ffff1a7224 */ /* 0x000fe200030e061a */
[----:B------:R-:W-:-:S02]  /*0fb0*/  ISETP.GE.AND.EX P4, PT, R24, R13, PT, P4 ;  /* 0x0000000d1800720c */ /* 0x000fc40003f86340 */
[-C--:B------:R-:W-:Y:S02]  /*0fc0*/  ISETP.GE.AND.EX P3, PT, R12, R13.reuse, PT, P3 ;  /* 0x0000000d0c00720c */ /* 0x080fe40003f66330 */
[----:B------:R-:W-:Y:S02]  /*0fd0*/  ISETP.GE.AND.EX P0, PT, R26, R13, PT, P0 ;  /* 0x0000000d1a00720c */ /* 0x000fe40003f06300 */
[----:B------:R-:W-:Y:S01]  /*0fe0*/  @P1 PRMT R25, RZ, 0x7610, R25 ;  /* 0x00007610ff191816 */ /* 0x000fe20000000019 */
[----:B------:R-:W-:Y:S10]  /*0ff0*/  @P1 BRA `(.L_x_125) ;  /* 0x0000000000981947 */ /* 0x000ff40003800000 */
[----:B------:R-:W-:Y:S01]  /*1000*/  HADD2.F32 R5, -RZ, R5.H1_H1 ;  /* 0x30000005ff057230 */ /* 0x000fe20000004100 */
[----:B------:R-:W-:-:S04]  /*1010*/  IADD3 R27, P6, R14, 0x3, RZ ;  /* 0x000000030e1b7810 */ /* 0x000fc80007fde0ff */
[C---:B------:R-:W-:Y:S01]  /*1020*/  FMUL.FTZ R4, R5.reuse, -1.4426950216293334961 ;  /* 0xbfb8aa3b05047820 */ /* 0x040fe20000410000 */
[C---:B------:R-:W-:Y:S01]  /*1030*/  FSETP.GE.FTZ.AND P5, PT, R5.reuse, RZ, PT ;  /* 0x000000ff0500720b */ /* 0x040fe20003fb6000 */
[----:B------:R-:W-:Y:S01]  /*1040*/  FMUL.FTZ R24, R5, 1.4426950216293334961 ;  /* 0x3fb8aa3b05187820 */ /* 0x000fe20000410000 */
[----:B------:R-:W-:Y:S01]  /*1050*/  ISETP.NE.U32.AND P1, PT, R27, R8, PT ;  /* 0x000000081b00720c */ /* 0x000fe20003f25070 */
[----:B------:R-:W0:Y:S01]  /*1060*/  MUFU.EX2 R12, R4 ;  /* 0x00000004000c7308 */ /* 0x000e220000000800 */
[----:B------:R-:W-:Y:S02]  /*1070*/  IADD3.X R27, RZ, R15, RZ, P6, !PT ;  /* 0x0000000fff1b7210 */ /* 0x000fe400037fe4ff */
[----:B------:R-:W-:Y:S02]  /*1080*/  ISETP.GT.U32.AND P6, PT, R10, -0x1, PT ;  /* 0xffffffff0a00780c */ /* 0x000fe40003fc4070 */
[----:B------:R-:W-:-:S04]  /*1090*/  ISETP.NE.AND.EX P1, PT, R27, R20, PT, P1 ;  /* 0x000000141b00720c */ /* 0x000fc80003f25310 */
[----:B------:R-:W-:Y:S01]  /*10a0*/  ISETP.GT.AND.EX P1, PT, R11, -0x1, !P1, P6 ;  /* 0xffffffff0b00780c */ /* 0x000fe20004f24360 */
[----:B0-----:R-:W-:Y:S02]  /*10b0*/  FADD.FTZ R25, R12, 1 ;  /* 0x3f8000000c197421 */ /* 0x001fe40000010000 */
[----:B------:R-:W0:Y:S08]  /*10c0*/  @!P5 MUFU.EX2 R12, R24 ;  /* 0x00000018000cd308 */ /* 0x000e300000000800 */
[----:B------:R0:W1:Y:S02]  /*10d0*/  MUFU.RCP R13, R25 ;  /* 0x00000019000d7308 */ /* 0x0000640000001000 */
[----:B0-----:R-:W-:Y:S01]  /*10e0*/  FADD.FTZ R25, R12, 1 ;  /* 0x3f8000000c197421 */ /* 0x001fe20000010000 */
[C---:B------:R-:W-:Y:S01]  /*10f0*/  FADD.FTZ R12, -R5.reuse, -RZ ;  /* 0x800000ff050c7221 */ /* 0x040fe20000010100 */
[----:B------:R-:W-:-:S04]  /*1100*/  FSEL R5, R5, RZ, !P1 ;  /* 0x000000ff05057208 */ /* 0x000fc80004800000 */
[----:B------:R-:W0:Y:S01]  /*1110*/  MUFU.LG2 R25, R25 ;  /* 0x0000001900197308 */ /* 0x000e220000000c00 */
[----:B------:R-:W-:Y:S01]  /*1120*/  FSEL R24, R12, RZ, !P5 ;  /* 0x000000ff0c187208 */ /* 0x000fe20006800000 */
[----:B-1----:R-:W-:-:S04]  /*1130*/  FADD.FTZ R13, R13, -RZ ;  /* 0x800000ff0d0d7221 */ /* 0x002fc80000010000 */
[----:B------:R-:W-:Y:S01]  /*1140*/  FADD.FTZ R4, -R13, 1 ;  /* 0x3f8000000d047421 */ /* 0x000fe20000010100 */
[----:B------:R-:W-:-:S04]  /*1150*/  FADD.FTZ R27, RZ, -R13 ;  /* 0x8000000dff1b7221 */ /* 0x000fc80000010000 */
[----:B------:R-:W-:Y:S02]  /*1160*/  FSEL R26, R4, R13, P1 ;  /* 0x0000000d041a7208 */ /* 0x000fe40000800000 */
[----:B------:R-:W-:Y:S02]  /*1170*/  FSEL R28, R13, R4, P1 ;  /* 0x000000040d1c7208 */ /* 0x000fe40000800000 */
[----:B------:R-:W-:Y:S02]  /*1180*/  FSEL R13, R16, UR21, P1 ;  /* 0x00000015100d7c08 */ /* 0x000fe40008800000 */
[----:B------:R-:W1:Y:S01]  /*1190*/  MUFU.LG2 R26, R26 ;  /* 0x0000001a001a7308 */ /* 0x000e620000000c00 */
[----:B0-----:R-:W-:Y:S01]  /*11a0*/  FFMA.FTZ R24, R25, 0.69314718246459960938, R24 ;  /* 0x3f31721819187823 */ /* 0x001fe20000010018 */
[----:B------:R-:W-:Y:S01]  /*11b0*/  FSEL R27, R4, R27, P1 ;  /* 0x0000001b041b7208 */ /* 0x000fe20000800000 */
[----:B------:R-:W-:Y:S02]  /*11c0*/  FMUL.FTZ R28, R13, R28 ;  /* 0x0000001c0d1c7220 */ /* 0x000fe40000410000 */
[----:B------:R-:W-:Y:S01]  /*11d0*/  FADD.FTZ R24, R24, R5 ;  /* 0x0000000518187221 */ /* 0x000fe20000010000 */
[----:B------:R-:W-:-:S03]  /*11e0*/  FSEL R5, R17, UR20, !P1 ;  /* 0x0000001411057c08 */ /* 0x000fc6000c800000 */
[----:B------:R-:W-:Y:S01]  /*11f0*/  FFMA.FTZ R28, R28, R24, -R27 ;  /* 0x000000181c1c7223 */ /* 0x000fe2000001081b */
[----:B-1----:R-:W-:-:S04]  /*1200*/  FMUL.FTZ R29, R26, UR21 ;  /* 0x000000151a1d7c20 */ /* 0x002fc80008410000 */
[----:B------:R-:W0:Y:S02]  /*1210*/  MUFU.EX2 R12, R29 ;  /* 0x0000001d000c7308 */ /* 0x000e240000000800 */
[----:B0-----:R-:W-:-:S04]  /*1220*/  FMUL.FTZ R5, R5, R12 ;  /* 0x0000000c05057220 */ /* 0x001fc80000410000 */
[C---:B------:R-:W-:Y:S01]  /*1230*/  FMUL.FTZ R25, R5.reuse, R28 ;  /* 0x0000001c05197220 */ /* 0x040fe20000410000 */
[----:B------:R-:W-:-:S04]  /*1240*/  FFMA.FTZ R18, R5, R24, R18 ;  /* 0x0000001805127223 */ /* 0x000fc80000010012 */
[----:B------:R-:W-:-:S07]  /*1250*/  F2FP.F16.F32.PACK_AB R25, RZ, R25 ;  /* 0x00000019ff19723e */ /* 0x000fce00000000ff */
.L_x_125:
[----:B------:R-:W-:Y:S05]  /*1260*/  BSYNC B2 ;  /* 0x0000000000027941 */ /* 0x000fea0003800000 */
.L_x_124:
        /* <DEDUP_REMOVED lines=9> */
[----:B------:R-:W-:Y:S02]  /*1300*/  FSETP.GE.FTZ.AND P2, PT, R27, RZ, PT ;  /* 0x000000ff1b00720b */ /* 0x000fe40003f56000 */
[----:B------:R-:W-:Y:S01]  /*1310*/  ISETP.NE.U32.AND P1, PT, R29, R8, PT ;  /* 0x000000081d00720c */ /* 0x000fe20003f25070 */
[----:B------:R0:W1:Y:S01]  /*1320*/  MUFU.EX2 R4, R5 ;  /* 0x0000000500047308 */ /* 0x0000620000000800 */
[----:B------:R-:W-:Y:S01]  /*1330*/  IMAD.X R29, RZ, RZ, R15, P5 ;  /* 0x000000ffff1d7224 */ /* 0x000fe200028e060f */
[----:B------:R-:W-:-:S04]  /*1340*/  ISETP.GT.U32.AND P5, PT, R10, -0x1, PT ;  /* 0xffffffff0a00780c */ /* 0x000fc80003fa4070 */
[----:B------:R-:W-:Y:S01]  /*1350*/  ISETP.NE.AND.EX P1, PT, R29, R20, PT, P1 ;  /* 0x000000141d00720c */ /* 0x000fe20003f25310 */
[----:B0-----:R-:W-:-:S03]  /*1360*/  FMUL.FTZ R5, R27, 1.4426950216293334961 ;  /* 0x3fb8aa3b1b057820 */ /* 0x001fc60000410000 */
[----:B------:R-:W-:Y:S01]  /*1370*/  ISETP.GT.AND.EX P1, PT, R11, -0x1, !P1, P5 ;  /* 0xffffffff0b00780c */ /* 0x000fe20004f24350 */
[----:B-1----:R-:W-:Y:S02]  /*1380*/  FADD.FTZ R26, R4, 1 ;  /* 0x3f800000041a7421 */ /* 0x002fe40000010000 */
[----:B------:R0:W-:Y:S08]  /*1390*/  @!P2 MUFU.EX2 R4, R5 ;  /* 0x000000050004a308 */ /* 0x0001f00000000800 */
[----:B------:R-:W1:Y:S01]  /*13a0*/  MUFU.RCP R26, R26 ;  /* 0x0000001a001a7308 */ /* 0x000e620000001000 */
[----:B0-----:R-:W-:-:S05]  /*13b0*/  FADD.FTZ R5, -R27, -RZ ;  /* 0x800000ff1b057221 */ /* 0x001fca0000010100 */
[----:B------:R-:W-:Y:S01]  /*13c0*/  FSEL R5, R5, RZ, !P2 ;  /* 0x000000ff05057208 */ /* 0x000fe20005000000 */
[----:B-1----:R-:W-:Y:S01]  /*13d0*/  FADD.FTZ R28, R26, -RZ ;  /* 0x800000ff1a1c7221 */ /* 0x002fe20000010000 */
[----:B------:R-:W-:-:S03]  /*13e0*/  FADD.FTZ R26, R4, 1 ;  /* 0x3f800000041a7421 */ /* 0x000fc60000010000 */
[----:B------:R-:W-:-:S03]  /*13f0*/  FADD.FTZ R29, -R28, 1 ;  /* 0x3f8000001c1d7421 */ /* 0x000fc60000010100 */
[----:B------:R-:W0:Y:S02]  /*1400*/  MUFU.LG2 R26, R26 ;  /* 0x0000001a001a7308 */ /* 0x000e240000000c00 */
[----:B------:R-:W-:-:S06]  /*1410*/  FSEL R4, R29, R28, P1 ;  /* 0x0000001c1d047208 */ /* 0x000fcc0000800000 */
[----:B------:R-:W1:Y:S01]  /*1420*/  MUFU.LG2 R4, R4 ;  /* 0x0000000400047308 */ /* 0x000e620000000c00 */
[----:B0-----:R-:W-:Y:S01]  /*1430*/  FFMA.FTZ R26, R26, 0.69314718246459960938, R5 ;  /* 0x3f3172181a1a7823 */ /* 0x001fe20000010005 */
[----:B------:R-:W-:Y:S01]  /*1440*/  FADD.FTZ R5, RZ, -R28 ;  /* 0x8000001cff057221 */ /* 0x000fe20000010000 */
[----:B------:R-:W-:-:S04]  /*1450*/  FSEL R28, R28, R29, P1 ;  /* 0x0000001d1c1c7208 */ /* 0x000fc80000800000 */
[----:B------:R-:W-:Y:S01]  /*1460*/  FSEL R5, R29, R5, P1 ;  /* 0x000000051d057208 */ /* 0x000fe20000800000 */
[----:B-1----:R-:W-:Y:S01]  /*1470*/  FMUL.FTZ R4, R4, UR21 ;  /* 0x0000001504047c20 */ /* 0x002fe20008410000 */
[----:B------:R-:W-:Y:S02]  /*1480*/  FSEL R29, R27, RZ, !P1 ;  /* 0x000000ff1b1d7208 */ /* 0x000fe40004800000 */
[----:B------:R-:W-:-:S03]  /*1490*/  FSEL R27, R16, UR21, P1 ;  /* 0x00000015101b7c08 */ /* 0x000fc60008800000 */
[----:B------:R-:W0:Y:S01]  /*14a0*/  MUFU.EX2 R4, R4 ;  /* 0x0000000400047308 */ /* 0x000e220000000800 */
[----:B------:R-:W-:Y:S01]  /*14b0*/  FADD.FTZ R26, R26, R29 ;  /* 0x0000001d1a1a7221 */ /* 0x000fe20000010000 */
[----:B------:R-:W-:Y:S01]  /*14c0*/  FMUL.FTZ R28, R27, R28 ;  /* 0x0000001c1b1c7220 */ /* 0x000fe20000410000 */
[----:B------:R-:W-:-:S03]  /*14d0*/  FSEL R27, R17, UR20, !P1 ;  /* 0x00000014111b7c08 */ /* 0x000fc6000c800000 */
[----:B------:R-:W-:Y:S02]  /*14e0*/  FFMA.FTZ R28, R28, R26, -R5 ;  /* 0x0000001a1c1c7223 */ /* 0x000fe40000010805 */
[----:B0-----:R-:W-:-:S04]  /*14f0*/  FMUL.FTZ R27, R27, R4 ;  /* 0x000000041b1b7220 */ /* 0x001fc80000410000 */
[C---:B------:R-:W-:Y:S01]  /*1500*/  FMUL.FTZ R28, R27.reuse, R28 ;  /* 0x0000001c1b1c7220 */ /* 0x040fe20000410000 */
[----:B------:R-:W-:-:S04]  /*1510*/  FFMA.FTZ R18, R27, R26, R18 ;  /* 0x0000001a1b127223 */ /* 0x000fc80000010012 */
[----:B------:R-:W-:-:S07]  /*1520*/  F2FP.F16.F32.PACK_AB R26, RZ, R28 ;  /* 0x0000001cff1a723e */ /* 0x000fce00000000ff */
.L_x_127:
[----:B------:R-:W-:Y:S05]  /*1530*/  BSYNC B2 ;  /* 0x0000000000027941 */ /* 0x000fea0003800000 */
.L_x_126:
        /* <DEDUP_REMOVED lines=8> */
[----:B------:R-:W0:Y:S01]  /*15c0*/  MUFU.EX2 R5, R24 ;  /* 0x0000001800057308 */ /* 0x000e220000000800 */
[----:B------:R-:W-:Y:S01]  /*15d0*/  IMAD.X R29, RZ, RZ, R15, P2 ;  /* 0x000000ffff1d7224 */ /* 0x000fe200010e060f */
[----:B------:R-:W-:-:S04]  /*15e0*/  ISETP.GT.U32.AND P2, PT, R10, -0x1, PT ;  /* 0xffffffff0a00780c */ /* 0x000fc80003f44070 */
[----:B------:R-:W-:-:S04]  /*15f0*/  ISETP.NE.AND.EX P1, PT, R29, R20, PT, P1 ;  /* 0x000000141d00720c */ /* 0x000fc80003f25310 */
[----:B------:R-:W-:Y:S01]  /*1600*/  ISETP.GT.AND.EX P1, PT, R11, -0x1, !P1, P2 ;  /* 0xffffffff0b00780c */ /* 0x000fe20004f24320 */
[----:B0-----:R-:W-:Y:S02]  /*1610*/  FADD.FTZ R28, R5, 1 ;  /* 0x3f800000051c7421 */ /* 0x001fe40000010000 */
[----:B------:R-:W0:Y:S08]  /*1620*/  @!P4 MUFU.EX2 R5, R27 ;  /* 0x0000001b0005c308 */ /* 0x000e300000000800 */
[----:B------:R1:W2:Y:S01]  /*1630*/  MUFU.RCP R4, R28 ;  /* 0x0000001c00047308 */ /* 0x0002a20000001000 */
[----:B0-----:R-:W-:Y:S01]  /*1640*/  FADD.FTZ R24, R5, 1 ;  /* 0x3f80000005187421 */ /* 0x001fe20000010000 */
[----:B-1----:R-:W-:-:S06]  /*1650*/  FADD.FTZ R28, -R6, -RZ ;  /* 0x800000ff061c7221 */ /* 0x002fcc0000010100 */
[----:B------:R-:W0:Y:S01]  /*1660*/  MUFU.LG2 R24, R24 ;  /* 0x0000001800187308 */ /* 0x000e220000000c00 */
[----:B------:R-:W-:Y:S01]  /*1670*/  FSEL R29, R28, RZ, !P4 ;  /* 0x000000ff1c1d7208 */ /* 0x000fe20006000000 */
[----:B--2---:R-:W-:-:S04]  /*1680*/  FADD.FTZ R4, R4, -RZ ;  /* 0x800000ff04047221 */ /* 0x004fc80000010000 */
[----:B------:R-:W-:Y:S01]  /*1690*/  FADD.FTZ R5, -R4, 1 ;  /* 0x3f80000004057421 */ /* 0x000fe20000010100 */
[----:B------:R-:W-:-:S04]  /*16a0*/  FADD.FTZ R28, RZ, -R4 ;  /* 0x80000004ff1c7221 */ /* 0x000fc80000010000 */
[C---:B------:R-:W-:Y:S02]  /*16b0*/  FSEL R27, R5.reuse, R4, P1 ;  /* 0x00000004051b7208 */ /* 0x040fe40000800000 */
[----:B------:R-:W-:Y:S02]  /*16c0*/  FSEL R28, R5, R28, P1 ;  /* 0x0000001c051c7208 */ /* 0x000fe40000800000 */
[----:B------:R-:W-:Y:S02]  /*16d0*/  FSEL R4, R4, R5, P1 ;  /* 0x0000000504047208 */ /* 0x000fe40000800000 */
[----:B------:R-:W1:Y:S01]  /*16e0*/  MUFU.LG2 R27, R27 ;  /* 0x0000001b001b7308 */ /* 0x000e620000000c00 */
[----:B0-----:R-:W-:Y:S01]  /*16f0*/  FFMA.FTZ R24, R24, 0.69314718246459960938, R29 ;  /* 0x3f31721818187823 */ /* 0x001fe2000001001d */
[----:B------:R-:W-:Y:S02]  /*1700*/  FSEL R29, R16, UR21, P1 ;  /* 0x00000015101d7c08 */ /* 0x000fe40008800000 */
[----:B------:R-:W-:-:S03]  /*1710*/  FSEL R5, R6, RZ, !P1 ;  /* 0x000000ff06057208 */ /* 0x000fc60004800000 */
[----:B------:R-:W-:Y:S01]  /*1720*/  FMUL.FTZ R29, R29, R4 ;  /* 0x000000041d1d7220 */ /* 0x000fe20000410000 */
[----:B------:R-:W-:Y:S01]  /*1730*/  FSEL R4, R17, UR20, !P1 ;  /* 0x0000001411047c08 */ /* 0x000fe2000c800000 */
[----:B------:R-:W-:-:S04]  /*1740*/  FADD.FTZ R5, R24, R5 ;  /* 0x0000000518057221 */ /* 0x000fc80000010000 */
[----:B------:R-:W-:Y:S01]  /*1750*/  FFMA.FTZ R28, R29, R5, -R28 ;  /* 0x000000051d1c7223 */ /* 0x000fe2000001081c */
[----:B-1----:R-:W-:-:S06]  /*1760*/  FMUL.FTZ R27, R27, UR21 ;  /* 0x000000151b1b7c20 */ /* 0x002fcc0008410000 */
[----:B------:R-:W0:Y:S02]  /*1770*/  MUFU.EX2 R27, R27 ;  /* 0x0000001b001b7308 */ /* 0x000e240000000800 */
[----:B0-----:R-:W-:-:S04]  /*1780*/  FMUL.FTZ R29, R4, R27 ;  /* 0x0000001b041d7220 */ /* 0x001fc80000410000 */
[C---:B------:R-:W-:Y:S01]  /*1790*/  FMUL.FTZ R24, R29.reuse, R28 ;  /* 0x0000001c1d187220 */ /* 0x040fe20000410000 */
[----:B------:R-:W-:-:S04]  /*17a0*/  FFMA.FTZ R18, R29, R5, R18 ;  /* 0x000000051d127223 */ /* 0x000fc80000010012 */
[----:B------:R-:W-:-:S07]  /*17b0*/  F2FP.F16.F32.PACK_AB R24, RZ, R24 ;  /* 0x00000018ff18723e */ /* 0x000fce00000000ff */
.L_x_129:
[----:B------:R-:W-:Y:S05]  /*17c0*/  BSYNC B2 ;  /* 0x0000000000027941 */ /* 0x000fea0003800000 */
.L_x_128:
        /* <DEDUP_REMOVED lines=17> */
[----:B------:R-:W1:Y:S01]  /*18e0*/  MUFU.RCP R12, R25 ;  /* 0x00000019000c7308 */ /* 0x000e620000001000 */
[----:B0-----:R-:W-:Y:S01]  /*18f0*/  FADD.FTZ R27, R22, 1 ;  /* 0x3f800000161b7421 */ /* 0x001fe20000010000 */
[C---:B------:R-:W-:Y:S01]  /*1900*/  FADD.FTZ R22, -R6.reuse, -RZ ;  /* 0x800000ff06167221 */ /* 0x040fe20000010100 */
[----:B------:R-:W-:-:S05]  /*1910*/  FSEL R6, R6, RZ, !P1 ;  /* 0x000000ff06067208 */ /* 0x000fca0004800000 */
[----:B------:R-:W0:Y:S01]  /*1920*/  MUFU.LG2 R25, R27 ;  /* 0x0000001b00197308 */ /* 0x000e220000000c00 */
[----:B------:R-:W-:Y:S01]  /*1930*/  FSEL R22, R22, RZ, !P3 ;  /* 0x000000ff16167208 */ /* 0x000fe20005800000 */
[----:B-1----:R-:W-:-:S04]  /*1940*/  FADD.FTZ R12, R12, -RZ ;  /* 0x800000ff0c0c7221 */ /* 0x002fc80000010000 */
[----:B------:R-:W-:Y:S01]  /*1950*/  FADD.FTZ R21, -R12, 1 ;  /* 0x3f8000000c157421 */ /* 0x000fe20000010100 */
[----:B------:R-:W-:-:S04]  /*1960*/  FADD.FTZ R28, RZ, -R12 ;  /* 0x8000000cff1c7221 */ /* 0x000fc80000010000 */
[C---:B------:R-:W-:Y:S02]  /*1970*/  FSEL R29, R21.reuse, R12, P1 ;  /* 0x0000000c151d7208 */ /* 0x040fe40000800000 */
[----:B------:R-:W-:Y:S01]  /*1980*/  FSEL R23, R21, R28, P1 ;  /* 0x0000001c15177208 */ /* 0x000fe20000800000 */
[----:B0-----:R-:W-:Y:S01]  /*1990*/  FFMA.FTZ R25, R25, 0.69314718246459960938, R22 ;  /* 0x3f31721819197823 */ /* 0x001fe20000010016 */
[----:B------:R-:W-:Y:S02]  /*19a0*/  FSEL R21, R12, R21, P1 ;  /* 0x000000150c157208 */ /* 0x000fe40000800000 */
[----:B------:R-:W0:Y:S01]  /*19b0*/  MUFU.LG2 R29, R29 ;  /* 0x0000001d001d7308 */ /* 0x000e220000000c00 */
[----:B------:R-:W-:Y:S01]  /*19c0*/  FSEL R12, R16, UR21, P1 ;  /* 0x00000015100c7c08 */ /* 0x000fe20008800000 */
[----:B------:R-:W-:-:S04]  /*19d0*/  FADD.FTZ R25, R25, R6 ;  /* 0x0000000619197221 */ /* 0x000fc80000010000 */
        /* <DEDUP_REMOVED lines=9> */
.L_x_131:
[----:B------:R-:W-:Y:S05]  /*1a70*/  BSYNC B2 ;  /* 0x0000000000027941 */ /* 0x000fea0003800000 */
.L_x_130:
[----:B------:R-:W-:Y:S04]  /*1a80*/  BSSY B2, `(.L_x_132) ;  /* 0x0000028000027945 */ /* 0x000fe80003800000 */
[----:B------:R-:W-:Y:S05]  /*1a90*/  @P0 BRA `(.L_x_133) ;  /* 0x0000000000980947 */ /* 0x000fea0003800000 */
[----:B------:R-:W-:Y:S01]  /*1aa0*/  HADD2.F32 R7, -RZ, R7.H1_H1 ;  /* 0x30000007ff077230 */ /* 0x000fe20000004100 */
[----:B------:R-:W-:-:S04]  /*1ab0*/  IADD3 R21, P1, R14, 0x7, RZ ;  /* 0x000000070e157810 */ /* 0x000fc80007f3e0ff */
[C---:B------:R-:W-:Y:S01]  /*1ac0*/  FMUL.FTZ R6, R7.reuse, -1.4426950216293334961 ;  /* 0xbfb8aa3b07067820 */ /* 0x040fe20000410000 */
[----:B------:R-:W-:Y:S02]  /*1ad0*/  FSETP.GE.FTZ.AND P2, PT, R7, RZ, PT ;  /* 0x000000ff0700720b */ /* 0x000fe40003f56000 */
[----:B------:R-:W-:Y:S01]  /*1ae0*/  ISETP.NE.U32.AND P0, PT, R21, R8, PT ;  /* 0x000000081500720c */ /* 0x000fe20003f05070 */
[----:B------:R-:W0:Y:S01]  /*1af0*/  MUFU.EX2 R13, R6 ;  /* 0x00000006000d7308 */ /* 0x000e220000000800 */
[----:B------:R-:W-:Y:S01]  /*1b00*/  IADD3.X R23, RZ, R15, RZ, P1, !PT ;  /* 0x0000000fff177210 */ /* 0x000fe20000ffe4ff */
[C---:B------:R-:W-:Y:S01]  /*1b10*/  FMUL.FTZ R21, R7.reuse, 1.4426950216293334961 ;  /* 0x3fb8aa3b07157820 */ /* 0x040fe20000410000 */
[----:B------:R-:W-:Y:S01]  /*1b20*/  ISETP.GT.U32.AND P1, PT, R10, -0x1, PT ;  /* 0xffffffff0a00780c */ /* 0x000fe20003f24070 */
[----:B------:R-:W-:Y:S01]  /*1b30*/  FADD.FTZ R8, -R7, -RZ ;  /* 0x800000ff07087221 */ /* 0x000fe20000010100 */
[----:B------:R-:W-:-:S04]  /*1b40*/  ISETP.NE.AND.EX P0, PT, R23, R20, PT, P0 ;  /* 0x000000141700720c */ /* 0x000fc80003f05300 */
[----:B------:R-:W-:Y:S02]  /*1b50*/  ISETP.GT.AND.EX P0, PT, R11, -0x1, !P0, P1 ;  /* 0xffffffff0b00780c */ /* 0x000fe40004704310 */
[----:B------:R-:W-:Y:S02]  /*1b60*/  FSEL R10, R8, RZ, !P2 ;  /* 0x000000ff080a7208 */ /* 0x000fe40005000000 */
[----:B------:R-:W-:Y:S01]  /*1b70*/  FSEL R11, R7, RZ, !P0 ;  /* 0x000000ff070b7208 */ /* 0x000fe20004000000 */
[----:B0-----:R-:W-:Y:S02]  /*1b80*/  FADD.FTZ R22, R13, 1 ;  /* 0x3f8000000d167421 */ /* 0x001fe40000010000 */
[----:B------:R0:W1:Y:S08]  /*1b90*/  @!P2 MUFU.EX2 R13, R21 ;  /* 0x00000015000da308 */ /* 0x0000700000000800 */
[----:B------:R-:W2:Y:S01]  /*1ba0*/  MUFU.RCP R9, R22 ;  /* 0x0000001600097308 */ /* 0x000ea20000001000 */
[----:B0-----:R-:W-:Y:S01]  /*1bb0*/  FSEL R21, R16, UR21, P0 ;  /* 0x0000001510157c08 */ /* 0x001fe20008000000 */
[----:B-1----:R-:W-:-:S06]  /*1bc0*/  FADD.FTZ R13, R13, 1 ;  /* 0x3f8000000d0d7421 */ /* 0x002fcc0000010000 */
[----:B------:R-:W0:Y:S01]  /*1bd0*/  MUFU.LG2 R13, R13 ;  /* 0x0000000d000d7308 */ /* 0x000e220000000c00 */
[----:B--2---:R-:W-:-:S04]  /*1be0*/  FADD.FTZ R9, R9, -RZ ;  /* 0x800000ff09097221 */ /* 0x004fc80000010000 */
[----:B------:R-:W-:Y:S01]  /*1bf0*/  FADD.FTZ R6, -R9, 1 ;  /* 0x3f80000009067421 */ /* 0x000fe20000010100 */
[----:B------:R-:W-:-:S04]  /*1c00*/  FADD.FTZ R7, RZ, -R9 ;  /* 0x80000009ff077221 */ /* 0x000fc80000010000 */
[C---:B------:R-:W-:Y:S02]  /*1c10*/  FSEL R20, R6.reuse, R9, P0 ;  /* 0x0000000906147208 */ /* 0x040fe40000000000 */
[----:B------:R-:W-:-:S04]  /*1c20*/  FSEL R7, R6, R7, P0 ;  /* 0x0000000706077208 */ /* 0x000fc80000000000 */
[----:B------:R-:W1:Y:S01]  /*1c30*/  MUFU.LG2 R20, R20 ;  /* 0x0000001400147308 */ /* 0x000e620000000c00 */
[----:B0-----:R-:W-:-:S04]  /*1c40*/  FFMA.FTZ R10, R13, 0.69314718246459960938, R10 ;  /* 0x3f3172180d0a7823 */ /* 0x001fc8000001000a */
[----:B------:R-:W-:Y:S01]  /*1c50*/  FADD.FTZ R10, R10, R11 ;  /* 0x0000000b0a0a7221 */ /* 0x000fe20000010000 */
[----:B-1----:R-:W-:Y:S01]  /*1c60*/  FMUL.FTZ R22, R20, UR21 ;  /* 0x0000001514167c20 */ /* 0x002fe20008410000 */
[----:B------:R-:W-:Y:S02]  /*1c70*/  FSEL R20, R9, R6, P0 ;  /* 0x0000000609147208 */ /* 0x000fe40000000000 */
[----:B------:R-:W-:Y:S01]  /*1c80*/  FSEL R9, R17, UR20, !P0 ;  /* 0x0000001411097c08 */ /* 0x000fe2000c000000 */
[----:B------:R-:W0:Y:S02]  /*1c90*/  MUFU.EX2 R8, R22 ;  /* 0x0000001600087308 */ /* 0x000e240000000800 */
[----:B------:R-:W-:-:S04]  /*1ca0*/  FMUL.FTZ R20, R21, R20 ;  /* 0x0000001415147220 */ /* 0x000fc80000410000 */
[----:B------:R-:W-:Y:S01]  /*1cb0*/  FFMA.FTZ R20, R20, R10, -R7 ;  /* 0x0000000a14147223 */ /* 0x000fe20000010807 */
[----:B0-----:R-:W-:-:S04]  /*1cc0*/  FMUL.FTZ R9, R9, R8 ;  /* 0x0000000809097220 */ /* 0x001fc80000410000 */
[C---:B------:R-:W-:Y:S01]  /*1cd0*/  FMUL.FTZ R13, R9.reuse, R20 ;  /* 0x00000014090d7220 */ /* 0x040fe20000410000 */
[----:B------:R-:W-:-:S04]  /*1ce0*/  FFMA.FTZ R18, R9, R10, R18 ;  /* 0x0000000a09127223 */ /* 0x000fc80000010012 */
[----:B------:R-:W-:-:S07]  /*1cf0*/  F2FP.F16.F32.PACK_AB R13, RZ, R13 ;  /* 0x0000000dff0d723e */ /* 0x000fce00000000ff */
.L_x_133:
[----:B------:R-:W-:Y:S05]  /*1d00*/  BSYNC B2 ;  /* 0x0000000000027941 */ /* 0x000fea0003800000 */
.L_x_132:
[----:B------:R-:W-:Y:S02]  /*1d10*/  PRMT R6, R26, 0x5410, R24 ;  /* 0x000054101a067816 */ /* 0x000fe40000000018 */
[----:B------:R-:W-:-:S05]  /*1d20*/  PRMT R7, R12, 0x5410, R13 ;  /* 0x000054100c077816 */ /* 0x000fca000000000d */
[----:B------:R1:W-:Y:S01]  /*1d30*/  STG.E.128 desc[UR14][R2.64], R4 ;  /* 0x0000000402007986 */ /* 0x0003e2000c101d0e */
[----:B------:R-:W-:Y:S05]  /*1d40*/  BRA `(.L_x_134) ;  /* 0x0000000000047947 */ /* 0x000fea0003800000 */
.L_x_117:
[----:B------:R0:W-:Y:S02]  /*1d50*/  STG.E.128 desc[UR14][R2.64], RZ ;  /* 0x000000ff02007986 */ /* 0x0001e4000c101d0e */
.L_x_134:
[----:B------:R-:W-:Y:S05]  /*1d60*/  BSYNC B1 ;  /* 0x0000000000017941 */ /* 0x000fea0003800000 */
.L_x_116:
[----:B------:R-:W-:-:S05]  /*1d70*/  LEA R14, P0, R0, R14, 0x3 ;  /* 0x0000000e000e7211 */ /* 0x000fca00078018ff */
[----:B------:R-:W-:Y:S01]  /*1d80*/  IMAD.X R15, RZ, RZ, R15, P0 ;  /* 0x000000ffff0f7224 */ /* 0x000fe200000e060f */
[----:B------:R-:W-:-:S04]  /*1d90*/  ISETP.GE.U32.AND P0, PT, R14, UR4, PT ;  /* 0x000000040e007c0c */ /* 0x000fc8000bf06070 */
[----:B------:R-:W-:-:S13]  /*1da0*/  ISETP.GE.AND.EX P0, PT, R15, UR9, PT, P0 ;  /* 0x000000090f007c0c */ /* 0x000fda000bf06300 */
[----:B------:R-:W-:Y:S05]  /*1db0*/  @!P0 BRA `(.L_x_135) ;  /* 0xffffffe400308947 */ /* 0x000fea000383ffff */
.L_x_112:
[----:B------:R-:W-:Y:S05]  /*1dc0*/  BSYNC B0 ;  /* 0x0000000000007941 */ /* 0x000fea0003800000 */
.L_x_111:
[----:B-1----:R-:W1:Y:S01]  /*1dd0*/  S2R R5, SR_TID.X ;  /* 0x0000000000057919 */ /* 0x002e620000002100 */
[----:B------:R-:W2:Y:S01]  /*1de0*/  S2UR UR6, SR_CgaCtaId ;  /* 0x00000000000679c3 */ /* 0x000ea20000008800 */
[----:B------:R-:W-:Y:S01]  /*1df0*/  USHF.R.U32.HI UR4, URZ, 0x1, UR8 ;  /* 0x000000013f047899 */ /* 0x000fe20008011608 */
[----:B------:R-:W-:-:S05]  /*1e00*/  UMOV UR5, 0x400 ;  /* 0x0000040000057882 */ /* 0x000fca0000000000 */
[----:B------:R-:W-:Y:S01]  /*1e10*/  ISETP.NE.AND P0, PT, RZ, UR4, PT ;  /* 0x00000004ff007c0c */ /* 0x000fe2000bf05270 */
[----:B--2---:R-:W-:-:S06]  /*1e20*/  ULEA UR5, UR6, UR5, 0x18 ;  /* 0x0000000506057291 */ /* 0x004fcc000f8ec03f */
[C---:B-1----:R-:W-:Y:S02]  /*1e30*/  LEA R7, R5.reuse, UR5, 0x2 ;  /* 0x0000000505077c11 */ /* 0x042fe4000f8e10ff */
[----:B------:R-:W-:-:S03]  /*1e40*/  ISETP.NE.AND P1, PT, R5, RZ, PT ;  /* 0x000000ff0500720c */ /* 0x000fc60003f25270 */
[----:B------:R1:W-:Y:S01]  /*1e50*/  STS [R7], R18 ;  /* 0x0000001207007388 */ /* 0x0003e20000000800 */
[----:B------:R-:W-:Y:S06]  /*1e60*/  BAR.SYNC.DEFER_BLOCKING 0x0 ;  /* 0x0000000000007b1d */ /* 0x000fec0000010000 */
[----:B------:R-:W-:Y:S05]  /*1e70*/  @!P0 BRA `(.L_x_136) ;  /* 0x00000000002c8947 */ /* 0x000fea0003800000 */
[----:B------:R-:W-:-:S07]  /*1e80*/  IMAD.U32 R0, RZ, RZ, UR4 ;  /* 0x00000004ff007e24 */ /* 0x000fce000f8e00ff */
.L_x_137:
[----:B------:R-:W-:-:S13]  /*1e90*/  ISETP.GE.U32.AND P0, PT, R5, R0, PT ;  /* 0x000000000500720c */ /* 0x000fda0003f06070 */
[----:B0-----:R-:W-:Y:S01]  /*1ea0*/  @!P0 IMAD R2, R0, 0x4, R7 ;  /* 0x0000000400028824 */ /* 0x001fe200078e0207 */
[----:B------:R-:W-:Y:S01]  /*1eb0*/  @!P0 LDS R3, [R7] ;  /* 0x0000000007038984 */ /* 0x000fe20000000800 */
[----:B------:R-:W-:-:S04]  /*1ec0*/  SHF.R.U32.HI R0, RZ, 0x1, R0 ;  /* 0x00000001ff007819 */ /* 0x000fc80000011600 */
[----:B------:R-:W0:Y:S02]  /*1ed0*/  @!P0 LDS R2, [R2] ;  /* 0x0000000002028984 */ /* 0x000e240000000800 */
[----:B0-----:R-:W-:-:S05]  /*1ee0*/  @!P0 FADD.FTZ R3, R3, R2 ;  /* 0x0000000203038221 */ /* 0x001fca0000010000 */
[----:B------:R2:W-:Y:S01]  /*1ef0*/  @!P0 STS [R7], R3 ;  /* 0x0000000307008388 */ /* 0x0005e20000000800 */
[----:B------:R-:W-:Y:S01]  /*1f00*/  BAR.SYNC.DEFER_BLOCKING 0x0 ;  /* 0x0000000000007b1d */ /* 0x000fe20000010000 */
[----:B------:R-:W-:-:S13]  /*1f10*/  ISETP.NE.AND P0, PT, R0, RZ, PT ;  /* 0x000000ff0000720c */ /* 0x000fda0003f05270 */
[----:B--2---:R-:W-:Y:S05]  /*1f20*/  @P0 BRA `(.L_x_137) ;  /* 0xfffffffc00d80947 */ /* 0x004fea000383ffff */
.L_x_136:
[----:B------:R-:W-:Y:S05]  /*1f30*/  @P1 EXIT ;  /* 0x000000000000194d */ /* 0x000fea0003800000 */
[----:B------:R-:W2:Y:S01]  /*1f40*/  S2UR UR5, SR_CgaCtaId ;  /* 0x00000000000579c3 */ /* 0x000ea20000008800 */
[----:B------:R-:W-:Y:S01]  /*1f50*/  UMOV UR4, 0x400 ;  /* 0x0000040000047882 */ /* 0x000fe20000000000 */
[----:B-----5:R-:W3:Y:S06]  /*1f60*/  MUFU.RCP R5, R19 ;  /* 0x0000001300057308 */ /* 0x020eec0000001000 */
[----:B0-----:R-:W0:Y:S01]  /*1f70*/  LDC.64 R2, c[0x0][0x210] ;  /* 0x00008400ff027b82 */ /* 0x001e220000000a00 */
[----:B--2---:R-:W-:-:S09]  /*1f80*/  ULEA UR4, UR5, UR4, 0x18 ;  /* 0x0000000405047291 */ /* 0x004fd2000f8ec03f */
[----:B------:R-:W3:Y:S02]  /*1f90*/  LDS R0, [UR4] ;  /* 0x00000004ff007984 */ /* 0x000ee40008000800 */
[----:B---3--:R-:W-:-:S05]  /*1fa0*/  FMUL.FTZ R5, R0, R5 ;  /* 0x0000000500057220 */ /* 0x008fca0000410000 */
[----:B0-----:R-:W-:Y:S01]  /*1fb0*/  REDG.E.ADD.F32.FTZ.RN.STRONG.GPU desc[UR14][R2.64], R5 ;  /* 0x00000005020079a6 */ /* 0x001fe2000c10f38e */
[----:B------:R-:W-:Y:S05]  /*1fc0*/  EXIT ;  /* 0x000000000000794d */ /* 0x000fea0003800000 */
        .weak           $__internal_5_$__cuda_sm20_div_s64
        .type           $__internal_5_$__cuda_sm20_div_s64,@function
        .size           $__internal_5_$__cuda_sm20_div_s64,(.L_x_219 - $__internal_5_$__cuda_sm20_div_s64)
$__internal_5_$__cuda_sm20_div_s64:
        /* <DEDUP_REMOVED lines=25> */
[----:B------:R-:W-:Y:S01]  /*2160*/  IMAD.WIDE.U32 R2, R7, UR6, RZ ;  /* 0x0000000607027c25 */ /* 0x000fe2000f8e00ff */
[----:B------:R-:W-:-:S03]  /*2170*/  IADD3 R5, P4, RZ, -R14, RZ ;  /* 0x8000000eff057210 */ /* 0x000fc60007f9e0ff */
[----:B------:R-:W-:Y:S01]  /*2180*/  IMAD R6, R7, UR7, R3 ;  /* 0x0000000707067c24 */ /* 0x000fe2000f8e0203 */
[----:B------:R-:W-:Y:S01]  /*2190*/  IADD3 R3, P0, RZ, -R2, RZ ;  /* 0x80000002ff037210 */ /* 0x000fe20007f1e0ff */
[----:B------:R-:W-:Y:S01]  /*21a0*/  IMAD.X R10, RZ, RZ, ~R15, P4 ;  /* 0x000000ffff0a7224 */ /* 0x000fe200020e0e0f */
[----:B------:R-:W-:Y:S01]  /*21b0*/  SEL R5, R5, R14, !P3 ;  /* 0x0000000e05057207 */ /* 0x000fe20005800000 */
[----:B------:R-:W-:Y:S02]  /*21c0*/  IMAD R2, R9, UR6, R6 ;  /* 0x0000000609027c24 */ /* 0x000fe4000f8e0206 */
[----:B------:R-:W-:Y:S01]  /*21d0*/  IMAD.HI.U32 R6, R7, R3, RZ ;  /* 0x0000000307067227 */ /* 0x000fe200078e00ff */
[----:B------:R-:W-:Y:S02]  /*21e0*/  SEL R10, R10, R15, !P3 ;  /* 0x0000000f0a0a7207 */ /* 0x000fe40005800000 */
[----:B------:R-:W-:-:S05]  /*21f0*/  IADD3.X R2, RZ, ~R2, RZ, P0, !PT ;  /* 0x80000002ff027210 */ /* 0x000fca00007fe4ff */
[----:B------:R-:W-:-:S04]  /*2200*/  IMAD.WIDE.U32 R6, P0, R7, R2, R6 ;  /* 0x0000000207067225 */ /* 0x000fc80007800006 */
[----:B------:R-:W-:-:S04]  /*2210*/  IMAD.HI.U32 R6, P1, R9, R3, R6 ;  /* 0x0000000309067227 */ /* 0x000fc80007820006 */
[CC--:B------:R-:W-:Y:S02]  /*2220*/  IMAD R3, R9.reuse, R2.reuse, RZ ;  /* 0x0000000209037224 */ /* 0x0c0fe400078e02ff */
[----:B------:R-:W-:-:S03]  /*2230*/  IMAD.HI.U32 R2, R9, R2, RZ ;  /* 0x0000000209027227 */ /* 0x000fc600078e00ff */
[----:B------:R-:W-:Y:S01]  /*2240*/  IADD3 R6, P2, R3, R6, RZ ;  /* 0x0000000603067210 */ /* 0x000fe20007f5e0ff */
[----:B------:R-:W-:Y:S02]  /*2250*/  IMAD.X R9, R2, 0x1, R9, P0 ;  /* 0x0000000102097824 */ /* 0x000fe400000e0609 */
[----:B------:R-:W-:Y:S02]  /*2260*/  IMAD.MOV.U32 R3, RZ, RZ, RZ ;  /* 0x000000ffff037224 */ /* 0x000fe400078e00ff */
[----:B------:R-:W-:Y:S01]  /*2270*/  IMAD.HI.U32 R2, R6, R5, RZ ;  /* 0x0000000506027227 */ /* 0x000fe200078e00ff */
[----:B------:R-:W-:-:S03]  /*2280*/  IADD3.X R9, RZ, RZ, R9, P2, P1 ;  /* 0x000000ffff097210 */ /* 0x000fc600017e2409 */
        /* <DEDUP_REMOVED lines=14> */
[----:B------:R-:W-:Y:S01]  /*2370*/  IADD3 R5, P1, R8, -UR6, RZ ;  /* 0x8000000608057c10 */ /* 0x000fe2000ff3e0ff */
[----:B------:R-:W-:-:S03]  /*2380*/  IMAD.X R3, RZ, RZ, R6, P2 ;  /* 0x000000ffff037224 */ /* 0x000fc600010e0606 */
[C---:B------:R-:W-:Y:S02]  /*2390*/  ISETP.GE.U32.AND.EX P0, PT, R10.reuse, UR7, PT, P0 ;  /* 0x000000070a007c0c */ /* 0x040fe4000bf06100 */
[----:B------:R-:W-:Y:S02]  /*23a0*/  IADD3.X R9, R10, ~UR7, RZ, P1, !PT ;  /* 0x800000070a097c10 */ /* 0x000fe40008ffe4ff */
[----:B------:R-:W-:Y:S02]  /*23b0*/  SEL R5, R5, R8, P0 ;  /* 0x0000000805057207 */ /* 0x000fe40000000000 */
[----:B------:R-:W-:Y:S02]  /*23c0*/  SEL R9, R9, R10, P0 ;  /* 0x0000000a09097207 */ /* 0x000fe40000000000 */
[----:B------:R-:W-:Y:S02]  /*23d0*/  SEL R7, R2, R7, P0 ;  /* 0x0000000702077207 */ /* 0x000fe40000000000 */
[----:B------:R-:W-:Y:S01]  /*23e0*/  ISETP.GE.U32.AND P1, PT, R5, UR6, PT ;  /* 0x0000000605007c0c */ /* 0x000fe2000bf26070 */
[----:B------:R-:W-:Y:S01]  /*23f0*/  IMAD.MOV.U32 R5, RZ, RZ, 0x0 ;  /* 0x00000000ff057424 */ /* 0x000fe200078e00ff */
[----:B------:R-:W-:-:S02]  /*2400*/  SEL R6, R3, R6, P0 ;  /* 0x0000000603067207 */ /* 0x000fc40000000000 */
[----:B------:R-:W-:Y:S02]  /*2410*/  IADD3 R8, P2, R7, 0x1, RZ ;  /* 0x0000000107087810 */ /* 0x000fe40007f5e0ff */
[----:B------:R-:W-:Y:S02]  /*2420*/  ISETP.GE.U32.AND.EX P0, PT, R9, UR7, PT, P1 ;  /* 0x0000000709007c0c */ /* 0x000fe4000bf06110 */
[-C--:B------:R-:W-:Y:S02]  /*2430*/  IADD3.X R9, RZ, R6.reuse, RZ, P2, !PT ;  /* 0x00000006ff097210 */ /* 0x080fe400017fe4ff */
[----:B------:R-:W-:Y:S02]  /*2440*/  SEL R8, R8, R7, P0 ;  /* 0x0000000708087207 */ /* 0x000fe40000000000 */
[----:B------:R-:W-:Y:S02]  /*2450*/  LOP3.LUT R2, R15, UR19, RZ, 0x3c, !PT ;  /* 0x000000130f027c12 */ /* 0x000fe4000f8e3cff */
[----:B------:R-:W-:-:S02]  /*2460*/  SEL R9, R9, R6, P0 ;  /* 0x0000000609097207 */ /* 0x000fc40000000000 */
[-C--:B------:R-:W-:Y:S02]  /*2470*/  IADD3 R3, P2, RZ, -R8.reuse, RZ ;  /* 0x80000008ff037210 */ /* 0x080fe40007f5e0ff */
[----:B------:R-:W-:Y:S02]  /*2480*/  ISETP.GE.AND P1, PT, R2, RZ, PT ;  /* 0x000000ff0200720c */ /* 0x000fe40003f26270 */
[----:B------:R-:W-:Y:S01]  /*2490*/  ISETP.NE.U32.AND P0, PT, RZ, UR18, PT ;  /* 0x00000012ff007c0c */ /* 0x000fe2000bf05070 */
[----:B------:R-:W-:Y:S01]  /*24a0*/  IMAD.X R2, RZ, RZ, ~R9, P2 ;  /* 0x000000ffff027224 */ /* 0x000fe200010e0e09 */
[----:B------:R-:W-:Y:S02]  /*24b0*/  SEL R8, R3, R8, !P1 ;  /* 0x0000000803087207 */ /* 0x000fe40004800000 */
[----:B------:R-:W-:Y:S02]  /*24c0*/  ISETP.NE.AND.EX P0, PT, RZ, UR19, PT, P0 ;  /* 0x00000013ff007c0c */ /* 0x000fe4000bf05300 */
[----:B------:R-:W-:-:S02]  /*24d0*/  SEL R9, R2, R9, !P1 ;  /* 0x0000000902097207 */ /* 0x000fc40004800000 */
[----:B------:R-:W-:Y:S02]  /*24e0*/  SEL R8, R8, 0xffffffff, P0 ;  /* 0xffffffff08087807 */ /* 0x000fe40000000000 */
[----:B------:R-:W-:Y:S01]  /*24f0*/  SEL R9, R9, 0xffffffff, P0 ;  /* 0xffffffff09097807 */ /* 0x000fe20000000000 */
[----:B------:R-:W-:Y:S06]  /*2500*/  RET.REL.NODEC R4 `(_Z30focal_loss_forward_cuda_kernelILb0ELi8EN3c104HalfElffEvPT4_PT1_PKS4_PKT2_PKflllfff) ;  /* 0xffffffd804bc7950 */ /* 0x000fec0003c3ffff */
.L_x_138:
        /* <DEDUP_REMOVED lines=15> */
.L_x_219:


//--------------------- .text._Z30focal_loss_forward_cuda_kernelILb0ELi4EflffEvPT4_PT1_PKS2_PKT2_PKflllfff --------------------------
	.section	.text._Z30focal_loss_forward_cuda_kernelILb0ELi4EflffEvPT4_PT1_PKS2_PKT2_PKflllfff,"ax",@progbits
	.align	128
        .global         _Z30focal_loss_forward_cuda_kernelILb0ELi4EflffEvPT4_PT1_PKS2_PKT2_PKflllfff
        .type           _Z30focal_loss_forward_cuda_kernelILb0ELi4EflffEvPT4_PT1_PKS2_PKT2_PKflllfff,@function
        .size           _Z30focal_loss_forward_cuda_kernelILb0ELi4EflffEvPT4_PT1_PKS2_PKT2_PKflllfff,(.L_x_220 - _Z30focal_loss_forward_cuda_kernelILb0ELi4EflffEvPT4_PT1_PKS2_PKT2_PKflllfff)
        .other          _Z30focal_loss_forward_cuda_kernelILb0ELi4EflffEvPT4_PT1_PKS2_PKT2_PKflllfff,@"STO_CUDA_ENTRY STV_DEFAULT"
_Z30focal_loss_forward_cuda_kernelILb0ELi4EflffEvPT4_PT1_PKS2_PKT2_PKflllfff:
.text._Z30focal_loss_forward_cuda_kernelILb0ELi4EflffEvPT4_PT1_PKS2_PKT2_PKflllfff:
        /* <DEDUP_REMOVED lines=32> */
[----:B------:R-:W-:Y:S01]  /*0200*/  HFMA2.MMA R20, -RZ, RZ, 0, 0 ;  /* 0x00000000ff147435 */ /* 0x000fe200000001ff */
[C---:B------:R-:W-:Y:S01]  /*0210*/  IMAD.SHL.U32 R12, R19.reuse, 0x4, RZ ;  /* 0x00000004130c7824 */ /* 0x040fe200078e00ff */
[----:B------:R-:W-:Y:S01]  /*0220*/  ULDC.64 UR6, c[0x0][0x220] ;  /* 0x0000880000067ab9 */ /* 0x000fe20000000a00 */
[----:B------:R-:W-:Y:S01]  /*0230*/  ULDC.64 UR10, c[0x0][0x218] ;  /* 0x00008600000a7ab9 */ /* 0x000fe20000000a00 */
[----:B------:R-:W-:Y:S02]  /*0240*/  IMAD.MOV.U32 R18, RZ, RZ, RZ ;  /* 0x000000ffff127224 */ /* 0x000fe400078e00ff */
[C---:B------:R-:W-:Y:S01]  /*0250*/  IADD3 R2, P0, R12.reuse, UR6, RZ ;  /* 0x000000060c027c10 */ /* 0x040fe2000ff1e0ff */
[----:B------:R-:W1:Y:S01]  /*0260*/  LDC.64 R4, c[0x0][0x250] ;  /* 0x00009400ff047b82 */ /* 0x000e620000000a00 */
[----:B------:R-:W-:Y:S02]  /*0270*/  IADD3 R12, P1, R12, UR10, RZ ;  /* 0x0000000a0c0c7c10 */ /* 0x000fe4000ff3e0ff */
[----:B------:R-:W-:-:S04]  /*0280*/  SHF.L.U64.HI R13, R19, 0x2, R20 ;  /* 0x00000002130d7819 */ /* 0x000fc80000010214 */
[C---:B------:R-:W-:Y:S02]  /*0290*/  IADD3.X R3, R13.reuse, UR7, RZ, P0, !PT ;  /* 0x000000070d037c10 */ /* 0x040fe400087fe4ff */
[----:B------:R-:W-:Y:S01]  /*02a0*/  IADD3.X R13, R13, UR11, RZ, P1, !PT ;  /* 0x0000000b0d0d7c10 */ /* 0x000fe20008ffe4ff */
[----:B0-----:R-:W-:-:S04]  /*02b0*/  IMAD R23, R23, UR8, RZ ;  /* 0x0000000817177c24 */ /* 0x001fc8000f8e02ff */
[----:B------:R-:W-:Y:S02]  /*02c0*/  IMAD.SHL.U32 R23, R23, 0x4, RZ ;  /* 0x0000000417177824 */ /* 0x000fe400078e00ff */
[----:B-1----:R-:W-:Y:S01]  /*02d0*/  FADD.FTZ R21, -R4, 1 ;  /* 0x3f80000004157421 */ /* 0x002fe20000010100 */
[----:B------:R-:W-:-:S07]  /*02e0*/  FADD.FTZ R22, -R5, -RZ ;  /* 0x800000ff05167221 */ /* 0x000fce0000010100 */
.L_x_155:
[----:B------:R-:W-:Y:S01]  /*02f0*/  MOV R5, UR18 ;  /* 0x0000001200057c02 */ /* 0x000fe20008000f00 */
[----:B------:R-:W-:Y:S03]  /*0300*/  BSSY B1, `(.L_x_141) ;  /* 0x0000029000017945 */ /* 0x000fe60003800000 */
[----:B------:R-:W-:-:S04]  /*0310*/  LOP3.LUT R4, R20, R5, RZ, 0xfc, !PT ;  /* 0x0000000514047212 */ /* 0x000fc800078efcff */
[----:B------:R-:W-:-:S13]  /*0320*/  ISETP.NE.U32.AND P0, PT, R4, RZ, PT ;  /* 0x000000ff0400720c */ /* 0x000fda0003f05070 */
[----:B------:R-:W-:Y:S05]  /*0330*/  @!P0 BRA `(.L_x_142) ;  /* 0x0000000000388947 */ /* 0x000fea0003800000 */
[----:B------:R-:W-:-:S07]  /*0340*/  MOV R8, 0x360 ;  /* 0x0000036000087802 */ /* 0x000fce0000000f00 */
[----:B-----5:R-:W-:Y:S05]  /*0350*/  CALL.REL.NOINC `($__internal_6_$__cuda_sm20_div_s64) ;  /* 0x00000010001c7944 */ /* 0x020fea0003c00000 */
[----:B------:R-:W-:Y:S01]  /*0360*/  IADD3 R11, P0, RZ, -R16, RZ ;  /* 0x80000010ff0b7210 */ /* 0x000fe20007f1e0ff */
[----:B------:R-:W-:Y:S01]  /*0370*/  IMAD.U32 R7, RZ, RZ, UR20 ;  /* 0x00000014ff077e24 */ /* 0x000fe2000f8e00ff */
[----:B------:R-:W-:Y:S01]  /*0380*/  MOV R5, UR21 ;  /* 0x0000001500057c02 */ /* 0x000fe20008000f00 */
[----:B------:R-:W-:Y:S02]  /*0390*/  IMAD.MOV.U32 R8, RZ, RZ, R19 ;  /* 0x000000ffff087224 */ /* 0x000fe400078e0013 */
[----:B------:R-:W-:Y:S02]  /*03a0*/  IMAD.X R4, RZ, RZ, ~R17, P0 ;  /* 0x000000ffff047224 */ /* 0x000fe400000e0e11 */
[----:B------:R-:W-:Y:S02]  /*03b0*/  IMAD.MOV.U32 R9, RZ, RZ, R20 ;  /* 0x000000ffff097224 */ /* 0x000fe400078e0014 */
[-C--:B------:R-:W-:Y:S02]  /*03c0*/  IMAD R4, R4, R7.reuse, RZ ;  /* 0x0000000704047224 */ /* 0x080fe400078e02ff */
[----:B------:R-:W-:-:S04]  /*03d0*/  IMAD.WIDE.U32 R8, R11, R7, R8 ;  /* 0x000000070b087225 */ /* 0x000fc800078e0008 */
[----:B------:R-:W-:Y:S01]  /*03e0*/  IMAD R11, R11, R5, R4 ;  /* 0x000000050b0b7224 */ /* 0x000fe200078e0204 */
[----:B------:R-:W-:-:S03]  /*03f0*/  MOV R25, R8 ;  /* 0x0000000800197202 */ /* 0x000fc60000000f00 */
[----:B------:R-:W-:Y:S01]  /*0400*/  IMAD.IADD R24, R9, 0x1, R11 ;  /* 0x0000000109187824 */ /* 0x000fe200078e020b */
[----:B------:R-:W-:Y:S06]  /*0410*/  BRA `(.L_x_143) ;  /* 0x00000000005c7947 */ /* 0x000fec0003800000 */
.L_x_142:
[----:B------:R-:W-:Y:S01]  /*0420*/  IMAD.U32 R7, RZ, RZ, UR19 ;  /* 0x00000013ff077e24 */ /* 0x000fe2000f8e00ff */
[----:B------:R-:W-:Y:S01]  /*0430*/  HFMA2.MMA R17, -RZ, RZ, 0, 0 ;  /* 0x00000000ff117435 */ /* 0x000fe200000001ff */
        /* <DEDUP_REMOVED lines=17> */
[----:B------:R-:W-:Y:S02]  /*0550*/  @P1 IADD3 R16, R16, 0x1, RZ ;  /* 0x0000000110101810 */ /* 0x000fe40007ffe0ff */
[----:B------:R-:W-:-:S05]  /*0560*/  @!P2 LOP3.LUT R16, RZ, R7, RZ, 0x33, !PT ;  /* 0x00000007ff10a212 */ /* 0x000fca00078e33ff */
[----:B------:R-:W-:-:S04]  /*0570*/  IMAD.MOV R4, RZ, RZ, -R16 ;  /* 0x000000ffff047224 */ /* 0x000fc800078e0a10 */
[----:B------:R-:W-:-:S07]  /*0580*/  IMAD R25, R7, R4, R19 ;  /* 0x0000000407197224 */ /* 0x000fce00078e0213 */
.L_x_143:
[----:B------:R-:W-:Y:S05]  /*0590*/  BSYNC B1 ;  /* 0x0000000000017941 */ /* 0x000fea0003800000 */
.L_x_141:
[----:B------:R-:W-:-:S04]  /*05a0*/  LEA R14, P0, R16, UR12, 0x3 ;  /* 0x0000000c100e7c11 */ /* 0x000fc8000f8018ff */
[----:B------:R-:W-:-:S06]  /*05b0*/  LEA.HI.X R15, R16, UR13, R17, 0x3, P0 ;  /* 0x0000000d100f7c11 */ /* 0x000fcc00080f1c11 */
[----:B------:R-:W2:Y:S01]  /*05c0*/  LDG.E.64.CONSTANT R14, desc[UR14][R14.64] ;  /* 0x0000000e0e0e7981 */ /* 0x000ea2000c1e9b00 */
[----:B------:R-:W-:Y:S01]  /*05d0*/  IMAD R4, R17, R7, RZ ;  /* 0x0000000711047224 */ /* 0x000fe200078e02ff */
        /* <DEDUP_REMOVED lines=8> */
[----:B------:R-:W-:Y:S01]  /*0660*/  BSSY B2, `(.L_x_146) ;  /* 0x0000028000027945 */ /* 0x000fe20003800000 */
[----:B------:R-:W-:Y:S01]  /*0670*/  IMAD.IADD R27, R17, 0x1, R27 ;  /* 0x00000001111b7824 */ /* 0x000fe200078e021b */
[----:B------:R-:W-:Y:S02]  /*0680*/  CS2R R8, SRZ ;  /* 0x0000000000087805 */ /* 0x000fe4000001ff00 */
[----:B-1----:R-:W-:-:S04]  /*0690*/  ISETP.GE.U32.AND P0, PT, R25, R10, PT ;  /* 0x0000000a1900720c */ /* 0x002fc80003f06070 */
[----:B------:R-:W-:-:S13]  /*06a0*/  ISETP.GE.AND.EX P0, PT, R24, R11, PT, P0 ;  /* 0x0000000b1800720c */ /* 0x000fda0003f06300 */
[----:B0-----:R-:W-:Y:S05]  /*06b0*/  @P0 BRA `(.L_x_147) ;  /* 0x0000000000880947 */ /* 0x001fea0003800000 */
[C---:B-----5:R-:W-:Y:S01]  /*06c0*/  FMUL.FTZ R29, R4.reuse, -1.4426950216293334961 ;  /* 0xbfb8aa3b041d7820 */ /* 0x060fe20000410000 */
[C---:B------:R-:W-:Y:S01]  /*06d0*/  FSETP.GE.FTZ.AND P2, PT, R4.reuse, RZ, PT ;  /* 0x000000ff0400720b */ /* 0x040fe20003f56000 */
[----:B------:R-:W-:Y:S01]  /*06e0*/  FMUL.FTZ R28, R4, 1.4426950216293334961 ;  /* 0x3fb8aa3b041c7820 */ /* 0x000fe20000410000 */
[----:B------:R-:W-:Y:S01]  /*06f0*/  ISETP.NE.U32.AND P0, PT, R19, R16, PT ;  /* 0x000000101300720c */ /* 0x000fe20003f05070 */
[----:B------:R-:W0:Y:S01]  /*0700*/  MUFU.EX2 R8, R29 ;  /* 0x0000001d00087308 */ /* 0x000e220000000800 */
[----:B------:R-:W-:Y:S02]  /*0710*/  ISETP.GT.U32.AND P1, PT, R14, -0x1, PT ;  /* 0xffffffff0e00780c */ /* 0x000fe40003f24070 */
[----:B------:R-:W-:-:S04]  /*0720*/  ISETP.NE.AND.EX P0, PT, R20, R27, PT, P0 ;  /* 0x0000001b1400720c */ /* 0x000fc80003f05300 */
[----:B------:R-:W-:Y:S01]  /*0730*/  ISETP.GT.AND.EX P0, PT, R15, -0x1, !P0, P1 ;  /* 0xffffffff0f00780c */ /* 0x000fe20004704310 */
[----:B0-----:R-:W-:Y:S02]  /*0740*/  FADD.FTZ R26, R8, 1 ;  /* 0x3f800000081a7421 */ /* 0x001fe40000010000 */
[----:B------:R0:W1:Y:S08]  /*0750*/  @!P2 MUFU.EX2 R8, R28 ;  /* 0x0000001c0008a308 */ /* 0x0000700000000800 */
[----:B------:R-:W2:Y:S01]  /*0760*/  MUFU.RCP R26, R26 ;  /* 0x0000001a001a7308 */ /* 0x000ea20000001000 */
[----:B0-----:R-:W-:-:S05]  /*0770*/  FADD.FTZ R28, -R4, -RZ ;  /* 0x800000ff041c7221 */ /* 0x001fca0000010100 */
[----:B------:R-:W-:Y:S02]  /*0780*/  FSEL R29, R28, RZ, !P2 ;  /* 0x000000ff1c1d7208 */ /* 0x000fe40005000000 */
[----:B------:R-:W-:Y:S01]  /*0790*/  FSEL R28, R4, RZ, !P0 ;  /* 0x000000ff041c7208 */ /* 0x000fe20004000000 */
[----:B-1----:R-:W-:-:S06]  /*07a0*/  FADD.FTZ R8, R8, 1 ;  /* 0x3f80000008087421 */ /* 0x002fcc0000010000 */
[----:B------:R-:W0:Y:S01]  /*07b0*/  MUFU.LG2 R8, R8 ;  /* 0x0000000800087308 */ /* 0x000e220000000c00 */
[----:B--2---:R-:W-:-:S04]  /*07c0*/  FADD.FTZ R4, R26, -RZ ;  /* 0x800000ff1a047221 */ /* 0x004fc80000010000 */
[----:B------:R-:W-:Y:S01]  /*07d0*/  FADD.FTZ R26, -R4, 1 ;  /* 0x3f800000041a7421 */ /* 0x000fe20000010100 */
[----:B0-----:R-:W-:-:S04]  /*07e0*/  FFMA.FTZ R29, R8, 0.69314718246459960938, R29 ;  /* 0x3f317218081d7823 */ /* 0x001fc8000001001d */
[----:B------:R-:W-:Y:S01]  /*07f0*/  FADD.FTZ R8, R29, R28 ;  /* 0x0000001c1d087221 */ /* 0x000fe20000010000 */
[----:B------:R-:W-:-:S06]  /*0800*/  FSEL R28, R26, R4, P0 ;  /* 0x000000041a1c7208 */ /* 0x000fcc0000000000 */
[----:B------:R-:W0:Y:S02]  /*0810*/  MUFU.LG2 R28, R28 ;  /* 0x0000001c001c7308 */ /* 0x000e240000000c00 */
[----:B0-----:R-:W-:-:S06]  /*0820*/  FMUL.FTZ R29, R28, UR17 ;  /* 0x000000111c1d7c20 */ /* 0x001fcc0008410000 */
[----:B------:R0:W1:Y:S02]  /*0830*/  MUFU.EX2 R28, R29 ;  /* 0x0000001d001c7308 */ /* 0x0000640000000800 */
[----:B0-----:R-:W-:-:S05]  /*0840*/  FSEL R29, R21, UR16, !P0 ;  /* 0x00000010151d7c08 */ /* 0x001fca000c000000 */
[----:B-1----:R-:W-:Y:S01]  /*0850*/  FMUL.FTZ R29, R29, R28 ;  /* 0x0000001c1d1d7220 */ /* 0x002fe20000410000 */
[----:B------:R-:W-:-:S03]  /*0860*/  FADD.FTZ R28, RZ, -R4 ;  /* 0x80000004ff1c7221 */ /* 0x000fc60000010000 */
[----:B------:R-:W-:Y:S02]  /*0870*/  FFMA.FTZ R18, R29, R8, R18 ;  /* 0x000000081d127223 */ /* 0x000fe40000010012 */
[----:B------:R-:W-:Y:S02]  /*0880*/  FSEL R28, R26, R28, P0 ;  /* 0x0000001c1a1c7208 */ /* 0x000fe40000000000 */
[----:B------:R-:W-:Y:S02]  /*0890*/  FSEL R26, R4, R26, P0 ;  /* 0x0000001a041a7208 */ /* 0x000fe40000000000 */
[----:B------:R-:W-:-:S05]  /*08a0*/  FSEL R4, R22, UR17, P0 ;  /* 0x0000001116047c08 */ /* 0x000fca0008000000 */
[----:B------:R-:W-:-:S04]  /*08b0*/  FMUL.FTZ R4, R4, R26 ;  /* 0x0000001a04047220 */ /* 0x000fc80000410000 */
[----:B------:R-:W-:-:S04]  /*08c0*/  FFMA.FTZ R4, R4, R8, -R28 ;  /* 0x0000000804047223 */ /* 0x000fc8000001081c */
[----:B------:R-:W-:-:S07]  /*08d0*/  FMUL.FTZ R8, R29, R4 ;  /* 0x000000041d087220 */ /* 0x000fce0000410000 */
.L_x_147:
[----:B------:R-:W-:Y:S05]  /*08e0*/  BSYNC B2 ;  /* 0x0000000000027941 */ /* 0x000fea0003800000 */
.L_x_146:
[----:B------:R-:W-:Y:S01]  /*08f0*/  IADD3 R29, P3, R25, 0x1, RZ ;  /* 0x00000001191d7810 */ /* 0x000fe20007f7e0ff */
[----:B------:R-:W-:Y:S03]  /*0900*/  BSSY B2, `(.L_x_148) ;  /* 0x0000031000027945 */ /* 0x000fe60003800000 */
[-C--:B------:R-:W-:Y:S02]  /*0910*/  ISETP.GE.U32.AND P2, PT, R29, R10.reuse, PT ;  /* 0x0000000a1d00720c */ /* 0x080fe40003f46070 */
[C---:B------:R-:W-:Y:S02]  /*0920*/  IADD3 R29, P4, R25.reuse, 0x2, RZ ;  /* 0x00000002191d7810 */ /* 0x040fe40007f9e0ff */
[----:B------:R-:W-:Y:S02]  /*0930*/  IADD3 R25, P5, R25, 0x3, RZ ;  /* 0x0000000319197810 */ /* 0x000fe40007fbe0ff */
[----:B------:R-:W-:-:S02]  /*0940*/  ISETP.GE.U32.AND P1, PT, R29, R10, PT ;  /* 0x0000000a1d00720c */ /* 0x000fc40003f26070 */
[----:B------:R-:W-:Y:S01]  /*0950*/  ISETP.GE.U32.AND P0, PT, R25, R10, PT ;  /* 0x0000000a1900720c */ /* 0x000fe20003f06070 */
[--C-:B------:R-:W-:Y:S01]  /*0960*/  IMAD.X R10, RZ, RZ, R24.reuse, P3 ;  /* 0x000000ffff0a7224 */ /* 0x100fe200018e0618 */
[----:B-----5:R-:W-:Y:S01]  /*0970*/  IADD3.X R4, RZ, R24, RZ, P4, !PT ;  /* 0x00000018ff047210 */ /* 0x020fe200027fe4ff */
[----:B------:R-:W-:-:S03]  /*0980*/  IMAD.X R24, RZ, RZ, R24, P5 ;  /* 0x000000ffff187224 */ /* 0x000fc600028e0618 */
[-C--:B------:R-:W-:Y:S02]  /*0990*/  ISETP.GE.AND.EX P2, PT, R10, R11.reuse, PT, P2 ;  /* 0x0000000b0a00720c */ /* 0x080fe40003f46320 */
[-C--:B------:R-:W-:Y:S02]  /*09a0*/  ISETP.GE.AND.EX P1, PT, R4, R11.reuse, PT, P1 ;  /* 0x0000000b0400720c */ /* 0x080fe40003f26310 */
[----:B------:R-:W-:-:S09]  /*09b0*/  ISETP.GE.AND.EX P0, PT, R24, R11, PT, P0 ;  /* 0x0000000b1800720c */ /* 0x000fd20003f06300 */
[----:B------:R-:W-:Y:S05]  /*09c0*/  @P2 BRA `(.L_x_149) ;  /* 0x0000000000902947 */ /* 0x000fea0003800000 */
[C---:B------:R-:W-:Y:S01]  /*09d0*/  FMUL.FTZ R4, R5.reuse, -1.4426950216293334961 ;  /* 0xbfb8aa3b05047820 */ /* 0x040fe20000410000 */
[C---:B------:R-:W-:Y:S01]  /*09e0*/  FSETP.GE.FTZ.AND P3, PT, R5.reuse, RZ, PT ;  /* 0x000000ff0500720b */ /* 0x040fe20003f76000 */
[----:B------:R-:W-:Y:S01]  /*09f0*/  FMUL.FTZ R11, R5, 1.4426950216293334961 ;  /* 0x3fb8aa3b050b7820 */ /* 0x000fe20000410000 */
[----:B------:R-:W-:Y:S01]  /*0a00*/  IADD3 R25, P4, R19, 0x1, RZ ;  /* 0x0000000113197810 */ /* 0x000fe20007f9e0ff */
[----:B------:R-:W0:Y:S03]  /*0a10*/  MUFU.EX2 R10, R4 ;  /* 0x00000004000a7308 */ /* 0x000e260000000800 */
[----:B------:R-:W-:Y:S01]  /*0a20*/  ISETP.NE.U32.AND P2, PT, R25, R16, PT ;  /* 0x000000101900720c */ /* 0x000fe20003f45070 */
[----:B------:R-:W-:Y:S01]  /*0a30*/  IMAD.X R26, RZ, RZ, R20, P4 ;  /* 0x000000ffff1a7224 */ /* 0x000fe200020e0614 */
[----:B------:R-:W-:-:S04]  /*0a40*/  ISETP.GT.U32.AND P4, PT, R14, -0x1, PT ;  /* 0xffffffff0e00780c */ /* 0x000fc80003f84070 */
[----:B------:R-:W-:-:S04]  /*0a50*/  ISETP.NE.AND.EX P2, PT, R26, R27, PT, P2 ;  /* 0x0000001b1a00720c */ /* 0x000fc80003f45320 */
[----:B------:R-:W-:Y:S01]  /*0a60*/  ISETP.GT.AND.EX P2, PT, R15, -0x1, !P2, P4 ;  /* 0xffffffff0f00780c */ /* 0x000fe20005744340 */
[----:B0-----:R-:W-:-:S03]  /*0a70*/  FADD.FTZ R24, R10, 1 ;  /* 0x3f8000000a187421 */ /* 0x001fc60000010000 */
[C---:B------:R-:W-:Y:S01]  /*0a80*/  FSEL R26, R5.reuse, RZ, !P2 ;  /* 0x000000ff051a7208 */ /* 0x040fe20005000000 */
[----:B------:R-:W0:Y:S08]  /*0a90*/  @!P3 MUFU.EX2 R10, R11 ;  /* 0x0000000b000ab308 */ /* 0x000e300000000800 */
[----:B------:R0:W1:Y:S02]  /*0aa0*/  MUFU.RCP R9, R24 ;  /* 0x0000001800097308 */ /* 0x0000640000001000 */
[----:B0-----:R-:W-:Y:S01]  /*0ab0*/  FADD.FTZ R24, R10, 1 ;  /* 0x3f8000000a187421 */ /* 0x001fe20000010000 */
[----:B------:R-:W-:-:S05]  /*0ac0*/  FADD.FTZ R10, -R5, -RZ ;  /* 0x800000ff050a7221 */ /* 0x000fca0000010100 */
[----:B------:R-:W0:Y:S01]  /*0ad0*/  MUFU.LG2 R25, R24 ;  /* 0x0000001800197308 */ /* 0x000e220000000c00 */
[----:B------:R-:W-:Y:S01]  /*0ae0*/  FSEL R10, R10, RZ, !P3 ;  /* 0x000000ff0a0a7208 */ /* 0x000fe20005800000 */
[----:B-1----:R-:W-:-:S04]  /*0af0*/  FADD.FTZ R9, R9, -RZ ;  /* 0x800000ff09097221 */ /* 0x002fc80000010000 */
[----:B------:R-:W-:-:S05]  /*0b00*/  FADD.FTZ R4, -R9, 1 ;  /* 0x3f80000009047421 */ /* 0x000fca0000010100 */
[----:B------:R-:W-:Y:S01]  /*0b10*/  FSEL R28, R4, R9, P2 ;  /* 0x00000009041c7208 */ /* 0x000fe20001000000 */
[----:B0-----:R-:W-:Y:S01]  /*0b20*/  FFMA.FTZ R11, R25, 0.69314718246459960938, R10 ;  /* 0x3f317218190b7823 */ /* 0x001fe2000001000a */
[----:B------:R-:W-:-:S04]  /*0b30*/  FADD.FTZ R25, RZ, -R9 ;  /* 0x80000009ff197221 */ /* 0x000fc80000010000 */
[----:B------:R-:W0:Y:S01]  /*0b40*/  MUFU.LG2 R28, R28 ;  /* 0x0000001c001c7308 */ /* 0x000e220000000c00 */
[----:B------:R-:W-:Y:S01]  /*0b50*/  FADD.FTZ R11, R11, R26 ;  /* 0x0000001a0b0b7221 */ /* 0x000fe20000010000 */
[----:B------:R-:W-:Y:S02]  /*0b60*/  FSEL R5, R4, R25, P2 ;  /* 0x0000001904057208 */ /* 0x000fe40001000000 */
[----:B------:R-:W-:Y:S02]  /*0b70*/  FSEL R25, R9, R4, P2 ;  /* 0x0000000409197208 */ /* 0x000fe40001000000 */
[----:B------:R-:W-:Y:S02]  /*0b80*/  FSEL R4, R22, UR17, P2 ;  /* 0x0000001116047c08 */ /* 0x000fe40009000000 */
[----:B------:R-:W-:-:S03]  /*0b90*/  FSEL R9, R21, UR16, !P2 ;  /* 0x0000001015097c08 */ /* 0x000fc6000d000000 */
[----:B------:R-:W-:Y:S01]  /*0ba0*/  FMUL.FTZ R4, R4, R25 ;  /* 0x0000001904047220 */ /* 0x000fe20000410000 */
[----:B0-----:R-:W-:-:S03]  /*0bb0*/  FMUL.FTZ R29, R28, UR17 ;  /* 0x000000111c1d7c20 */ /* 0x001fc60008410000 */
[----:B------:R-:W-:Y:S01]  /*0bc0*/  FFMA.FTZ R4, R4, R11, -R5 ;  /* 0x0000000b04047223 */ /* 0x000fe20000010805 */
[----:B------:R-:W0:Y:S02]  /*0bd0*/  MUFU.EX2 R10, R29 ;  /* 0x0000001d000a7308 */ /* 0x000e240000000800 */
[----:B0-----:R-:W-:-:S04]  /*0be0*/  FMUL.FTZ R9, R9, R10 ;  /* 0x0000000a09097220 */ /* 0x001fc80000410000 */
[C---:B------:R-:W-:Y:S01]  /*0bf0*/  FFMA.FTZ R18, R9.reuse, R11, R18 ;  /* 0x0000000b09127223 */ /* 0x040fe20000010012 */
[----:B------:R-:W-:-:S07]  /*0c00*/  FMUL.FTZ R9, R9, R4 ;  /* 0x0000000409097220 */ /* 0x000fce0000410000 */
.L_x_149:
[----:B------:R-:W-:Y:S05]  /*0c10*/  BSYNC B2 ;  /* 0x0000000000027941 */ /* 0x000fea0003800000 */
.L_x_148:
[----:B------:R-:W-:Y:S01]  /*0c20*/  BSSY B2, `(.L_x_150) ;  /* 0x0000027000027945 */ /* 0x000fe20003800000 */
[----:B------:R-:W-:-:S03]  /*0c30*/  CS2R R10, SRZ ;  /* 0x00000000000a7805 */ /* 0x000fc6000001ff00 */
[----:B------:R-:W-:Y:S05]  /*0c40*/  @P1 BRA `(.L_x_151) ;  /* 0x0000000000901947 */ /* 0x000fea0003800000 */
[C---:B------:R-:W-:Y:S01]  /*0c50*/  FMUL.FTZ R5, R6.reuse, -1.4426950216293334961 ;  /* 0xbfb8aa3b06057820 */ /* 0x040fe20000410000 */
[C---:B------:R-:W-:Y:S01]  /*0c60*/  FSETP.GE.FTZ.AND P3, PT, R6.reuse, RZ, PT ;  /* 0x000000ff0600720b */ /* 0x040fe20003f76000 */
[----:B------:R-:W-:Y:S01]  /*0c70*/  FMUL.FTZ R24, R6, 1.4426950216293334961 ;  /* 0x3fb8aa3b06187820 */ /* 0x000fe20000410000 */
[----:B------:R-:W-:Y:S01]  /*0c80*/  IADD3 R29, P2, R19, 0x2, RZ ;  /* 0x00000002131d7810 */ /* 0x000fe20007f5e0ff */
[----:B------:R-:W0:Y:S03]  /*0c90*/  MUFU.EX2 R10, R5 ;  /* 0x00000005000a7308 */ /* 0x000e260000000800 */
[----:B------:R-:W-:Y:S02]  /*0ca0*/  ISETP.NE.U32.AND P1, PT, R29, R16, PT ;  /* 0x000000101d00720c */ /* 0x000fe40003f25070 */
[----:B------:R-:W-:Y:S02]  /*0cb0*/  IADD3.X R26, RZ, R20, RZ, P2, !PT ;  /* 0x00000014ff1a7210 */ /* 0x000fe400017fe4ff */
[----:B------:R-:W-:-:S02]  /*0cc0*/  ISETP.GT.U32.AND P2, PT, R14, -0x1, PT ;  /* 0xffffffff0e00780c */ /* 0x000fc40003f44070 */
        /* <DEDUP_REMOVED lines=26> */
[C---:B------:R-:W-:Y:S01]  /*0e70*/  FFMA.FTZ R18, R5.reuse, R6, R18 ;  /* 0x0000000605127223 */ /* 0x040fe20000010012 */
[----:B------:R-:W-:-:S07]  /*0e80*/  FMUL.FTZ R10, R5, R24 ;  /* 0x00000018050a7220 */ /* 0x000fce0000410000 */
.L_x_151:
[----:B------:R-:W-:Y:S05]  /*0e90*/  BSYNC B2 ;  /* 0x0000000000027941 */ /* 0x000fea0003800000 */
.L_x_150:
[----:B------:R-:W-:Y:S04]  /*0ea0*/  BSSY B2, `(.L_x_152) ;  /* 0x0000026000027945 */ /* 0x000fe80003800000 */
[----:B------:R-:W-:Y:S05]  /*0eb0*/  @P0 BRA `(.L_x_153) ;  /* 0x0000000000900947 */ /* 0x000fea0003800000 */
[----:B------:R-:W-:Y:S01]  /*0ec0*/  FMUL.FTZ R6, R7, -1.4426950216293334961 ;  /* 0xbfb8aa3b07067820 */ /* 0x000fe20000410000 */
[----:B------:R-:W-:Y:S02]  /*0ed0*/  IADD3 R5, P1, R19, 0x3, RZ ;  /* 0x0000000313057810 */ /* 0x000fe40007f3e0ff */
[----:B------:R-:W-:Y:S02]  /*0ee0*/  FSETP.GE.FTZ.AND P2, PT, R7, RZ, PT ;  /* 0x000000ff0700720b */ /* 0x000fe40003f56000 */
[----:B------:R-:W-:Y:S01]  /*0ef0*/  ISETP.NE.U32.AND P0, PT, R5, R16, PT ;  /* 0x000000100500720c */ /* 0x000fe20003f05070 */
[----:B------:R-:W0:Y:S01]  /*0f00*/  MUFU.EX2 R6, R6 ;  /* 0x0000000600067308 */ /* 0x000e220000000800 */
[----:B------:R-:W-:Y:S01]  /*0f10*/  IMAD.X R16, RZ, RZ, R20, P1 ;  /* 0x000000ffff107224 */ /* 0x000fe200008e0614 */
[----:B------:R-:W-:-:S04]  /*0f20*/  ISETP.GT.U32.AND P1, PT, R14, -0x1, PT ;  /* 0xffffffff0e00780c */ /* 0x000fc80003f24070 */
[----:B------:R-:W-:Y:S01]  /*0f30*/  ISETP.NE.AND.EX P0, PT, R16, R27, PT, P0 ;  /* 0x0000001b1000720c */ /* 0x000fe20003f05300 */
[----:B------:R-:W-:-:S03]  /*0f40*/  FMUL.FTZ R16, R7, 1.4426950216293334961 ;  /* 0x3fb8aa3b07107820 */ /* 0x000fc60000410000 */
[----:B------:R-:W-:-:S04]  /*0f50*/  ISETP.GT.AND.EX P0, PT, R15, -0x1, !P0, P1 ;  /* 0xffffffff0f00780c */ /* 0x000fc80004704310 */
[C---:B------:R-:W-:Y:S01]  /*0f60*/  FSEL R24, R7.reuse, RZ, !P0 ;  /* 0x000000ff07187208 */ /* 0x040fe20004000000 */
[----:B0-----:R-:W-:Y:S02]  /*0f70*/  FADD.FTZ R11, R6, 1 ;  /* 0x3f800000060b7421 */ /* 0x001fe40000010000 */
[----:B------:R-:W0:Y:S08]  /*0f80*/  @!P2 MUFU.EX2 R6, R16 ;  /* 0x000000100006a308 */ /* 0x000e300000000800 */
[----:B------:R1:W2:Y:S01]  /*0f90*/  MUFU.RCP R4, R11 ;  /* 0x0000000b00047308 */ /* 0x0002a20000001000 */
[----:B0-----:R-:W-:Y:S01]  /*0fa0*/  FADD.FTZ R14, R6, 1 ;  /* 0x3f800000060e7421 */ /* 0x001fe20000010000 */
[----:B-1----:R-:W-:Y:S01]  /*0fb0*/  FADD.FTZ R11, -R7, -RZ ;  /* 0x800000ff070b7221 */ /* 0x002fe20000010100 */
[----:B------:R-:W-:-:S05]  /*0fc0*/  FSEL R7, R22, UR17, P0 ;  /* 0x0000001116077c08 */ /* 0x000fca0008000000 */
        /* <DEDUP_REMOVED lines=10> */
[----:B------:R-:W-:Y:S01]  /*1070*/  FSEL R5, R21, UR16, !P0 ;  /* 0x0000001015057c08 */ /* 0x000fe2000c000000 */
[----:B------:R-:W-:Y:S02]  /*1080*/  FMUL.FTZ R7, R7, R4 ;  /* 0x0000000407077220 */ /* 0x000fe40000410000 */
[----:B------:R-:W-:-:S04]  /*1090*/  FADD.FTZ R11, R11, R24 ;  /* 0x000000180b0b7221 */ /* 0x000fc80000010000 */
[----:B------:R-:W-:Y:S01]  /*10a0*/  FFMA.FTZ R16, R7, R11, -R16 ;  /* 0x0000000b07107223 */ /* 0x000fe20000010810 */
[----:B-1----:R-:W-:-:S06]  /*10b0*/  FMUL.FTZ R6, R15, UR17 ;  /* 0x000000110f067c20 */ /* 0x002fcc0008410000 */
[----:B------:R-:W0:Y:S02]  /*10c0*/  MUFU.EX2 R6, R6 ;  /* 0x0000000600067308 */ /* 0x000e240000000800 */
[----:B0-----:R-:W-:-:S04]  /*10d0*/  FMUL.FTZ R5, R5, R6 ;  /* 0x0000000605057220 */ /* 0x001fc80000410000 */
[C---:B------:R-:W-:Y:S01]  /*10e0*/  FFMA.FTZ R18, R5.reuse, R11, R18 ;  /* 0x0000000b05127223 */ /* 0x040fe20000010012 */
[----:B------:R-:W-:-:S07]  /*10f0*/  FMUL.FTZ R11, R5, R16 ;  /* 0x00000010050b7220 */ /* 0x000fce0000410000 */
.L_x_153:
[----:B------:R-:W-:Y:S05]  /*1100*/  BSYNC B2 ;  /* 0x0000000000027941 */ /* 0x000fea0003800000 */
.L_x_152:
[----:B------:R0:W-:Y:S01]  /*1110*/  STG.E.128 desc[UR14][R12.64], R8 ;  /* 0x000000080c007986 */ /* 0x0001e2000c101d0e */
[----:B------:R-:W-:Y:S05]  /*1120*/  BRA `(.L_x_154) ;  /* 0x0000000000047947 */ /* 0x000fea0003800000 */
.L_x_145:
[----:B------:R1:W-:Y:S02]  /*1130*/  STG.E.128 desc[UR14][R12.64], RZ ;  /* 0x000000ff0c007986 */ /* 0x0003e4000c101d0e */
.L_x_154:
[----:B------:R-:W-:Y:S05]  /*1140*/  BSYNC B1 ;  /* 0x0000000000017941 */ /* 0x000fea0003800000 */
.L_x_144:
[C---:B------:R-:W-:Y:S01]  /*1150*/  IADD3 R19, P0, R23.reuse, R19, RZ ;  /* 0x0000001317137210 */ /* 0x040fe20007f1e0ff */
[----:B------:R-:W-:-:S04]  /*1160*/  IMAD.WIDE.U32 R2, R23, 0x4, R2 ;  /* 0x0000000417027825 */ /* 0x000fc800078e0002 */
[----:B------:R-:W-:Y:S01]  /*1170*/  IMAD.X R20, RZ, RZ, R20, P0 ;  /* 0x000000ffff147224 */ /* 0x000fe200000e0614 */
[----:B------:R-:W-:Y:S01]  /*1180*/  ISETP.GE.U32.AND P0, PT, R19, UR4, PT ;  /* 0x0000000413007c0c */ /* 0x000fe2000bf06070 */
[----:B01----:R-:W-:-:S03]  /*1190*/  IMAD.WIDE.U32 R12, R23, 0x4, R12 ;  /* 0x00000004170c7825 */ /* 0x003fc600078e000c */
[----:B------:R-:W-:-:S13]  /*11a0*/  ISETP.GE.AND.EX P0, PT, R20, UR9, PT, P0 ;  /* 0x0000000914007c0c */ /* 0x000fda000bf06300 */
[----:B------:R-:W-:Y:S05]  /*11b0*/  @!P0 BRA `(.L_x_155) ;  /* 0xfffffff0004c8947 */ /* 0x000fea000383ffff */
.L_x_140:
[----:B------:R-:W-:Y:S05]  /*11c0*/  BSYNC B0 ;  /* 0x0000000000007941 */ /* 0x000fea0003800000 */
.L_x_139:
[----:B------:R-:W0:Y:S01]  /*11d0*/  S2R R5, SR_TID.X ;  /* 0x0000000000057919 */ /* 0x000e220000002100 */
        /* <DEDUP_REMOVED lines=11> */
.L_x_157:
        /* <DEDUP_REMOVED lines=10> */
.L_x_156:
[----:B------:R-:W-:Y:S05]  /*1330*/  @P1 EXIT ;  /* 0x000000000000194d */ /* 0x000fea0003800000 */
[----:B------:R-:W1:Y:S01]  /*1340*/  S2UR UR5, SR_CgaCtaId ;  /* 0x00000000000579c3 */ /* 0x000e620000008800 */
[----:B------:R-:W-:Y:S01]  /*1350*/  UMOV UR4, 0x400 ;  /* 0x0000040000047882 */ /* 0x000fe20000000000 */
[----:B-----5:R-:W2:Y:S06]  /*1360*/  MUFU.RCP R5, R0 ;  /* 0x0000000000057308 */ /* 0x020eac0000001000 */
[----:B------:R-:W3:Y:S01]  /*1370*/  LDC.64 R2, c[0x0][0x210] ;  /* 0x00008400ff027b82 */ /* 0x000ee20000000a00 */
[----:B-1----:R-:W-:-:S09]  /*1380*/  ULEA UR4, UR5, UR4, 0x18 ;  /* 0x0000000405047291 */ /* 0x002fd2000f8ec03f */
[----:B------:R-:W2:Y:S02]  /*1390*/  LDS R4, [UR4] ;  /* 0x00000004ff047984 */ /* 0x000ea40008000800 */
[----:B--2---:R-:W-:-:S05]  /*13a0*/  FMUL.FTZ R5, R4, R5 ;  /* 0x0000000504057220 */ /* 0x004fca0000410000 */
[----:B---3--:R-:W-:Y:S01]  /*13b0*/  REDG.E.ADD.F32.FTZ.RN.STRONG.GPU desc[UR14][R2.64], R5 ;  /* 0x00000005020079a6 */ /* 0x008fe2000c10f38e */
[----:B------:R-:W-:Y:S05]  /*13c0*/  EXIT ;  /* 0x000000000000794d */ /* 0x000fea0003800000 */
        .weak           $__internal_6_$__cuda_sm20_div_s64
        .type           $__internal_6_$__cuda_sm20_div_s64,@function
        .size           $__internal_6_$__cuda_sm20_div_s64,(.L_x_220 - $__internal_6_$__cuda_sm20_div_s64)
$__internal_6_$__cuda_sm20_div_s64:
        /* <DEDUP_REMOVED lines=15> */
[----:B------:R-:W-:-:S03]  /*14c0*/  IMAD.HI.U32 R4, R6, R11, RZ ;  /* 0x0000000b06047227 */ /* 0x000fc600078e00ff */
[----:B------:R-:W-:Y:S01]  /*14d0*/  IADD3.X R15, RZ, ~R5, RZ, P0, !PT ;  /* 0x80000005ff0f7210 */ /* 0x000fe200007fe4ff */
[----:B------:R-:W-:-:S04]  /*14e0*/  IMAD.MOV.U32 R5, RZ, RZ, R6 ;  /* 0x000000ffff057224 */ /* 0x000fc800078e0006 */
[----:B------:R-:W-:-:S04]  /*14f0*/  IMAD.WIDE.U32 R4, P0, R6, R15, R4 ;  /* 0x0000000f06047225 */ /* 0x000fc80007800004 */
[C---:B------:R-:W-:Y:S02]  /*1500*/  IMAD R17, R7.reuse, R15, RZ ;  /* 0x0000000f07117224 */ /* 0x040fe400078e02ff */
[----:B------:R-:W-:-:S04]  /*1510*/  IMAD.HI.U32 R4, P1, R7, R11, R4 ;  /* 0x0000000b07047227 */ /* 0x000fc80007820004 */
[----:B------:R-:W-:Y:S01]  /*1520*/  IMAD.HI.U32 R9, R7, R15, RZ ;  /* 0x0000000f07097227 */ /* 0x000fe200078e00ff */
[----:B------:R-:W-:-:S03]  /*1530*/  IADD3 R5, P2, R17, R4, RZ ;  /* 0x0000000411057210 */ /* 0x000fc60007f5e0ff */
[----:B------:R-:W-:Y:S02]  /*1540*/  IMAD.X R9, R9, 0x1, R7, P0 ;  /* 0x0000000109097824 */ /* 0x000fe400000e0607 */
[----:B------:R-:W-:-:S03]  /*1550*/  IMAD.WIDE.U32 R6, R5, UR6, RZ ;  /* 0x0000000605067c25 */ /* 0x000fc6000f8e00ff */
[----:B------:R-:W-:Y:S01]  /*1560*/  IADD3.X R9, RZ, RZ, R9, P2, P1 ;  /* 0x000000ffff097210 */ /* 0x000fe200017e2409 */
[----:B------:R-:W-:Y:S01]  /*1570*/  IMAD R4, R5, UR7, R7 ;  /* 0x0000000705047c24 */ /* 0x000fe2000f8e0207 */
[----:B------:R-:W-:-:S03]  /*1580*/  IADD3 R7, P0, RZ, -R6, RZ ;  /* 0x80000006ff077210 */ /* 0x000fc60007f1e0ff */
[----:B------:R-:W-:Y:S02]  /*1590*/  IMAD R6, R9, UR6, R4 ;  /* 0x0000000609067c24 */ /* 0x000fe4000f8e0204 */
[----:B------:R-:W-:-:S03]  /*15a0*/  IMAD.HI.U32 R4, R5, R7, RZ ;  /* 0x0000000705047227 */ /* 0x000fc600078e00ff */
[----:B------:R-:W-:Y:S02]  /*15b0*/  IADD3.X R10, RZ, ~R6, RZ, P0, !PT ;  /* 0x80000006ff0a7210 */ /* 0x000fe400007fe4ff */
[----:B------:R-:W-:-:S03]  /*15c0*/  IADD3 R6, P4, RZ, -R19, RZ ;  /* 0x80000013ff067210 */ /* 0x000fc60007f9e0ff */
[----:B------:R-:W-:-:S04]  /*15d0*/  IMAD.WIDE.U32 R4, P0, R5, R10, R4 ;  /* 0x0000000a05047225 */ /* 0x000fc80007800004 */
[----:B------:R-:W-:Y:S02]  /*15e0*/  IMAD.X R11, RZ, RZ, ~R20, P4 ;  /* 0x000000ffff0b7224 */ /* 0x000fe400020e0e14 */
[----:B------:R-:W-:Y:S01]  /*15f0*/  IMAD.HI.U32 R4, P1, R9, R7, R4 ;  /* 0x0000000709047227 */ /* 0x000fe20007820004 */
[----:B------:R-:W-:-:S03]  /*1600*/  SEL R7, R6, R19, !P3 ;  /* 0x0000001306077207 */ /* 0x000fc60005800000 */
[CC--:B------:R-:W-:Y:S02]  /*1610*/  IMAD R5, R9.reuse, R10.reuse, RZ ;  /* 0x0000000a09057224 */ /* 0x0c0fe400078e02ff */
[----:B------:R-:W-:-:S03]  /*1620*/  IMAD.HI.U32 R10, R9, R10, RZ ;  /* 0x0000000a090a7227 */ /* 0x000fc600078e00ff */
[----:B------:R-:W-:Y:S01]  /*1630*/  IADD3 R6, P2, R5, R4, RZ ;  /* 0x0000000405067210 */ /* 0x000fe20007f5e0ff */
[----:B------:R-:W-:Y:S01]  /*1640*/  IMAD.X R5, R10, 0x1, R9, P0 ;  /* 0x000000010a057824 */ /* 0x000fe200000e0609 */
[----:B------:R-:W-:-:S03]  /*1650*/  SEL R9, R11, R20, !P3 ;  /* 0x000000140b097207 */ /* 0x000fc60005800000 */
[----:B------:R-:W-:Y:S01]  /*1660*/  IMAD.HI.U32 R4, R6, R7, RZ ;  /* 0x0000000706047227 */ /* 0x000fe200078e00ff */
[----:B------:R-:W-:Y:S01]  /*1670*/  IADD3.X R10, RZ, RZ, R5, P2, P1 ;  /* 0x000000ffff0a7210 */ /* 0x000fe200017e2405 */
[----:B------:R-:W-:-:S04]  /*1680*/  HFMA2.MMA R5, -RZ, RZ, 0, 0 ;  /* 0x00000000ff057435 */ /* 0x000fc800000001ff */
[----:B------:R-:W-:-:S04]  /*1690*/  IMAD R11, R10, R9, RZ ;  /* 0x000000090a0b7224 */ /* 0x000fc800078e02ff */
[----:B------:R-:W-:-:S04]  /*16a0*/  IMAD.WIDE.U32 R4, R6, R9, R4 ;  /* 0x0000000906047225 */ /* 0x000fc800078e0004 */
[----:B------:R-:W-:-:S04]  /*16b0*/  IMAD.HI.U32 R6, R10, R9, RZ ;  /* 0x000000090a067227 */ /* 0x000fc800078e00ff */
[----:B------:R-:W-:-:S04]  /*16c0*/  IMAD.HI.U32 R4, P0, R10, R7, R4 ;  /* 0x000000070a047227 */ /* 0x000fc80007800004 */
[----:B------:R-:W-:Y:S01]  /*16d0*/  IMAD.X R6, RZ, RZ, R6, P0 ;  /* 0x000000ffff067224 */ /* 0x000fe200000e0606 */
[----:B------:R-:W-:-:S05]  /*16e0*/  IADD3 R11, P1, R11, R4, RZ ;  /* 0x000000040b0b7210 */ /* 0x000fca0007f3e0ff */
[----:B------:R-:W-:-:S04]  /*16f0*/  IMAD.WIDE.U32 R4, R11, UR6, RZ ;  /* 0x000000060b047c25 */ /* 0x000fc8000f8e00ff */
[----:B------:R-:W-:Y:S01]  /*1700*/  IMAD.X R6, RZ, RZ, R6, P1 ;  /* 0x000000ffff067224 */ /* 0x000fe200008e0606 */
[----:B------:R-:W-:Y:S01]  /*1710*/  IADD3 R10, P1, -R4, R7, RZ ;  /* 0x00000007040a7210 */ /* 0x000fe20007f3e1ff */
[----:B------:R-:W-:-:S03]  /*1720*/  IMAD R5, R11, UR7, R5 ;  /* 0x000000070b057c24 */ /* 0x000fc6000f8e0205 */
[----:B------:R-:W-:Y:S01]  /*1730*/  ISETP.GE.U32.AND P0, PT, R10, UR6, PT ;  /* 0x000000060a007c0c */ /* 0x000fe2000bf06070 */
[----:B------:R-:W-:-:S05]  /*1740*/  IMAD R4, R6, UR6, R5 ;  /* 0x0000000606047c24 */ /* 0x000fca000f8e0205 */
[----:B------:R-:W-:Y:S02]  /*1750*/  IADD3.X R14, ~R4, R9, RZ, P1, !PT ;  /* 0x00000009040e7210 */ /* 0x000fe40000ffe5ff */
[----:B------:R-:W-:Y:S02]  /*1760*/  IADD3 R7, P1, R10, -UR6, RZ ;  /* 0x800000060a077c10 */ /* 0x000fe4000ff3e0ff */
[C---:B------:R-:W-:Y:S02]  /*1770*/  ISETP.GE.U32.AND.EX P0, PT, R14.reuse, UR7, PT, P0 ;  /* 0x000000070e007c0c */ /* 0x040fe4000bf06100 */
[----:B------:R-:W-:Y:S02]  /*1780*/  IADD3 R4, P2, R11, 0x1, RZ ;  /* 0x000000010b047810 */ /* 0x000fe40007f5e0ff */
        /* <DEDUP_REMOVED lines=8> */
[----:B------:R-:W-:Y:S01]  /*1810*/  ISETP.GE.U32.AND.EX P0, PT, R9, UR7, PT, P1 ;  /* 0x0000000709007c0c */ /* 0x000fe2000bf06110 */
[----:B------:R-:W-:Y:S01]  /*1820*/  IMAD.MOV.U32 R9, RZ, RZ, 0x0 ;  /* 0x00000000ff097424 */ /* 0x000fe200078e00ff */
[----:B------:R-:W-:Y:S01]  /*1830*/  LOP3.LUT R4, R20, UR11, RZ, 0x3c, !PT ;  /* 0x0000000b14047c12 */ /* 0x000fe2000f8e3cff */
[----:B------:R-:W-:Y:S01]  /*1840*/  IMAD.X R17, RZ, RZ, R6, P2 ;  /* 0x000000ffff117224 */ /* 0x000fe200010e0606 */
[----:B------:R-:W-:-:S02]  /*1850*/  SEL R16, R16, R11, P0 ;  /* 0x0000000b10107207 */ /* 0x000fc40000000000 */
[----:B------:R-:W-:Y:S02]  /*1860*/  ISETP.GE.AND P1, PT, R4, RZ, PT ;  /* 0x000000ff0400720c */ /* 0x000fe40003f26270 */
[----:B------:R-:W-:Y:S02]  /*1870*/  SEL R17, R17, R6, P0 ;  /* 0x0000000611117207 */ /* 0x000fe40000000000 */
[----:B------:R-:W-:Y:S02]  /*1880*/  IADD3 R5, P2, RZ, -R16, RZ ;  /* 0x80000010ff057210 */ /* 0x000fe40007f5e0ff */
[----:B------:R-:W-:Y:S02]  /*1890*/  ISETP.NE.U32.AND P0, PT, RZ, UR10, PT ;  /* 0x0000000aff007c0c */ /* 0x000fe4000bf05070 */
[----:B------:R-:W-:Y:S02]  /*18a0*/  IADD3.X R4, RZ, ~R17, RZ, P2, !PT ;  /* 0x80000011ff047210 */ /* 0x000fe400017fe4ff */
[----:B------:R-:W-:-:S02]  /*18b0*/  ISETP.NE.AND.EX P0, PT, RZ, UR11, PT, P0 ;  /* 0x0000000bff007c0c */ /* 0x000fc4000bf05300 */
[----:B------:R-:W-:Y:S02]  /*18c0*/  SEL R16, R5, R16, !P1 ;  /* 0x0000001005107207 */ /* 0x000fe40004800000 */
[----:B------:R-:W-:Y:S02]  /*18d0*/  SEL R17, R4, R17, !P1 ;  /* 0x0000001104117207 */ /* 0x000fe40004800000 */
[----:B------:R-:W-:Y:S02]  /*18e0*/  SEL R16, R16, 0xffffffff, P0 ;  /* 0xffffffff10107807 */ /* 0x000fe40000000000 */
[----:B------:R-:W-:Y:S01]  /*18f0*/  SEL R17, R17, 0xffffffff, P0 ;  /* 0xffffffff11117807 */ /* 0x000fe20000000000 */
[----:B------:R-:W-:Y:S06]  /*1900*/  RET.REL.NODEC R8 `(_Z30focal_loss_forward_cuda_kernelILb0ELi4EflffEvPT4_PT1_PKS2_PKT2_PKflllfff) ;  /* 0xffffffe408bc7950 */ /* 0x000fec0003c3ffff */
.L_x_158:
        /* <DEDUP_REMOVED lines=15> */
.L_x_220:


//--------------------- .text._Z30focal_loss_forward_cuda_kernelILb0ELi2EdldfEvPT4_PT1_PKS2_PKT2_PKflllfff --------------------------
	.section	.text._Z30focal_loss_forward_cuda_kernelILb0ELi2EdldfEvPT4_PT1_PKS2_PKT2_PKflllfff,"ax",@progbits
	.align	128
        .global         _Z30focal_loss_forward_cuda_kernelILb0ELi2EdldfEvPT4_PT1_PKS2_PKT2_PKflllfff
        .type           _Z30focal_loss_forward_cuda_kernelILb0ELi2EdldfEvPT4_PT1_PKS2_PKT2_PKflllfff,@function
        .size           _Z30focal_loss_forward_cuda_kernelILb0ELi2EdldfEvPT4_PT1_PKS2_PKT2_PKflllfff,(.L_x_223 - _Z30focal_loss_forward_cuda_kernelILb0ELi2EdldfEvPT4_PT1_PKS2_PKT2_PKflllfff)
        .other          _Z30focal_loss_forward_cuda_kernelILb0ELi2EdldfEvPT4_PT1_PKS2_PKT2_PKflllfff,@"STO_CUDA_ENTRY STV_DEFAULT"
_Z30focal_loss_forward_cuda_kernelILb0ELi2EdldfEvPT4_PT1_PKS2_PKT2_PKflllfff:
.text._Z30focal_loss_forward_cuda_kernelILb0ELi2EdldfEvPT4_PT1_PKS2_PKT2_PKflllfff:
        /* <DEDUP_REMOVED lines=32> */
[----:B------:R-:W0:Y:S01]  /*0200*/  LDC.64 R6, c[0x0][0x250] ;  /* 0x00009400ff067b82 */ /* 0x000e220000000a00 */
[----:B------:R-:W-:Y:S01]  /*0210*/  IMAD.MOV.U32 R9, RZ, RZ, RZ ;  /* 0x000000ffff097224 */ /* 0x000fe200078e00ff */
[----:B------:R-:W-:Y:S01]  /*0220*/  ULDC.64 UR8, c[0x0][0x220] ;  /* 0x0000880000087ab9 */ /* 0x000fe20000000a00 */
[C---:B------:R-:W-:Y:S01]  /*0230*/  IMAD.SHL.U32 R18, R8.reuse, 0x8, RZ ;  /* 0x0000000808127824 */ /* 0x040fe200078e00ff */
[----:B------:R-:W-:Y:S01]  /*0240*/  ULDC.64 UR22, c[0x0][0x218] ;  /* 0x0000860000167ab9 */ /* 0x000fe20000000a00 */
[----:B------:R-:W-:Y:S02]  /*0250*/  CS2R R36, SRZ ;  /* 0x0000000000247805 */ /* 0x000fe4000001ff00 */
[----:B------:R-:W-:Y:S01]  /*0260*/  SHF.L.U64.HI R19, R8, 0x3, R9 ;  /* 0x0000000308137819 */ /* 0x000fe20000010209 */
[----:B------:R-:W1:Y:S01]  /*0270*/  LDC R5, c[0x0][0xc] ;  /* 0x00000300ff057b82 */ /* 0x000e620000000800 */
[C---:B------:R-:W-:Y:S02]  /*0280*/  IADD3 R28, P0, R18.reuse, UR8, RZ ;  /* 0x00000008121c7c10 */ /* 0x040fe4000ff1e0ff */
[----:B------:R-:W-:-:S02]  /*0290*/  IADD3 R18, P1, R18, UR22, RZ ;  /* 0x0000001612127c10 */ /* 0x000fc4000ff3e0ff */
[C---:B------:R-:W-:Y:S02]  /*02a0*/  IADD3.X R29, R19.reuse, UR9, RZ, P0, !PT ;  /* 0x00000009131d7c10 */ /* 0x040fe400087fe4ff */
[----:B------:R-:W-:Y:S01]  /*02b0*/  IADD3.X R19, R19, UR23, RZ, P1, !PT ;  /* 0x0000001713137c10 */ /* 0x000fe20008ffe4ff */
[----:B0-----:R-:W-:Y:S01]  /*02c0*/  FMUL.FTZ R34, R6, 1 ;  /* 0x3f80000006227820 */ /* 0x001fe20000410000 */
[C---:B------:R-:W-:Y:S01]  /*02d0*/  FMUL.FTZ R32, R7.reuse, 1 ;  /* 0x3f80000007207820 */ /* 0x040fe20000410000 */
[----:B------:R-:W-:-:S04]  /*02e0*/  FADD.FTZ R7, -R7, -RZ ;  /* 0x800000ff07077221 */ /* 0x000fc80000010100 */
[----:B------:R-:W0:Y:S01]  /*02f0*/  F2F.F64.F32 R34, R34 ;  /* 0x0000002200227310 */ /* 0x000e220000201800 */
[----:B-1----:R-:W-:-:S04]  /*0300*/  IMAD R5, R5, UR14, RZ ;  /* 0x0000000e05057c24 */ /* 0x002fc8000f8e02ff */
[----:B------:R-:W-:-:S03]  /*0310*/  IMAD.SHL.U32 R5, R5, 0x2, RZ ;  /* 0x0000000205057824 */ /* 0x000fc600078e00ff */
[----:B------:R-:W1:Y:S01]  /*0320*/  F2F.F64.F32 R32, R32 ;  /* 0x0000002000207310 */ /* 0x000e620000201800 */
[----:B0-----:R-:W-:-:S11]  /*0330*/  DADD R30, -R34, 1 ;  /* 0x3ff00000221e7429 */ /* 0x001fd60000000100 */
.L_x_203:
[----:B------:R-:W-:Y:S01]  /*0340*/  IMAD.U32 R12, RZ, RZ, UR15 ;  /* 0x0000000fff0c7e24 */ /* 0x000fe2000f8e00ff */
[----:B------:R-:W-:Y:S04]  /*0350*/  BSSY B1, `(.L_x_161) ;  /* 0x0000027000017945 */ /* 0x000fe80003800000 */
[----:B------:R-:W-:-:S04]  /*0360*/  LOP3.LUT R0, R9, R12, RZ, 0xfc, !PT ;  /* 0x0000000c09007212 */ /* 0x000fc800078efcff */
[----:B------:R-:W-:-:S13]  /*0370*/  ISETP.NE.U32.AND P0, PT, R0, RZ, PT ;  /* 0x000000ff0000720c */ /* 0x000fda0003f05070 */
[----:B------:R-:W-:Y:S05]  /*0380*/  @!P0 BRA `(.L_x_162) ;  /* 0x0000000000308947 */ /* 0x000fea0003800000 */
[----:B------:R-:W-:-:S07]  /*0390*/  MOV R0, 0x3b0 ;  /* 0x000003b000007802 */ /* 0x000fce0000000f00 */
[----:B-1---5:R-:W-:Y:S05]  /*03a0*/  CALL.REL.NOINC `($__internal_8_$__cuda_sm20_div_s64) ;  /* 0x0000003000207944 */ /* 0x022fea0003c00000 */
        /* <DEDUP_REMOVED lines=10> */
.L_x_162:
[----:B------:R-:W-:Y:S02]  /*0450*/  IMAD.U32 R21, RZ, RZ, UR20 ;  /* 0x00000014ff157e24 */ /* 0x000fe4000f8e00ff */
[----:B------:R-:W-:Y:S02]  /*0460*/  IMAD.MOV.U32 R15, RZ, RZ, RZ ;  /* 0x000000ffff0f7224 */ /* 0x000fe400078e00ff */
[----:B------:R-:W0:Y:S01]  /*0470*/  I2F.U32.RP R0, R21 ;  /* 0x0000001500007306 */ /* 0x000e220000209000 */
[----:B------:R-:W-:-:S07]  /*0480*/  ISETP.NE.U32.AND P2, PT, R21, RZ, PT ;  /* 0x000000ff1500720c */ /* 0x000fce0003f45070 */
[----:B0-----:R-:W0:Y:S02]  /*0490*/  MUFU.RCP R0, R0 ;  /* 0x0000000000007308 */ /* 0x001e240000001000 */
[----:B0-----:R-:W-:-:S06]  /*04a0*/  VIADD R2, R0, 0xffffffe ;  /* 0x0ffffffe00027836 */ /* 0x001fcc0000000000 */
[----:B------:R0:W2:Y:S02]  /*04b0*/  F2I.FTZ.U32.TRUNC.NTZ R3, R2 ;  /* 0x0000000200037305 */ /* 0x0000a4000021f000 */
[----:B0-----:R-:W-:Y:S01]  /*04c0*/  MOV R2, RZ ;  /* 0x000000ff00027202 */ /* 0x001fe20000000f00 */
[----:B--2---:R-:W-:-:S04]  /*04d0*/  IMAD R4, R3, R21, RZ ;  /* 0x0000001503047224 */ /* 0x004fc800078e02ff */
[----:B------:R-:W-:Y:S02]  /*04e0*/  IMAD.MOV R13, RZ, RZ, -R4 ;  /* 0x000000ffff0d7224 */ /* 0x000fe400078e0a04 */
[----:B------:R-:W-:Y:S02]  /*04f0*/  IMAD.MOV.U32 R4, RZ, RZ, RZ ;  /* 0x000000ffff047224 */ /* 0x000fe400078e00ff */
[----:B------:R-:W-:-:S06]  /*0500*/  IMAD.HI.U32 R3, R3, R13, R2 ;  /* 0x0000000d03037227 */ /* 0x000fcc00078e0002 */
[----:B------:R-:W-:-:S04]  /*0510*/  IMAD.HI.U32 R14, R3, R8, RZ ;  /* 0x00000008030e7227 */ /* 0x000fc800078e00ff */
[----:B------:R-:W-:-:S04]  /*0520*/  IMAD.MOV R3, RZ, RZ, -R14 ;  /* 0x000000ffff037224 */ /* 0x000fc800078e0a0e */
        /* <DEDUP_REMOVED lines=9> */
.L_x_163:
[----:B------:R-:W-:Y:S05]  /*05c0*/  BSYNC B1 ;  /* 0x0000000000017941 */ /* 0x000fea0003800000 */
.L_x_161:
        /* <DEDUP_REMOVED lines=23> */
[----:B------:R-:W-:Y:S01]  /*0740*/  MOV R45, 0x3f56c16c ;  /* 0x3f56c16c002d7802 */ /* 0x000fe20000000f00 */
[----:B------:R-:W-:Y:S01]  /*0750*/  IMAD.MOV.U32 R62, RZ, RZ, -0x105c611 ;  /* 0xfefa39efff3e7424 */ /* 0x000fe200078e00ff */
[----:B------:R-:W-:Y:S01]  /*0760*/  BSSY B3, `(.L_x_168) ;  /* 0x0000037000037945 */ /* 0x000fe20003800000 */
[----:B------:R-:W-:Y:S02]  /*0770*/  IMAD.MOV.U32 R58, RZ, RZ, 0x3b39803f ;  /* 0x3b39803fff3a7424 */ /* 0x000fe400078e00ff */
[----:B------:R-:W-:Y:S01]  /*0780*/  DFMA R66, -R20, R64, 6.75539944105574400000e+15 ;  /* 0x433800001442742b */ /* 0x000fe20000000140 */
[----:B------:R-:W-:Y:S02]  /*0790*/  IMAD.MOV.U32 R59, RZ, RZ, 0x3c7abc9e ;  /* 0x3c7abc9eff3b7424 */ /* 0x000fe400078e00ff */
[----:B------:R-:W-:-:S02]  /*07a0*/  IMAD.MOV.U32 R56, RZ, RZ, 0x69ce2bdf ;  /* 0x69ce2bdfff387424 */ /* 0x000fc400078e00ff */
        /* <DEDUP_REMOVED lines=14> */
[----:B------:R-:W-:Y:S02]  /*0890*/  IMAD.MOV.U32 R24, RZ, RZ, -0x35dec16 ;  /* 0xfca213eaff187424 */ /* 0x000fe400078e00ff */
[----:B------:R-:W-:-:S02]  /*08a0*/  IMAD.MOV.U32 R25, RZ, RZ, 0x3e928af3 ;  /* 0x3e928af3ff197424 */ /* 0x000fc400078e00ff */
[----:B------:R-:W-:-:S04]  /*08b0*/  IMAD.MOV.U32 R53, RZ, RZ, 0x3fe00000 ;  /* 0x3fe00000ff357424 */ /* 0x000fc800078e00ff */
[----:B------:R-:W-:-:S08]  /*08c0*/  DFMA R40, R2, R56, R24 ;  /* 0x000000380228722b */ /* 0x000fd00000000018 */
[----:B------:R-:W-:Y:S01]  /*08d0*/  DFMA R42, R2, R40, R38 ;  /* 0x00000028022a722b */ /* 0x000fe20000000026 */
[----:B------:R-:W-:Y:S02]  /*08e0*/  IMAD.MOV.U32 R40, RZ, RZ, 0x7c89eb71 ;  /* 0x7c89eb71ff287424 */ /* 0x000fe400078e00ff */
[----:B------:R-:W-:-:S06]  /*08f0*/  IMAD.MOV.U32 R41, RZ, RZ, 0x3efa0199 ;  /* 0x3efa0199ff297424 */ /* 0x000fcc00078e00ff */
[----:B------:R-:W-:Y:S01]  /*0900*/  DFMA R54, R2, R42, R40 ;  /* 0x0000002a0236722b */ /* 0x000fe20000000028 */
[----:B------:R-:W-:Y:S02]  /*0910*/  IMAD.MOV.U32 R42, RZ, RZ, 0x14761f65 ;  /* 0x14761f65ff2a7424 */ /* 0x000fe400078e00ff */
[----:B------:R-:W-:-:S06]  /*0920*/  IMAD.MOV.U32 R43, RZ, RZ, 0x3f2a01a0 ;  /* 0x3f2a01a0ff2b7424 */ /* 0x000fcc00078e00ff */
[----:B------:R-:W-:-:S08]  /*0930*/  DFMA R54, R2, R54, R42 ;  /* 0x000000360236722b */ /* 0x000fd0000000002a */
        /* <DEDUP_REMOVED lines=14> */
[----:B------:R-:W-:-:S12]  /*0a20*/  DSETP.GT.AND P0, PT, R20, RZ, PT ;  /* 0x000000ff1400722a */ /* 0x000fd80003f04000 */
[----:B------:R-:W-:-:S04]  /*0a30*/  @!P1 LEA.HI R2, R66, R66, RZ, 0x1 ;  /* 0x0000004242029211 */ /* 0x000fc800078f08ff */
[----:B------:R-:W-:-:S05]  /*0a40*/  @!P1 SHF.R.S32.HI R3, RZ, 0x1, R2 ;  /* 0x00000001ff039819 */ /* 0x000fca0000011402 */
[----:B------:R-:W-:Y:S02]  /*0a50*/  @!P1 IMAD R55, R3, 0x100000, R55 ;  /* 0x0010000003379824 */ /* 0x000fe400078e0237 */
[----:B------:R-:W-:Y:S01]  /*0a60*/  @!P1 IMAD.IADD R66, R66, 0x1, -R3 ;  /* 0x0000000142429824 */ /* 0x000fe200078e0a03 */
[----:B------:R-:W-:-:S04]  /*0a70*/  DADD R2, -R20, +INF ;  /* 0x7ff0000014027429 */ /* 0x000fc80000000100 */
[----:B------:R-:W-:Y:S02]  /*0a80*/  @!P1 LEA R67, R66, 0x3ff00000, 0x14 ;  /* 0x3ff0000042439811 */ /* 0x000fe400078ea0ff */
[----:B------:R-:W-:-:S04]  /*0a90*/  @!P1 MOV R66, RZ ;  /* 0x000000ff00429202 */ /* 0x000fc80000000f00 */
[----:B------:R-:W-:Y:S02]  /*0aa0*/  FSEL R2, R2, RZ, !P0 ;  /* 0x000000ff02027208 */ /* 0x000fe40004000000 */
[----:B------:R-:W-:Y:S01]  /*0ab0*/  FSEL R3, R3, RZ, !P0 ;  /* 0x000000ff03037208 */ /* 0x000fe20004000000 */
[----:B------:R-:W-:-:S11]  /*0ac0*/  @!P1 DMUL R2, R54, R66 ;  /* 0x0000004236029228 */ /* 0x000fd60000000000 */
.L_x_169:
[----:B------:R-:W-:Y:S05]  /*0ad0*/  BSYNC B3 ;  /* 0x0000000000037941 */ /* 0x000fea0003800000 */
.L_x_168:
        /* <DEDUP_REMOVED lines=24> */
[----:B------:R-:W-:-:S04]  /*0c60*/  @!P0 LEA.HI R38, R64, R64, RZ, 0x1 ;  /* 0x0000004040268211 */ /* 0x000fc800078f08ff */
[----:B------:R-:W-:Y:S02]  /*0c70*/  @!P0 SHF.R.S32.HI R41, RZ, 0x1, R38 ;  /* 0x00000001ff298819 */ /* 0x000fe40000011426 */
[----:B------:R-:W-:-:S03]  /*0c80*/  FSEL R38, R42, RZ, P1 ;  /* 0x000000ff2a267208 */ /* 0x000fc60000800000 */
[----:B------:R-:W-:Y:S02]  /*0c90*/  @!P0 IMAD.IADD R40, R64, 0x1, -R41 ;  /* 0x0000000140288824 */ /* 0x000fe400078e0a29 */
[----:B------:R-:W-:-:S03]  /*0ca0*/  @!P0 IMAD R25, R41, 0x100000, R25 ;  /* 0x0010000029198824 */ /* 0x000fc600078e0219 */
[----:B------:R-:W-:Y:S01]  /*0cb0*/  @!P0 LEA R41, R40, 0x3ff00000, 0x14 ;  /* 0x3ff0000028298811 */ /* 0x000fe200078ea0ff */
[----:B------:R-:W-:-:S06]  /*0cc0*/  @!P0 IMAD.MOV.U32 R40, RZ, RZ, RZ ;  /* 0x000000ffff288224 */ /* 0x000fcc00078e00ff */
[----:B------:R-:W-:-:S11]  /*0cd0*/  @!P0 DMUL R38, R24, R40 ;  /* 0x0000002818268228 */ /* 0x000fd60000000000 */
.L_x_171:
[----:B------:R-:W-:Y:S05]  /*0ce0*/  BSYNC B3 ;  /* 0x0000000000037941 */ /* 0x000fea0003800000 */
.L_x_170:
[----:B------:R-:W-:Y:S01]  /*0cf0*/  DADD R44, R2, 1 ;  /* 0x3ff00000022c7429 */ /* 0x000fe20000000000 */
[----:B------:R-:W-:Y:S05]  /*0d00*/  BSSY B3, `(.L_x_172) ;  /* 0x0000012000037945 */ /* 0x000fea0003800000 */
[----:B------:R-:W0:Y:S04]  /*0d10*/  MUFU.RCP64H R25, R45 ;  /* 0x0000002d00197308 */ /* 0x000e280000001800 */
[----:B------:R-:W-:-:S05]  /*0d20*/  VIADD R24, R45, 0x300402 ;  /* 0x003004022d187836 */ /* 0x000fca0000000000 */
[----:B------:R-:W-:Y:S01]  /*0d30*/  FSETP.GEU.AND P0, PT, |R24|, 5.8789094863358348022e-39, PT ;  /* 0x004004021800780b */ /* 0x000fe20003f0e200 */
[----:B0-----:R-:W-:-:S08]  /*0d40*/  DFMA R40, -R44, R24, 1 ;  /* 0x3ff000002c28742b */ /* 0x001fd00000000118 */
        /* <DEDUP_REMOVED lines=10> */
[----:B-1---5:R-:W-:Y:S05]  /*0df0*/  CALL.REL.NOINC `($__internal_7_$__cuda_sm20_dblrcp_rn_slowpath_v3) ;  /* 0x0000002000f07944 */ /* 0x022fea0003c00000 */
[----:B------:R-:W-:Y:S02]  /*0e00*/  IMAD.MOV.U32 R24, RZ, RZ, R42 ;  /* 0x000000ffff187224 */ /* 0x000fe400078e002a */
[----:B------:R-:W-:-:S07]  /*0e10*/  IMAD.MOV.U32 R25, RZ, RZ, R43 ;  /* 0x000000ffff197224 */ /* 0x000fce00078e002b */
.L_x_173:
[----:B------:R-:W-:Y:S05]  /*0e20*/  BSYNC B3 ;  /* 0x0000000000037941 */ /* 0x000fea0003800000 */
.L_x_172:
        /* <DEDUP_REMOVED lines=9> */
[----:B------:R-:W-:-:S02]  /*0ec0*/  ISETP.GT.AND.EX P0, PT, R17, -0x1, !P4, P0 ;  /* 0xffffffff1100780c */ /* 0x000fc40006704300 */
[----:B-1----:R-:W-:Y:S02]  /*0ed0*/  LOP3.LUT R52, R33, 0x7ff00000, RZ, 0xc0, !PT ;  /* 0x7ff0000021347812 */ /* 0x002fe400078ec0ff */
[----:B------:R-:W-:Y:S01]  /*0ee0*/  DADD R46, R46, 1 ;  /* 0x3ff000002e2e7429 */ /* 0x000fe20000000000 */
[----:B------:R-:W-:Y:S02]  /*0ef0*/  FSEL R56, R54, R24, P0 ;  /* 0x0000001836387208 */ /* 0x000fe40000000000 */
[----:B------:R-:W-:Y:S02]  /*0f00*/  FSEL R57, R55, R25, P0 ;  /* 0x0000001937397208 */ /* 0x000fe40000000000 */
[----:B------:R-:W-:Y:S02]  /*0f10*/  FSEL R58, R44, RZ, !P1 ;  /* 0x000000ff2c3a7208 */ /* 0x000fe40004800000 */
[----:B------:R-:W-:Y:S02]  /*0f20*/  FSEL R59, R45, RZ, !P1 ;  /* 0x000000ff2d3b7208 */ /* 0x000fe40004800000 */
[----:B------:R-:W-:Y:S01]  /*0f30*/  DADD R40, -RZ, |R56| ;  /* 0x00000000ff287229 */ /* 0x000fe20000000538 */
[----:B------:R-:W-:Y:S01]  /*0f40*/  ISETP.GT.AND P3, PT, R47, 0xfffff, PT ;  /* 0x000fffff2f00780c */ /* 0x000fe20003f64270 */
[----:B------:R-:W-:-:S02]  /*0f50*/  IMAD.MOV.U32 R2, RZ, RZ, R46 ;  /* 0x000000ffff027224 */ /* 0x000fc400078e002e */
[----:B------:R-:W-:Y:S02]  /*0f60*/  IMAD.MOV.U32 R3, RZ, RZ, R47 ;  /* 0x000000ffff037224 */ /* 0x000fe400078e002f */
[----:B------:R-:W-:Y:S02]  /*0f70*/  IMAD.MOV.U32 R42, RZ, RZ, R46 ;  /* 0x000000ffff2a7224 */ /* 0x000fe400078e002e */
[----:B------:R-:W-:-:S06]  /*0f80*/  IMAD.MOV.U32 R46, RZ, RZ, -0x3ff ;  /* 0xfffffc01ff2e7424 */ /* 0x000fcc00078e00ff */
[----:B------:R-:W-:Y:S01]  /*0f90*/  @!P3 DMUL R2, R2, 1.80143985094819840000e+16 ;  /* 0x435000000202b828 */ /* 0x000fe20000000000 */
[----:B------:R-:W-:-:S09]  /*0fa0*/  @!P3 IMAD.MOV.U32 R46, RZ, RZ, -0x435 ;  /* 0xfffffbcbff2eb424 */ /* 0x000fd200078e00ff */
[----:B------:R-:W-:Y:S01]  /*0fb0*/  @!P3 MOV R47, R3 ;  /* 0x00000003002fb202 */ /* 0x000fe20000000f00 */
[----:B------:R-:W-:-:S04]  /*0fc0*/  @!P3 IMAD.MOV.U32 R42, RZ, RZ, R2 ;  /* 0x000000ffff2ab224 */ /* 0x000fc800078e0002 */
[----:B------:R-:W-:-:S05]  /*0fd0*/  VIADD R38, R47, 0xffffffff ;  /* 0xffffffff2f267836 */ /* 0x000fca0000000000 */
[----:B------:R-:W-:-:S13]  /*0fe0*/  ISETP.GE.U32.AND P2, PT, R38, 0x7fefffff, PT ;  /* 0x7fefffff2600780c */ /* 0x000fda0003f46070 */
        /* <DEDUP_REMOVED lines=9> */
[----:B------:R-:W-:Y:S01]  /*1080*/  UMOV UR8, 0x3ae80f1e ;  /* 0x3ae80f1e00087882 */ /* 0x000fe20000000000 */
[----:B------:R-:W-:Y:S01]  /*1090*/  IMAD.MOV.U32 R44, RZ, RZ, -0x748574fc ;  /* 0x8b7a8b04ff2c7424 */ /* 0x000fe200078e00ff */
[----:B------:R-:W-:Y:S01]  /*10a0*/  LOP3.LUT R3, R2, 0x3ff00000, RZ, 0xfc, !PT ;  /* 0x3ff0000002037812 */ /* 0x000fe200078efcff */
[----:B------:R-:W-:Y:S01]  /*10b0*/  IMAD.MOV.U32 R2, RZ, RZ, R42 ;  /* 0x000000ffff027224 */ /* 0x000fe200078e002a */
[----:B------:R-:W-:Y:S01]  /*10c0*/  UMOV UR9, 0x3eb1380b ;  /* 0x3eb1380b00097882 */ /* 0x000fe20000000000 */
[----:B------:R-:W-:Y:S01]  /*10d0*/  IMAD.MOV.U32 R45, RZ, RZ, 0x3ed0ee25 ;  /* 0x3ed0ee25ff2d7424 */ /* 0x000fe200078e00ff */
[----:B------:R-:W-:Y:S01]  /*10e0*/  ISETP.GE.AND P1, PT, R3, 0x3ff6a09f, PT ;  /* 0x3ff6a09f0300780c */ /* 0x000fe20003f26270 */
[----:B------:R-:W-:Y:S01]  /*10f0*/  UMOV UR22, 0x80000000 ;  /* 0x8000000000167882 */ /* 0x000fe20000000000 */
[----:B------:R-:W-:-:S11]  /*1100*/  UMOV UR23, 0x43300000 ;  /* 0x4330000000177882 */ /* 0x000fd60000000000 */
[----:B------:R-:W-:-:S04]  /*1110*/  @P1 VIADD R39, R3, 0xfff00000 ;  /* 0xfff0000003271836 */ /* 0x000fc80000000000 */
[----:B------:R-:W-:-:S06]  /*1120*/  @P1 IMAD.MOV.U32 R3, RZ, RZ, R39 ;  /* 0x000000ffff031224 */ /* 0x000fcc00078e0027 */
[C---:B------:R-:W-:Y:S02]  /*1130*/  DADD R48, R2.reuse, 1 ;  /* 0x3ff0000002307429 */ /* 0x040fe40000000000 */
[----:B------:R-:W-:-:S04]  /*1140*/  DADD R2, R2, -1 ;  /* 0xbff0000002027429 */ /* 0x000fc80000000000 */
[----:B------:R-:W0:Y:S02]  /*1150*/  MUFU.RCP64H R51, R49 ;  /* 0x0000003100337308 */ /* 0x000e240000001800 */
[----:B0-----:R-:W-:Y:S01]  /*1160*/  DFMA R38, -R48, R50, 1 ;  /* 0x3ff000003026742b */ /* 0x001fe20000000132 */
[----:B------:R-:W-:Y:S01]  /*1170*/  LEA.HI R48, R47, R46, RZ, 0xc ;  /* 0x0000002e2f307211 */ /* 0x000fe200078f60ff */
[----:B------:R-:W-:-:S03]  /*1180*/  IMAD.MOV.U32 R49, RZ, RZ, 0x43300000 ;  /* 0x43300000ff317424 */ /* 0x000fc600078e00ff */
[----:B------:R-:W-:-:S03]  /*1190*/  @P1 IADD3 R48, R48, 0x1, RZ ;  /* 0x0000000130301810 */ /* 0x000fc60007ffe0ff */
[----:B------:R-:W-:Y:S01]  /*11a0*/  DFMA R38, R38, R38, R38 ;  /* 0x000000262626722b */ /* 0x000fe20000000026 */
[----:B------:R-:W-:-:S07]  /*11b0*/  LOP3.LUT R48, R48, 0x80000000, RZ, 0x3c, !PT ;  /* 0x8000000030307812 */ /* 0x000fce00078e3cff */
[----:B------:R-:W-:Y:S02]  /*11c0*/  DFMA R50, R50, R38, R50 ;  /* 0x000000263232722b */ /* 0x000fe40000000032 */
[----:B------:R-:W-:Y:S01]  /*11d0*/  DADD R48, R48, -UR22 ;  /* 0x8000001630307e29 */ /* 0x000fe20008000000 */
[----:B------:R-:W-:Y:S01]  /*11e0*/  UMOV UR22, 0xfefa39ef ;  /* 0xfefa39ef00167882 */ /* 0x000fe20000000000 */
[----:B------:R-:W-:-:S04]  /*11f0*/  UMOV UR23, 0x3fe62e42 ;  /* 0x3fe62e4200177882 */ /* 0x000fc80000000000 */
        /* <DEDUP_REMOVED lines=11> */
[----:B------:R-:W-:Y:S02]  /*12b0*/  DFMA R46, R2, -R38, R46 ;  /* 0x80000026022e722b */ /* 0x000fe4000000002e */
        /* <DEDUP_REMOVED lines=24> */
.L_x_175:
[----:B------:R-:W-:Y:S05]  /*1440*/  BSYNC B3 ;  /* 0x0000000000037941 */ /* 0x000fea0003800000 */
.L_x_174:
[----:B------:R-:W-:Y:S01]  /*1450*/  LEA.HI R39, R52, 0xfffffc0c, RZ, 0xc ;  /* 0xfffffc0c34277811 */ /* 0x000fe200078f60ff */
[----:B------:R-:W-:Y:S01]  /*1460*/  BSSY B3, `(.L_x_176) ;  /* 0x0000008000037945 */ /* 0x000fe20003800000 */
[----:B------:R-:W-:Y:S01]  /*1470*/  DADD R58, R2, R58 ;  /* 0x00000000023a7229 */ /* 0x000fe2000000003a */
[----:B------:R-:W-:Y:S01]  /*1480*/  MOV R62, 0x14e0 ;  /* 0x000014e0003e7802 */ /* 0x000fe20000000f00 */
[----:B------:R-:W-:Y:S01]  /*1490*/  IMAD.MOV.U32 R2, RZ, RZ, R32 ;  /* 0x000000ffff027224 */ /* 0x000fe200078e0020 */
[CCC-:B------:R-:W-:Y:S01]  /*14a0*/  SHF.L.U64.HI R63, R32.reuse, R39.reuse, R33.reuse ;  /* 0x00000027203f7219 */ /* 0x1c0fe20000010221 */
[----:B------:R-:W-:Y:S01]  /*14b0*/  IMAD.MOV.U32 R3, RZ, RZ, R33 ;  /* 0x000000ffff037224 */ /* 0x000fe200078e0021 */
[----:B------:R-:W-:-:S07]  /*14c0*/  SHF.L.U32 R64, R32, R39, RZ ;  /* 0x0000002720407219 */ /* 0x000fce00000006ff */
[----:B-----5:R-:W-:Y:S05]  /*14d0*/  CALL.REL.NOINC `($_Z30focal_loss_forward_cuda_kernelILb0ELi2EdldfEvPT4_PT1_PKS2_PKT2_PKflllfff$__internal_accurate_pow) ;  /* 0x0000002400287944 */ /* 0x020fea0003c00000 */
[----:B------:R-:W-:Y:S05]  /*14e0*/  BSYNC B3 ;  /* 0x0000000000037941 */ /* 0x000fea0003800000 */
.L_x_176:
[----:B------:R-:W-:Y:S01]  /*14f0*/  DSETP.NEU.AND P1, PT, R56, RZ, PT ;  /* 0x000000ff3800722a */ /* 0x000fe20003f2d000 */
[----:B------:R-:W-:Y:S01]  /*1500*/  BSSY B3, `(.L_x_177) ;  /* 0x000001c000037945 */ /* 0x000fe20003800000 */
[----:B------:R-:W-:Y:S02]  /*1510*/  IMAD.MOV.U32 R2, RZ, RZ, R46 ;  /* 0x000000ffff027224 */ /* 0x000fe400078e002e */
[----:B------:R-:W-:-:S10]  /*1520*/  IMAD.MOV.U32 R3, RZ, RZ, R47 ;  /* 0x000000ffff037224 */ /* 0x000fd400078e002f */
        /* <DEDUP_REMOVED lines=18> */
.L_x_178:
[----:B------:R-:W-:Y:S01]  /*1650*/  DSETP.NEU.AND P1, PT, |R32|, 0.5, PT ;  /* 0x3fe000002000742a */ /* 0x000fe20003f2d200 */
[----:B------:R-:W-:Y:S01]  /*1660*/  ISETP.GE.AND P3, PT, R33, RZ, PT ;  /* 0x000000ff2100720c */ /* 0x000fe20003f66270 */
[----:B------:R-:W-:Y:S01]  /*1670*/  IMAD.MOV.U32 R2, RZ, RZ, RZ ;  /* 0x000000ffff027224 */ /* 0x000fe200078e00ff */
[----:B------:R-:W-:-:S04]  /*1680*/  ISETP.EQ.U32.AND P2, PT, R64, RZ, PT ;  /* 0x000000ff4000720c */ /* 0x000fc80003f42070 */
[----:B------:R-:W-:-:S04]  /*1690*/  ISETP.EQ.AND.EX P1, PT, R63, -0x80000000, P1, P2 ;  /* 0x800000003f00780c */ /* 0x000fc80000f22320 */
[----:B------:R-:W-:-:S04]  /*16a0*/  SEL R3, R57, RZ, P1 ;  /* 0x000000ff39037207 */ /* 0x000fc80000800000 */
[----:B------:R-:W-:-:S07]  /*16b0*/  @!P3 LOP3.LUT R3, R3, 0x7ff00000, RZ, 0xfc, !PT ;  /* 0x7ff000000303b812 */ /* 0x000fce00078efcff */
.L_x_179:
[----:B------:R-:W-:Y:S05]  /*16c0*/  BSYNC B3 ;  /* 0x0000000000037941 */ /* 0x000fea0003800000 */
.L_x_177:
[----:B------:R-:W-:Y:S01]  /*16d0*/  DADD R38, R32, R56 ;  /* 0x0000000020267229 */ /* 0x000fe20000000038 */
[----:B------:R-:W-:Y:S01]  /*16e0*/  BSSY B3, `(.L_x_180) ;  /* 0x0000023000037945 */ /* 0x000fe20003800000 */
[----:B------:R-:W-:Y:S01]  /*16f0*/  DADD R40, RZ, -R24 ;  /* 0x00000000ff287229 */ /* 0x000fe20000000818 */
[----:B------:R-:W-:Y:S02]  /*1700*/  FSEL R20, R20, RZ, !P0 ;  /* 0x000000ff14147208 */ /* 0x000fe40004000000 */
[----:B------:R-:W-:Y:S02]  /*1710*/  FSEL R24, R24, R54, P0 ;  /* 0x0000003618187208 */ /* 0x000fe40000000000 */
[----:B------:R-:W-:Y:S02]  /*1720*/  FSEL R25, R25, R55, P0 ;  /* 0x0000003719197208 */ /* 0x000fe40000000000 */
[----:B------:R-:W-:Y:S02]  /*1730*/  FSEL R21, R21, RZ, !P0 ;  /* 0x000000ff15157208 */ /* 0x000fe40004000000 */
        /* <DEDUP_REMOVED lines=12> */
[----:B------:R-:W-:Y:S02]  /*1800*/  ISETP.LT.AND P1, PT, R57, RZ, P1 ;  /* 0x000000ff3900720c */ /* 0x000fe40000f21270 */
[C---:B------:R-:W-:Y:S02]  /*1810*/  LOP3.LUT R2, R33.reuse, 0x7fffffff, RZ, 0xc0, !PT ;  /* 0x7fffffff21027812 */ /* 0x040fe400078ec0ff */
[----:B------:R-:W-:Y:S02]  /*1820*/  ISETP.GT.AND P2, PT, R33, -0x1, PT ;  /* 0xffffffff2100780c */ /* 0x000fe40003f44270 */
[----:B------:R-:W-:Y:S01]  /*1830*/  ISETP.NE.AND P1, PT, R2, 0x3fe00000, P1 ;  /* 0x3fe000000200780c */ /* 0x000fe20000f25270 */
[----:B------:R-:W-:Y:S01]  /*1840*/  IMAD.MOV.U32 R2, RZ, RZ, RZ ;  /* 0x000000ffff027224 */ /* 0x000fe200078e00ff */
[----:B------:R-:W-:-:S11]  /*1850*/  SEL R3, RZ, 0x7ff00000, !P2 ;  /* 0x7ff00000ff037807 */ /* 0x000fd60005000000 */
[----:B------:R-:W-:Y:S01]  /*1860*/  @P1 VIADD R3, R3, 0x80000000 ;  /* 0x8000000003031836 */ /* 0x000fe20000000000 */
[----:B------:R-:W-:Y:S06]  /*1870*/  BRA `(.L_x_181) ;  /* 0x0000000000247947 */ /* 0x000fec0003800000 */
.L_x_183:
[----:B------:R-:W-:Y:S01]  /*1880*/  ISETP.GE.AND P2, PT, R33, RZ, PT ;  /* 0x000000ff2100720c */ /* 0x000fe20003f46270 */
[----:B------:R-:W-:-:S06]  /*1890*/  DSETP.GT.AND P1, PT, |R56|, 1, PT ;  /* 0x3ff000003800742a */ /* 0x000fcc0003f24200 */
[----:B------:R-:W-:Y:S01]  /*18a0*/  SEL R2, RZ, 0x7ff00000, !P1 ;  /* 0x7ff00000ff027807 */ /* 0x000fe20004800000 */
[----:B------:R-:W-:-:S05]  /*18b0*/  DSETP.NEU.AND P1, PT, R56, -1, PT ;  /* 0xbff000003800742a */ /* 0x000fca0003f2d000 */
[----:B------:R-:W-:-:S04]  /*18c0*/  @!P2 LOP3.LUT R2, R2, 0x7ff00000, RZ, 0x3c, !PT ;  /* 0x7ff000000202a812 */ /* 0x000fc800078e3cff */
[----:B------:R-:W-:Y:S01]  /*18d0*/  SEL R3, R2, 0x3ff00000, P1 ;  /* 0x3ff0000002037807 */ /* 0x000fe20000800000 */
[----:B------:R-:W-:Y:S01]  /*18e0*/  IMAD.MOV.U32 R2, RZ, RZ, RZ ;  /* 0x000000ffff027224 */ /* 0x000fe200078e00ff */
[----:B------:R-:W-:Y:S06]  /*18f0*/  BRA `(.L_x_181) ;  /* 0x0000000000047947 */ /* 0x000fec0003800000 */
.L_x_182:
[----:B------:R-:W-:-:S11]  /*1900*/  DADD R2, R32, R56 ;  /* 0x0000000020027229 */ /* 0x000fd60000000038 */
.L_x_181:
[----:B------:R-:W-:Y:S05]  /*1910*/  BSYNC B3 ;  /* 0x0000000000037941 */ /* 0x000fea0003800000 */
.L_x_180:
[----:B------:R-:W-:Y:S01]  /*1920*/  FSEL R40, R7, UR7, P0 ;  /* 0x0000000707287c08 */ /* 0x000fe20008000000 */
[----:B------:R-:W-:Y:S01]  /*1930*/  DADD R20, R58, R20 ;  /* 0x000000003a147229 */ /* 0x000fe20000000014 */
[----:B------:R-:W-:-:S03]  /*1940*/  FSETP.NEU.FTZ.AND P1, PT, RZ, UR7, PT ;  /* 0x00000007ff007c0b */ /* 0x000fc6000bf3d000 */
[----:B------:R-:W-:-:S04]  /*1950*/  FMUL.FTZ R44, R40, 1 ;  /* 0x3f800000282c7820 */ /* 0x000fc80000410000 */
[----:B------:R-:W0:Y:S06]  /*1960*/  F2F.F64.F32 R40, R44 ;  /* 0x0000002c00287310 */ /* 0x000e2c0000201800 */
[----:B------:R-:W-:-:S06]  /*1970*/  DSETP.EQ.OR P1, PT, R56, 1, !P1 ;  /* 0x3ff000003800742a */ /* 0x000fcc0004f22400 */
[----:B------:R-:W-:Y:S02]  /*1980*/  FSEL R42, R2, RZ, !P1 ;  /* 0x000000ff022a7208 */ /* 0x000fe40004800000 */
[----:B------:R-:W-:Y:S01]  /*1990*/  FSEL R43, R3, 1.875, !P1 ;  /* 0x3ff00000032b7808 */ /* 0x000fe20004800000 */
[----:B0-----:R-:W-:Y:S01]  /*19a0*/  DMUL R40, R40, R24 ;  /* 0x0000001828287228 */ /* 0x001fe20000000000 */
[----:B------:R-:W-:Y:S02]  /*19b0*/  FSEL R2, R34, R30, P0 ;  /* 0x0000001e22027208 */ /* 0x000fe40000000000 */
[----:B------:R-:W-:-:S05]  /*19c0*/  FSEL R3, R35, R31, P0 ;  /* 0x0000001f23037208 */ /* 0x000fca0000000000 */
[----:B------:R-:W-:Y:S02]  /*19d0*/  DFMA R38, R20, R40, -R38 ;  /* 0x000000281426722b */ /* 0x000fe40000000826 */
[----:B------:R-:W-:-:S08]  /*19e0*/  DMUL R24, R2, R42 ;  /* 0x0000002a02187228 */ /* 0x000fd00000000000 */
[C---:B------:R-:W-:Y:S02]  /*19f0*/  DFMA R36, R24.reuse, R20, R36 ;  /* 0x000000141824722b */ /* 0x040fe40000000024 */
[----:B------:R-:W-:-:S11]  /*1a00*/  DMUL R24, R24, R38 ;  /* 0x0000002618187228 */ /* 0x000fd60000000000 */
.L_x_167:
[----:B------:R-:W-:Y:S05]  /*1a10*/  BSYNC B2 ;  /* 0x0000000000027941 */ /* 0x000fea0003800000 */
.L_x_166:
[----:B------:R-:W-:Y:S01]  /*1a20*/  IADD3 R6, P1, R6, 0x1, RZ ;  /* 0x0000000106067810 */ /* 0x000fe20007f3e0ff */
[----:B------:R-:W-:Y:S03]  /*1a30*/  BSSY B2, `(.L_x_184) ;  /* 0x0000139000027945 */ /* 0x000fe60003800000 */
[----:B------:R-:W-:Y:S02]  /*1a40*/  ISETP.GE.U32.AND P0, PT, R6, UR16, PT ;  /* 0x0000001006007c0c */ /* 0x000fe4000bf06070 */
[----:B------:R-:W-:-:S04]  /*1a50*/  IADD3.X R4, RZ, R4, RZ, P1, !PT ;  /* 0x00000004ff047210 */ /* 0x000fc80000ffe4ff */
[----:B------:R-:W-:-:S13]  /*1a60*/  ISETP.GE.AND.EX P0, PT, R4, UR17, PT, P0 ;  /* 0x0000001104007c0c */ /* 0x000fda000bf06300 */
[----:B------:R-:W-:Y:S05]  /*1a70*/  @P0 BRA `(.L_x_185) ;  /* 0x0000001000d00947 */ /* 0x000fea0003800000 */
[----:B------:R-:W-:Y:S01]  /*1a80*/  IMAD.MOV.U32 R20, RZ, RZ, 0x652b82fe ;  /* 0x652b82feff147424 */ /* 0x000fe200078e00ff */
[----:B------:R-:W-:Y:S01]  /*1a90*/  BSSY B3, `(.L_x_186) ;  /* 0x000004d000037945 */ /* 0x000fe20003800000 */
[----:B------:R-:W-:Y:S01]  /*1aa0*/  IMAD.MOV.U32 R21, RZ, RZ, 0x3ff71547 ;  /* 0x3ff71547ff157424 */ /* 0x000fe200078e00ff */
[----:B------:R-:W-:Y:S01]  /*1ab0*/  FSETP.GEU.FTZ.AND P2, PT, |R23|, 4.1917929649353027344, PT ;  /* 0x4086232b1700780b */ /* 0x000fe20003f5e200 */
[----:B------:R-:W-:Y:S02]  /*1ac0*/  IMAD.MOV.U32 R42, RZ, RZ, -0x105c611 ;  /* 0xfefa39efff2a7424 */ /* 0x000fe400078e00ff */
[----:B------:R-:W-:Y:S02]  /*1ad0*/  IMAD.MOV.U32 R43, RZ, RZ, 0x3fe62e42 ;  /* 0x3fe62e42ff2b7424 */ /* 0x000fe400078e00ff */
[CC--:B------:R-:W-:Y:S01]  /*1ae0*/  DFMA R2, -R12.reuse, R20.reuse, 6.75539944105574400000e+15 ;  /* 0x433800000c02742b */ /* 0x0c0fe20000000114 */
[----:B------:R-:W-:Y:S01]  /*1af0*/  IMAD.MOV.U32 R44, RZ, RZ, 0x3b39803f ;  /* 0x3b39803fff2c7424 */ /* 0x000fe200078e00ff */
[----:B------:R-:W-:Y:S01]  /*1b00*/  DFMA R20, R12, R20, 6.75539944105574400000e+15 ;  /* 0x433800000c14742b */ /* 0x000fe20000000014 */
[----:B------:R-:W-:-:S02]  /*1b10*/  IMAD.MOV.U32 R45, RZ, RZ, 0x3c7abc9e ;  /* 0x3c7abc9eff2d7424 */ /* 0x000fc400078e00ff */
[----:B------:R-:W-:Y:S02]  /*1b20*/  IMAD.MOV.U32 R46, RZ, RZ, 0x69ce2bdf ;  /* 0x69ce2bdfff2e7424 */ /* 0x000fe400078e00ff */
[----:B------:R-:W-:Y:S01]  /*1b30*/  IMAD.MOV.U32 R47, RZ, RZ, 0x3e5ade15 ;  /* 0x3e5ade15ff2f7424 */ /* 0x000fe200078e00ff */
        /* <DEDUP_REMOVED lines=15> */
[----:B------:R-:W-:Y:S01]  /*1c30*/  IMAD.MOV.U32 R44, RZ, RZ, 0x7c89eb71 ;  /* 0x7c89eb71ff2c7424 */ /* 0x000fe200078e00ff */
[----:B------:R-:W-:Y:S02]  /*1c40*/  MOV R45, 0x3efa0199 ;  /* 0x3efa0199002d7802 */ /* 0x000fe40000000f00 */
[----:B------:R-:W-:-:S04]  /*1c50*/  FSETP.GEU.FTZ.AND P0, PT, |R47|, 4.1917929649353027344, PT ;  /* 0x4086232b2f00780b */ /* 0x000fc80003f1e200 */
        /* <DEDUP_REMOVED lines=31> */
[----:B------:R-:W-:Y:S01]  /*1e50*/  LEA R39, R20, R41, 0x14 ;  /* 0x0000002914277211 */ /* 0x000fe200078ea0ff */
        /* <DEDUP_REMOVED lines=13> */
[----:B------:R-:W-:Y:S01]  /*1f30*/  @!P1 LEA R43, R2, 0x3ff00000, 0x14 ;  /* 0x3ff00000022b9811 */ /* 0x000fe200078ea0ff */
[----:B------:R-:W-:-:S06]  /*1f40*/  @!P1 IMAD.MOV.U32 R2, RZ, RZ, R44 ;  /* 0x000000ffff029224 */ /* 0x000fcc00078e002c */
[----:B------:R-:W-:-:S11]  /*1f50*/  @!P1 DMUL R26, R2, R42 ;  /* 0x0000002a021a9228 */ /* 0x000fd60000000000 */
.L_x_187:
[----:B------:R-:W-:Y:S05]  /*1f60*/  BSYNC B3 ;  /* 0x0000000000037941 */ /* 0x000fea0003800000 */
.L_x_186:
        /* <DEDUP_REMOVED lines=14> */
.L_x_189:
[----:B------:R-:W-:Y:S05]  /*2050*/  BSYNC B3 ;  /* 0x0000000000037941 */ /* 0x000fea0003800000 */
.L_x_188:
[----:B------:R-:W-:Y:S01]  /*2060*/  IMAD.MOV.U32 R2, RZ, RZ, R26 ;  /* 0x000000ffff027224 */ /* 0x000fe200078e001a */
[----:B------:R-:W-:Y:S01]  /*2070*/  BSSY B3, `(.L_x_190) ;  /* 0x0000014000037945 */ /* 0x000fe20003800000 */
[----:B------:R-:W-:-:S06]  /*2080*/  IMAD.MOV.U32 R3, RZ, RZ, R27 ;  /* 0x000000ffff037224 */ /* 0x000fcc00078e001b */
[----:B------:R-:W-:-:S06]  /*2090*/  DADD R42, R2, 1 ;  /* 0x3ff00000022a7429 */ /* 0x000fcc0000000000 */
        /* <DEDUP_REMOVED lines=11> */
[----:B------:R-:W-:Y:S02]  /*2150*/  MOV R41, R43 ;  /* 0x0000002b00297202 */ /* 0x000fe40000000f00 */
[----:B------:R-:W-:Y:S01]  /*2160*/  MOV R46, 0x2190 ;  /* 0x00002190002e7802 */ /* 0x000fe20000000f00 */
[----:B------:R-:W-:-:S07]  /*2170*/  VIADD R44, R2, 0xfff00000 ;  /* 0xfff00000022c7836 */ /* 0x000fce0000000000 */
[----:B-1---5:R-:W-:Y:S05]  /*2180*/  CALL.REL.NOINC `($__internal_7_$__cuda_sm20_dblrcp_rn_slowpath_v3) ;  /* 0x00000010000c7944 */ /* 0x022fea0003c00000 */
[----:B------:R-:W-:Y:S02]  /*2190*/  IMAD.MOV.U32 R20, RZ, RZ, R42 ;  /* 0x000000ffff147224 */ /* 0x000fe400078e002a */
[----:B------:R-:W-:-:S07]  /*21a0*/  IMAD.MOV.U32 R21, RZ, RZ, R43 ;  /* 0x000000ffff157224 */ /* 0x000fce00078e002b */
.L_x_191:
[----:B------:R-:W-:Y:S05]  /*21b0*/  BSYNC B3 ;  /* 0x0000000000037941 */ /* 0x000fea0003800000 */
.L_x_190:
[----:B------:R-:W-:Y:S01]  /*21c0*/  DSETP.GE.AND P1, PT, R12, RZ, PT ;  /* 0x000000ff0c00722a */ /* 0x000fe20003f26000 */
[----:B------:R-:W-:Y:S01]  /*21d0*/  IADD3 R15, P4, R8, 0x1, RZ ;  /* 0x00000001080f7810 */ /* 0x000fe20007f9e0ff */
[----:B------:R-:W-:Y:S03]  /*21e0*/  BSSY B3, `(.L_x_192) ;  /* 0x0000061000037945 */ /* 0x000fe60003800000 */
[----:B------:R-:W-:Y:S01]  /*21f0*/  ISETP.NE.U32.AND P0, PT, R15, R14, PT ;  /* 0x0000000e0f00720c */ /* 0x000fe20003f05070 */
[----:B------:R-:W-:Y:S01]  /*2200*/  DADD R14, -R20, 1 ;  /* 0x3ff00000140e7429 */ /* 0x000fe20000000100 */
[----:B------:R-:W-:Y:S02]  /*2210*/  FSEL R2, R26, R38, P1 ;  /* 0x000000261a027208 */ /* 0x000fe40000800000 */
[----:B------:R-:W-:Y:S01]  /*2220*/  FSEL R3, R27, R39, P1 ;  /* 0x000000271b037208 */ /* 0x000fe20000800000 */
[----:B------:R-:W-:Y:S01]  /*2230*/  IMAD.X R39, RZ, RZ, R9, P4 ;  /* 0x000000ffff277224 */ /* 0x000fe200020e0609 */
[----:B------:R-:W-:-:S04]  /*2240*/  ISETP.GT.U32.AND P4, PT, R16, -0x1, PT ;  /* 0xffffffff1000780c */ /* 0x000fc80003f84070 */
[----:B------:R-:W-:Y:S01]  /*2250*/  DADD R2, R2, 1 ;  /* 0x3ff0000002027429 */ /* 0x000fe20000000000 */
[----:B------:R-:W-:Y:S02]  /*2260*/  ISETP.NE.AND.EX P0, PT, R39, R0, PT, P0 ;  /* 0x000000002700720c */ /* 0x000fe40003f05300 */
[----:B-1----:R-:W-:Y:S02]  /*2270*/  LOP3.LUT R0, R33, 0x7ff00000, RZ, 0xc0, !PT ;  /* 0x7ff0000021007812 */ /* 0x002fe400078ec0ff */
[----:B------:R-:W-:Y:S01]  /*2280*/  ISETP.GT.AND.EX P0, PT, R17, -0x1, !P0, P4 ;  /* 0xffffffff1100780c */ /* 0x000fe20004704340 */
[----:B------:R-:W-:-:S03]  /*2290*/  DADD R16, -RZ, -R12 ;  /* 0x00000000ff107229 */ /* 0x000fc6000000090c */
[----:B------:R-:W-:Y:S01]  /*22a0*/  FSEL R12, R14, R20, P0 ;  /* 0x000000140e0c7208 */ /* 0x000fe20000000000 */
[----:B------:R-:W-:Y:S01]  /*22b0*/  IMAD.MOV.U32 R26, RZ, RZ, R2 ;  /* 0x000000ffff1a7224 */ /* 0x000fe200078e0002 */
[----:B------:R-:W-:Y:S01]  /*22c0*/  ISETP.GT.AND P3, PT, R3, 0xfffff, PT ;  /* 0x000fffff0300780c */ /* 0x000fe20003f64270 */
[----:B------:R-:W-:Y:S01]  /*22d0*/  IMAD.MOV.U32 R27, RZ, RZ, R3 ;  /* 0x000000ffff1b7224 */ /* 0x000fe200078e0003 */
[----:B------:R-:W-:-:S03]  /*22e0*/  FSEL R13, R15, R21, P0 ;  /* 0x000000150f0d7208 */ /* 0x000fc60000000000 */
[----:B------:R-:W-:Y:S02]  /*22f0*/  FSEL R16, R16, RZ, !P1 ;  /* 0x000000ff10107208 */ /* 0x000fe40004800000 */
[----:B------:R-:W-:Y:S01]  /*2300*/  FSEL R17, R17, RZ, !P1 ;  /* 0x000000ff11117208 */ /* 0x000fe20004800000 */
[----:B------:R-:W-:-:S05]  /*2310*/  DADD R40, -RZ, |R12| ;  /* 0x00000000ff287229 */ /* 0x000fca000000050c */
[----:B------:R-:W-:-:S10]  /*2320*/  @!P3 DMUL R26, R26, 1.80143985094819840000e+16 ;  /* 0x435000001a1ab828 */ /* 0x000fd40000000000 */
[----:B------:R-:W-:-:S04]  /*2330*/  @!P3 IMAD.MOV.U32 R3, RZ, RZ, R27 ;  /* 0x000000ffff03b224 */ /* 0x000fc800078e001b */
[----:B------:R-:W-:-:S05]  /*2340*/  VIADD R4, R3, 0xffffffff ;  /* 0xffffffff03047836 */ /* 0x000fca0000000000 */
[----:B------:R-:W-:Y:S01]  /*2350*/  ISETP.GE.U32.AND P2, PT, R4, 0x7fefffff, PT ;  /* 0x7fefffff0400780c */ /* 0x000fe20003f46070 */
[----:B------:R-:W-:Y:S02]  /*2360*/  IMAD.MOV.U32 R4, RZ, RZ, R2 ;  /* 0x000000ffff047224 */ /* 0x000fe400078e0002 */
[----:B------:R-:W-:Y:S02]  /*2370*/  @!P3 IMAD.MOV.U32 R4, RZ, RZ, R26 ;  /* 0x000000ffff04b224 */ /* 0x000fe400078e001a */
[----:B------:R-:W-:Y:S01]  /*2380*/  IMAD.MOV.U32 R2, RZ, RZ, -0x3ff ;  /* 0xfffffc01ff027424 */ /* 0x000fe200078e00ff */
[----:B------:R-:W-:-:S07]  /*2390*/  @!P3 MOV R2, 0xfffffbcb ;  /* 0xfffffbcb0002b802 */ /* 0x000fce0000000f00 */
        /* <DEDUP_REMOVED lines=9> */
[----:B------:R-:W-:Y:S01]  /*2430*/  UMOV UR8, 0x3ae80f1e ;  /* 0x3ae80f1e00087882 */ /* 0x000fe20000000000 */
[----:B------:R-:W-:Y:S01]  /*2440*/  IMAD.MOV.U32 R38, RZ, RZ, RZ ;  /* 0x000000ffff267224 */ /* 0x000fe200078e00ff */
[----:B------:R-:W-:Y:S01]  /*2450*/  LOP3.LUT R27, R6, 0x3ff00000, RZ, 0xfc, !PT ;  /* 0x3ff00000061b7812 */ /* 0x000fe200078efcff */
[----:B------:R-:W-:Y:S01]  /*2460*/  IMAD.MOV.U32 R48, RZ, RZ, -0x748574fc ;  /* 0x8b7a8b04ff307424 */ /* 0x000fe200078e00ff */
[----:B------:R-:W-:Y:S01]  /*2470*/  UMOV UR9, 0x3eb1380b ;  /* 0x3eb1380b00097882 */ /* 0x000fe20000000000 */
[----:B------:R-:W-:Y:S01]  /*2480*/  IMAD.MOV.U32 R49, RZ, RZ, 0x3ed0ee25 ;  /* 0x3ed0ee25ff317424 */ /* 0x000fe200078e00ff */
        /* <DEDUP_REMOVED lines=54> */
.L_x_193:
[----:B------:R-:W-:Y:S05]  /*27f0*/  BSYNC B3 ;  /* 0x0000000000037941 */ /* 0x000fea0003800000 */
.L_x_192:
        /* <DEDUP_REMOVED lines=8> */
[----:B-----5:R-:W-:Y:S05]  /*2880*/  CALL.REL.NOINC `($_Z30focal_loss_forward_cuda_kernelILb0ELi2EdldfEvPT4_PT1_PKS2_PKT2_PKflllfff$__internal_accurate_pow) ;  /* 0x00000010003c7944 */ /* 0x020fea0003c00000 */
[----:B------:R-:W-:Y:S05]  /*2890*/  BSYNC B3 ;  /* 0x0000000000037941 */ /* 0x000fea0003800000 */
.L_x_194:
        /* <DEDUP_REMOVED lines=16> */
[----:B------:R-:W-:Y:S01]  /*29a0*/  IMAD.MOV.U32 R2, RZ, RZ, R0 ;  /* 0x000000ffff027224 */ /* 0x000fe200078e0000 */
[----:B------:R-:W-:-:S12]  /*29b0*/  MOV R3, R27 ;  /* 0x0000001b00037202 */ /* 0x000fd80000000f00 */
[----:B------:R-:W-:Y:S05]  /*29c0*/  @!P2 BRA `(.L_x_197) ;  /* 0x000000000028a947 */ /* 0x000fea0003800000 */
[----:B------:R-:W-:Y:S02]  /*29d0*/  IMAD.MOV.U32 R2, RZ, RZ, 0x0 ;  /* 0x00000000ff027424 */ /* 0x000fe400078e00ff */
[----:B------:R-:W-:Y:S01]  /*29e0*/  IMAD.MOV.U32 R3, RZ, RZ, -0x80000 ;  /* 0xfff80000ff037424 */ /* 0x000fe200078e00ff */
[----:B------:R-:W-:Y:S06]  /*29f0*/  BRA `(.L_x_197) ;  /* 0x00000000001c7947 */ /* 0x000fec0003800000 */
.L_x_196:
[----:B------:R-:W-:Y:S01]  /*2a00*/  DSETP.NEU.AND P1, PT, |R32|, 0.5, PT ;  /* 0x3fe000002000742a */ /* 0x000fe20003f2d200 */
[----:B------:R-:W-:Y:S01]  /*2a10*/  ISETP.GE.AND P3, PT, R33, RZ, PT ;  /* 0x000000ff2100720c */ /* 0x000fe20003f66270 */
[----:B------:R-:W-:Y:S01]  /*2a20*/  IMAD.MOV.U32 R2, RZ, RZ, RZ ;  /* 0x000000ffff027224 */ /* 0x000fe200078e00ff */
[----:B------:R-:W-:-:S04]  /*2a30*/  ISETP.EQ.U32.AND P2, PT, R4, RZ, PT ;  /* 0x000000ff0400720c */ /* 0x000fc80003f42070 */
[----:B------:R-:W-:-:S04]  /*2a40*/  ISETP.EQ.AND.EX P1, PT, R0, -0x80000000, P1, P2 ;  /* 0x800000000000780c */ /* 0x000fc80000f22320 */
[----:B------:R-:W-:-:S04]  /*2a50*/  SEL R3, R13, RZ, P1 ;  /* 0x000000ff0d037207 */ /* 0x000fc80000800000 */
[----:B------:R-:W-:-:S07]  /*2a60*/  @!P3 LOP3.LUT R3, R3, 0x7ff00000, RZ, 0xfc, !PT ;  /* 0x7ff000000303b812 */ /* 0x000fce00078efcff */
.L_x_197:
[----:B------:R-:W-:Y:S05]  /*2a70*/  BSYNC B3 ;  /* 0x0000000000037941 */ /* 0x000fea0003800000 */
.L_x_195:
        /* <DEDUP_REMOVED lines=27> */
.L_x_201:
        /* <DEDUP_REMOVED lines=8> */
.L_x_200:
[----:B------:R-:W-:-:S11]  /*2cb0*/  DADD R2, R32, R12 ;  /* 0x0000000020027229 */ /* 0x000fd6000000000c */
.L_x_199:
[----:B------:R-:W-:Y:S05]  /*2cc0*/  BSYNC B3 ;  /* 0x0000000000037941 */ /* 0x000fea0003800000 */
.L_x_198:
[----:B------:R-:W-:Y:S01]  /*2cd0*/  FSEL R0, R7, UR7, P0 ;  /* 0x0000000707007c08 */ /* 0x000fe20008000000 */
[----:B------:R-:W-:Y:S01]  /*2ce0*/  DADD R16, R16, R22 ;  /* 0x0000000010107229 */ /* 0x000fe20000000016 */
[----:B------:R-:W-:Y:S02]  /*2cf0*/  FSETP.NEU.FTZ.AND P1, PT, RZ, UR7, PT ;  /* 0x00000007ff007c0b */ /* 0x000fe4000bf3d000 */
[----:B------:R-:W-:Y:S01]  /*2d00*/  FSEL R26, R34, R30, P0 ;  /* 0x0000001e221a7208 */ /* 0x000fe20000000000 */
[----:B------:R-:W-:Y:S01]  /*2d10*/  FMUL.FTZ R0, R0, 1 ;  /* 0x3f80000000007820 */ /* 0x000fe20000410000 */
[----:B------:R-:W-:-:S03]  /*2d20*/  FSEL R27, R35, R31, P0 ;  /* 0x0000001f231b7208 */ /* 0x000fc60000000000 */
[----:B------:R-:W0:Y:S06]  /*2d30*/  F2F.F64.F32 R14, R0 ;  /* 0x00000000000e7310 */ /* 0x000e2c0000201800 */
[----:B------:R-:W-:-:S06]  /*2d40*/  DSETP.EQ.OR P1, PT, R12, 1, !P1 ;  /* 0x3ff000000c00742a */ /* 0x000fcc0004f22400 */
[----:B------:R-:W-:Y:S02]  /*2d50*/  FSEL R2, R2, RZ, !P1 ;  /* 0x000000ff02027208 */ /* 0x000fe40004800000 */
[----:B------:R-:W-:Y:S01]  /*2d60*/  FSEL R3, R3, 1.875, !P1 ;  /* 0x3ff0000003037808 */ /* 0x000fe20004800000 */
[----:B0-----:R-:W-:-:S05]  /*2d70*/  DMUL R14, R14, R20 ;  /* 0x000000140e0e7228 */ /* 0x001fca0000000000 */
[----:B------:R-:W-:-:S03]  /*2d80*/  DMUL R26, R26, R2 ;  /* 0x000000021a1a7228 */ /* 0x000fc60000000000 */
[----:B------:R-:W-:-:S05]  /*2d90*/  DFMA R14, R16, R14, -R38 ;  /* 0x0000000e100e722b */ /* 0x000fca0000000826 */
[----:B------:R-:W-:-:S03]  /*2da0*/  DFMA R36, R26, R16, R36 ;  /* 0x000000101a24722b */ /* 0x000fc60000000024 */
[----:B------:R-:W-:-:S11]  /*2db0*/  DMUL R26, R26, R14 ;  /* 0x0000000e1a1a7228 */ /* 0x000fd60000000000 */
.L_x_185:
[----:B------:R-:W-:Y:S05]  /*2dc0*/  BSYNC B2 ;  /* 0x0000000000027941 */ /* 0x000fea0003800000 */
.L_x_184:
[----:B------:R0:W-:Y:S01]  /*2dd0*/  STG.E.128 desc[UR12][R18.64], R24 ;  /* 0x0000001812007986 */ /* 0x0001e2000c101d0c */
[----:B------:R-:W-:Y:S05]  /*2de0*/  BRA `(.L_x_202) ;  /* 0x0000000000047947 */ /* 0x000fea0003800000 */
.L_x_165:
[----:B------:R2:W-:Y:S02]  /*2df0*/  STG.E.128 desc[UR12][R18.64], RZ ;  /* 0x000000ff12007986 */ /* 0x0005e4000c101d0c */
.L_x_202:
[----:B------:R-:W-:Y:S05]  /*2e00*/  BSYNC B1 ;  /* 0x0000000000017941 */ /* 0x000fea0003800000 */
.L_x_164:
[C---:B------:R-:W-:Y:S01]  /*2e10*/  IADD3 R8, P0, R5.reuse, R8, RZ ;  /* 0x0000000805087210 */ /* 0x040fe20007f1e0ff */
[----:B------:R-:W-:-:S04]  /*2e20*/  IMAD.WIDE.U32 R28, R5, 0x8, R28 ;  /* 0x00000008051c7825 */ /* 0x000fc800078e001c */
[----:B------:R-:W-:Y:S01]  /*2e30*/  IMAD.X R9, RZ, RZ, R9, P0 ;  /* 0x000000ffff097224 */ /* 0x000fe200000e0609 */
[----:B------:R-:W-:Y:S01]  /*2e40*/  ISETP.GE.U32.AND P0, PT, R8, UR4, PT ;  /* 0x0000000408007c0c */ /* 0x000fe2000bf06070 */
[----:B0-2---:R-:W-:-:S03]  /*2e50*/  IMAD.WIDE.U32 R18, R5, 0x8, R18 ;  /* 0x0000000805127825 */ /* 0x005fc600078e0012 */
[----:B------:R-:W-:-:S13]  /*2e60*/  ISETP.GE.AND.EX P0, PT, R9, UR6, PT, P0 ;  /* 0x0000000609007c0c */ /* 0x000fda000bf06300 */
[----:B------:R-:W-:Y:S05]  /*2e70*/  @!P0 BRA `(.L_x_203) ;  /* 0xffffffd400308947 */ /* 0x000fea000383ffff */
.L_x_160:
[----:B------:R-:W-:Y:S05]  /*2e80*/  BSYNC B0 ;  /* 0x0000000000007941 */ /* 0x000fea0003800000 */
.L_x_159:
[----:B------:R-:W-:Y:S01]  /*2e90*/  ULDC UR4, c[0x0][0x0] ;  /* 0x0000000000047ab9 */ /* 0x000fe20000000800 */
[----:B------:R0:W-:Y:S01]  /*2ea0*/  STS.64 [R10], R36 ;  /* 0x000000240a007388 */ /* 0x0001e20000000a00 */
[----:B------:R-:W-:Y:S01]  /*2eb0*/  USHF.R.U32.HI UR4, URZ, 0x1, UR4 ;  /* 0x000000013f047899 */ /* 0x000fe20008011604 */
[----:B------:R-:W-:Y:S01]  /*2ec0*/  BAR.SYNC.DEFER_BLOCKING 0x0 ;  /* 0x0000000000007b1d */ /* 0x000fe20000010000 */
[----:B------:R-:W-:-:S04]  /*2ed0*/  ISETP.NE.AND P1, PT, R11, RZ, PT ;  /* 0x000000ff0b00720c */ /* 0x000fc80003f25270 */
[----:B------:R-:W-:-:S13]  /*2ee0*/  ISETP.NE.AND P0, PT, RZ, UR4, PT ;  /* 0x00000004ff007c0c */ /* 0x000fda000bf05270 */
[----:B0-----:R-:W-:Y:S05]  /*2ef0*/  @!P0 BRA `(.L_x_204) ;  /* 0x00000000002c8947 */ /* 0x001fea0003800000 */
[----:B------:R-:W-:-:S07]  /*2f00*/  IMAD.U32 R0, RZ, RZ, UR4 ;  /* 0x00000004ff007e24 */ /* 0x000fce000f8e00ff */
.L_x_205:
[----:B------:R-:W-:-:S13]  /*2f10*/  ISETP.GE.U32.AND P0, PT, R11, R0, PT ;  /* 0x000000000b00720c */ /* 0x000fda0003f06070 */
[----:B------:R-:W-:Y:S01]  /*2f20*/  @!P0 IMAD R4, R0, 0x8, R10 ;  /* 0x0000000800048824 */ /* 0x000fe200078e020a */
[----:B------:R-:W-:Y:S01]  /*2f30*/  @!P0 LDS.64 R2, [R10] ;  /* 0x000000000a028984 */ /* 0x000fe20000000a00 */
[----:B------:R-:W-:-:S04]  /*2f40*/  SHF.R.U32.HI R0, RZ, 0x1, R0 ;  /* 0x00000001ff007819 */ /* 0x000fc80000011600 */
[----:B------:R-:W0:Y:S02]  /*2f50*/  @!P0 LDS.64 R4, [R4] ;  /* 0x0000000004048984 */ /* 0x000e240000000a00 */
[----:B0-----:R-:W-:-:S07]  /*2f60*/  @!P0 DADD R2, R2, R4 ;  /* 0x0000000002028229 */ /* 0x001fce0000000004 */
[----:B------:R0:W-:Y:S01]  /*2f70*/  @!P0 STS.64 [R10], R2 ;  /* 0x000000020a008388 */ /* 0x0001e20000000a00 */
[----:B------:R-:W-:Y:S01]  /*2f80*/  BAR.SYNC.DEFER_BLOCKING 0x0 ;  /* 0x0000000000007b1d */ /* 0x000fe20000010000 */
[----:B------:R-:W-:-:S13]  /*2f90*/  ISETP.NE.AND P0, PT, R0, RZ, PT ;  /* 0x000000ff0000720c */ /* 0x000fda0003f05270 */
[----:B0-----:R-:W-:Y:S05]  /*2fa0*/  @P0 BRA `(.L_x_205) ;  /* 0xfffffffc00d80947 */ /* 0x001fea000383ffff */
.L_x_204:
[----:B------:R-:W-:Y:S05]  /*2fb0*/  @P1 EXIT ;  /* 0x000000000000194d */ /* 0x000fea0003800000 */
[----:B-----5:R-:W-:Y:S01]  /*2fc0*/  FMUL.FTZ R4, R60, 1 ;  /* 0x3f8000003c047820 */ /* 0x020fe20000410000 */
[----:B------:R-:W0:Y:S01]  /*2fd0*/  S2UR UR5, SR_CgaCtaId ;  /* 0x00000000000579c3 */ /* 0x000e220000008800 */
[----:B------:R-:W-:-:S04]  /*2fe0*/  UMOV UR4, 0x400 ;  /* 0x0000040000047882 */ /* 0x000fc80000000000 */
[----:B------:R-:W2:Y:S08]  /*2ff0*/  F2F.F64.F32 R4, R4 ;  /* 0x0000000400047310 */ /* 0x000eb00000201800 */
[----:B--2---:R-:W2:Y:S01]  /*3000*/  MUFU.RCP64H R7, R5 ;  /* 0x0000000500077308 */ /* 0x004ea20000001800 */
[----:B------:R-:W-:Y:S01]  /*3010*/  VIADD R6, R5, 0x300402 ;  /* 0x0030040205067836 */ /* 0x000fe20000000000 */
[----:B0-----:R-:W-:-:S04]  /*3020*/  ULEA UR4, UR5, UR4, 0x18 ;  /* 0x0000000405047291 */ /* 0x001fc8000f8ec03f */
[----:B------:R-:W-:-:S05]  /*3030*/  FSETP.GEU.AND P0, PT, |R6|, 5.8789094863358348022e-39, PT ;  /* 0x004004020600780b */ /* 0x000fca0003f0e200 */
[----:B------:R-:W0:Y:S01]  /*3040*/  LDS.64 R2, [UR4] ;  /* 0x00000004ff027984 */ /* 0x000e220008000a00 */
        /* <DEDUP_REMOVED lines=11> */
[----:B01----:R-:W-:Y:S05]  /*3100*/  CALL.REL.NOINC `($__internal_7_$__cuda_sm20_dblrcp_rn_slowpath_v3) ;  /* 0x00000000002c7944 */ /* 0x003fea0003c00000 */
[----:B------:R-:W-:Y:S01]  /*3110*/  MOV R8, R42 ;  /* 0x0000002a00087202 */ /* 0x000fe20000000f00 */
[----:B------:R-:W-:-:S07]  /*3120*/  IMAD.MOV.U32 R9, RZ, RZ, R43 ;  /* 0x000000ffff097224 */ /* 0x000fce00078e002b */
.L_x_206:
[----:B0-----:R-:W-:Y:S01]  /*3130*/  DMUL R2, R2, R8 ;  /* 0x0000000802027228 */ /* 0x001fe20000000000 */
[----:B------:R-:W0:Y:S01]  /*3140*/  LDC.64 R4, c[0x0][0x210] ;  /* 0x00008400ff047b82 */ /* 0x000e220000000a00 */
[----:B------:R-:W-:Y:S01]  /*3150*/  UMOV UR4, 0xf0000000 ;  /* 0xf000000000047882 */ /* 0x000fe20000000000 */
[----:B------:R-:W-:-:S03]  /*3160*/  UMOV UR5, 0x380fffff ;  /* 0x380fffff00057882 */ /* 0x000fc60000000000 */
[----:B------:R-:W2:Y:S02]  /*3170*/  F2F.F32.F64 R7, R2 ;  /* 0x0000000200077310 */ /* 0x000ea40000301000 */
[----:B------:R-:W-:-:S14]  /*3180*/  DSETP.GEU.AND P0, PT, |R2|, UR4, PT ;  /* 0x0000000402007e2a */ /* 0x000fdc000bf0e200 */
[----:B--2---:R-:W-:-:S05]  /*3190*/  @!P0 FMUL R7, R7, 1.175494350822287508e-38 ;  /* 0x0080000007078820 */ /* 0x004fca0000400000 */
[----:B0-----:R-:W-:Y:S01]  /*31a0*/  REDG.E.ADD.F32.FTZ.RN.STRONG.GPU desc[UR12][R4.64], R7 ;  /* 0x00000007040079a6 */ /* 0x001fe2000c10f38c */
[----:B------:R-:W-:Y:S05]  /*31b0*/  EXIT ;  /* 0x000000000000794d */ /* 0x000fea0003800000 */
        .weak           $__internal_7_$__cuda_sm20_dblrcp_rn_slowpath_v3
        .type           $__internal_7_$__cuda_sm20_dblrcp_rn_slowpath_v3,@function
        .size           $__internal_7_$__cuda_sm20_dblrcp_rn_slowpath_v3,($__internal_8_$__cuda_sm20_div_s64 - $__internal_7_$__cuda_sm20_dblrcp_rn_slowpath_v3)
$__internal_7_$__cuda_sm20_dblrcp_rn_slowpath_v3:
        /* <DEDUP_REMOVED lines=11> */
[----:B------:R-:W-:Y:S02]  /*3270*/  VIADD R43, R41, 0xc0200000 ;  /* 0xc0200000292b7836 */ /* 0x000fe40000000000 */
[----:B------:R-:W-:Y:S02]  /*3280*/  IMAD.MOV.U32 R42, RZ, RZ, R40 ;  /* 0x000000ffff2a7224 */ /* 0x000fe400078e0028 */
[----:B------:R-:W0:Y:S04]  /*3290*/  MUFU.RCP64H R45, R43 ;  /* 0x0000002b002d7308 */ /* 0x000e280000001800 */
        /* <DEDUP_REMOVED lines=10> */
.L_x_210:
        /* <DEDUP_REMOVED lines=10> */
.L_x_208:
[----:B------:R-:W-:Y:S01]  /*33e0*/  LOP3.LUT R43, R41, 0x80000, RZ, 0xfc, !PT ;  /* 0x00080000292b7812 */ /* 0x000fe200078efcff */
[----:B------:R-:W-:-:S07]  /*33f0*/  IMAD.MOV.U32 R42, RZ, RZ, R40 ;  /* 0x000000ffff2a7224 */ /* 0x000fce00078e0028 */
.L_x_209:
[----:B------:R-:W-:Y:S05]  /*3400*/  BSYNC B4 ;  /* 0x0000000000047941 */ /* 0x000fea0003800000 */
.L_x_207:
[----:B------:R-:W-:-:S04]  /*3410*/  IMAD.MOV.U32 R47, RZ, RZ, 0x0 ;  /* 0x00000000ff2f7424 */ /* 0x000fc800078e00ff */
[----:B------:R-:W-:Y:S05]  /*3420*/  RET.REL.NODEC R46 `(_Z30focal_loss_forward_cuda_kernelILb0ELi2EdldfEvPT4_PT1_PKS2_PKT2_PKflllfff) ;  /* 0xffffffc82ef47950 */ /* 0x000fea0003c3ffff */
        .weak           $__internal_8_$__cuda_sm20_div_s64
        .type           $__internal_8_$__cuda_sm20_div_s64,@function
        .size           $__internal_8_$__cuda_sm20_div_s64,($_Z30focal_loss_forward_cuda_kernelILb0ELi2EdldfEvPT4_PT1_PKS2_PKT2_PKflllfff$__internal_accurate_pow - $__internal_8_$__cuda_sm20_div_s64)
$__internal_8_$__cuda_sm20_div_s64:
        /* <DEDUP_REMOVED lines=36> */
[----:B------:R-:W-:Y:S01]  /*3670*/  IMAD.HI.U32 R13, P1, R15, R17, R12 ;  /* 0x000000110f0d7227 */ /* 0x000fe2000782000c */
[----:B------:R-:W-:-:S03]  /*3680*/  IADD3.X R12, RZ, ~R9, RZ, P4, !PT ;  /* 0x80000009ff0c7210 */ /* 0x000fc600027fe4ff */
[----:B------:R-:W-:Y:S01]  /*3690*/  IMAD.HI.U32 R4, R15, R4, RZ ;  /* 0x000000040f047227 */ /* 0x000fe200078e00ff */
[----:B------:R-:W-:Y:S02]  /*36a0*/  IADD3 R13, P2, R2, R13, RZ ;  /* 0x0000000d020d7210 */ /* 0x000fe40007f5e0ff */
[----:B------:R-:W-:Y:S01]  /*36b0*/  SEL R12, R12, R9, !P3 ;  /* 0x000000090c0c7207 */ /* 0x000fe20005800000 */
[----:B------:R-:W-:Y:S02]  /*36c0*/  IMAD.X R15, R4, 0x1, R15, P0 ;  /* 0x00000001040f7824 */ /* 0x000fe400000e060f */
[----:B------:R-:W-:-:S03]  /*36d0*/  IMAD.HI.U32 R2, R13, R6, RZ ;  /* 0x000000060d027227 */ /* 0x000fc600078e00ff */
[----:B------:R-:W-:Y:S01]  /*36e0*/  IADD3.X R15, RZ, RZ, R15, P2, P1 ;  /* 0x000000ffff0f7210 */ /* 0x000fe200017e240f */
[----:B------:R-:W-:-:S04]  /*36f0*/  IMAD.WIDE.U32 R2, R13, R12, R2 ;  /* 0x0000000c0d027225 */ /* 0x000fc800078e0002 */
[C---:B------:R-:W-:Y:S02]  /*3700*/  IMAD R13, R15.reuse, R12, RZ ;  /* 0x0000000c0f0d7224 */ /* 0x040fe400078e02ff */
[----:B------:R-:W-:-:S04]  /*3710*/  IMAD.HI.U32 R2, P0, R15, R6, R2 ;  /* 0x000000060f027227 */ /* 0x000fc80007800002 */
[----:B------:R-:W-:Y:S01]  /*3720*/  IMAD.HI.U32 R4, R15, R12, RZ ;  /* 0x0000000c0f047227 */ /* 0x000fe200078e00ff */
[----:B------:R-:W-:-:S03]  /*3730*/  IADD3 R13, P1, R13, R2, RZ ;  /* 0x000000020d0d7210 */ /* 0x000fc60007f3e0ff */
[----:B------:R-:W-:Y:S02]  /*3740*/  IMAD.X R4, RZ, RZ, R4, P0 ;  /* 0x000000ffff047224 */ /* 0x000fe400000e0604 */
        /* <DEDUP_REMOVED lines=15> */
[----:B------:R-:W-:-:S02]  /*3840*/  ISETP.GE.U32.AND P1, PT, R6, UR8, PT ;  /* 0x0000000806007c0c */ /* 0x000fc4000bf26070 */
[----:B------:R-:W-:Y:S02]  /*3850*/  SEL R4, R3, R4, P0 ;  /* 0x0000000403047207 */ /* 0x000fe40000000000 */
[----:B------:R-:W-:Y:S02]  /*3860*/  IADD3 R14, P2, R13, 0x1, RZ ;  /* 0x000000010d0e7810 */ /* 0x000fe40007f5e0ff */
[----:B------:R-:W-:Y:S02]  /*3870*/  ISETP.GE.U32.AND.EX P0, PT, R12, UR9, PT, P1 ;  /* 0x000000090c007c0c */ /* 0x000fe4000bf06110 */
[----:B------:R-:W-:Y:S01]  /*3880*/  LOP3.LUT R2, R9, UR23, RZ, 0x3c, !PT ;  /* 0x0000001709027c12 */ /* 0x000fe2000f8e3cff */
[----:B------:R-:W-:Y:S01]  /*3890*/  IMAD.X R15, RZ, RZ, R4, P2 ;  /* 0x000000ffff0f7224 */ /* 0x000fe200010e0604 */
[----:B------:R-:W-:Y:S02]  /*38a0*/  SEL R14, R14, R13, P0 ;  /* 0x0000000d0e0e7207 */ /* 0x000fe40000000000 */
[----:B------:R-:W-:-:S02]  /*38b0*/  ISETP.GE.AND P1, PT, R2, RZ, PT ;  /* 0x000000ff0200720c */ /* 0x000fc40003f26270 */
[----:B------:R-:W-:Y:S02]  /*38c0*/  SEL R15, R15, R4, P0 ;  /* 0x000000040f0f7207 */ /* 0x000fe40000000000 */
[-C--:B------:R-:W-:Y:S02]  /*38d0*/  IADD3 R3, P2, RZ, -R14.reuse, RZ ;  /* 0x8000000eff037210 */ /* 0x080fe40007f5e0ff */
[----:B------:R-:W-:Y:S02]  /*38e0*/  ISETP.NE.U32.AND P0, PT, RZ, UR22, PT ;  /* 0x00000016ff007c0c */ /* 0x000fe4000bf05070 */
[----:B------:R-:W-:Y:S01]  /*38f0*/  SEL R14, R3, R14, !P1 ;  /* 0x0000000e030e7207 */ /* 0x000fe20004800000 */
[----:B------:R-:W-:Y:S01]  /*3900*/  IMAD.X R2, RZ, RZ, ~R15, P2 ;  /* 0x000000ffff027224 */ /* 0x000fe200010e0e0f */
[----:B------:R-:W-:Y:S01]  /*3910*/  ISETP.NE.AND.EX P0, PT, RZ, UR23, PT, P0 ;  /* 0x00000017ff007c0c */ /* 0x000fe2000bf05300 */
[----:B------:R-:W-:-:S03]  /*3920*/  IMAD.MOV.U32 R3, RZ, RZ, 0x0 ;  /* 0x00000000ff037424 */ /* 0x000fc600078e00ff */
[----:B------:R-:W-:Y:S01]  /*3930*/  SEL R15, R2, R15, !P1 ;  /* 0x0000000f020f7207 */ /* 0x000fe20004800000 */
[----:B------:R-:W-:Y:S01]  /*3940*/  IMAD.MOV.U32 R2, RZ, RZ, R0 ;  /* 0x000000ffff027224 */ /* 0x000fe200078e0000 */
[----:B------:R-:W-:Y:S02]  /*3950*/  SEL R14, R14, 0xffffffff, P0 ;  /* 0xffffffff0e0e7807 */ /* 0x000fe40000000000 */
[----:B------:R-:W-:Y:S01]  /*3960*/  SEL R15, R15, 0xffffffff, P0 ;  /* 0xffffffff0f0f7807 */ /* 0x000fe20000000000 */
[----:B------:R-:W-:Y:S06]  /*3970*/  RET.REL.NODEC R2 `(_Z30focal_loss_forward_cuda_kernelILb0ELi2EdldfEvPT4_PT1_PKS2_PKT2_PKflllfff) ;  /* 0xffffffc402a07950 */ /* 0x000fec0003c3ffff */
        .type           $_Z30focal_loss_forward_cuda_kernelILb0ELi2EdldfEvPT4_PT1_PKS2_PKT2_PKflllfff$__internal_accurate_pow,@function
        .size           $_Z30focal_loss_forward_cuda_kernelILb0ELi2EdldfEvPT4_PT1_PKS2_PKT2_PKflllfff$__internal_accurate_pow,(.L_x_223 - $_Z30focal_loss_forward_cuda_kernelILb0ELi2EdldfEvPT4_PT1_PKS2_PKT2_PKflllfff$__internal_accurate_pow)
$_Z30focal_loss_forward_cuda_kernelILb0ELi2EdldfEvPT4_PT1_PKS2_PKT2_PKflllfff$__internal_accurate_pow:
        /* <DEDUP_REMOVED lines=10> */
[----:B------:R-:W-:Y:S02]  /*3a20*/  @!P1 MOV R40, R38 ;  /* 0x0000002600289202 */ /* 0x000fe40000000f00 */
[----:B------:R-:W-:Y:S02]  /*3a30*/  @!P1 LEA.HI R61, R39, 0xffffffca, RZ, 0xc ;  /* 0xffffffca273d9811 */ /* 0x000fe400078f60ff */
[----:B------:R-:W-:Y:S01]  /*3a40*/  LOP3.LUT R41, R41, 0x800fffff, RZ, 0xc0, !PT ;  /* 0x800fffff29297812 */ /* 0x000fe200078ec0ff */
[----:B------:R-:W-:Y:S02]  /*3a50*/  IMAD.MOV.U32 R42, RZ, RZ, R40 ;  /* 0x000000ffff2a7224 */ /* 0x000fe400078e0028 */
[----:B------:R-:W-:Y:S01]  /*3a60*/  IMAD.MOV.U32 R40, RZ, RZ, RZ ;  /* 0x000000ffff287224 */ /* 0x000fe200078e00ff */
[----:B------:R-:W-:-:S04]  /*3a70*/  LOP3.LUT R43, R41, 0x3ff00000, RZ, 0xfc, !PT ;  /* 0x3ff00000292b7812 */ /* 0x000fc800078efcff */
[----:B------:R-:W-:-:S13]  /*3a80*/  ISETP.GE.U32.AND P2, PT, R43, 0x3ff6a09f, PT ;  /* 0x3ff6a09f2b00780c */ /* 0x000fda0003f46070 */
        /* <DEDUP_REMOVED lines=23> */
[----:B------:R-:W-:Y:S02]  /*3c00*/  DMUL R46, R48, R46 ;  /* 0x0000002e302e7228 */ /* 0x000fe40000000000 */
[----:B------:R-:W-:-:S03]  /*3c10*/  DMUL R48, R40, R40 ;  /* 0x0000002828307228 */ /* 0x000fc60000000000 */
        /* <DEDUP_REMOVED lines=10> */
[----:B------:R-:W-:Y:S01]  /*3cc0*/  DADD R44, -R42, UR8 ;  /* 0x000000082a2c7e29 */ /* 0x000fe20008000100 */
[----:B------:R-:W-:Y:S01]  /*3cd0*/  UMOV UR8, 0xb9e7b0 ;  /* 0x00b9e7b000087882 */ /* 0x000fe20000000000 */
[----:B------:R-:W-:-:S06]  /*3ce0*/  UMOV UR9, 0x3c46a4cb ;  /* 0x3c46a4cb00097882 */ /* 0x000fcc0000000000 */
[----:B------:R-:W-:Y:S02]  /*3cf0*/  DFMA R44, R52, R50, R44 ;  /* 0x00000032342c722b */ /* 0x000fe4000000002c */
[----:B------:R-:W-:Y:S01]  /*3d00*/  DFMA R50, R40, R40, -R48 ;  /* 0x000000282832722b */ /* 0x000fe20000000830 */
[----:B------:R-:W-:Y:S02]  /*3d10*/  VIADD R53, R47, 0x100000 ;  /* 0x001000002f357836 */ /* 0x000fe40000000000 */
[----:B------:R-:W-:-:S06]  /*3d20*/  IMAD.MOV.U32 R52, RZ, RZ, R46 ;  /* 0x000000ffff347224 */ /* 0x000fcc00078e002e */
        /* <DEDUP_REMOVED lines=10> */
[----:B------:R-:W-:Y:S02]  /*3dd0*/  DADD R42, R42, -R48 ;  /* 0x000000002a2a7229 */ /* 0x000fe40000000830 */
[----:B------:R-:W-:-:S06]  /*3de0*/  DMUL R50, R48, R44 ;  /* 0x0000002c30327228 */ /* 0x000fcc0000000000 */
[----:B------:R-:W-:Y:S02]  /*3df0*/  DADD R52, R52, R42 ;  /* 0x0000000034347229 */ /* 0x000fe4000000002a */
[----:B------:R-:W-:-:S08]  /*3e00*/  DFMA R42, R48, R44, -R50 ;  /* 0x0000002c302a722b */ /* 0x000fd00000000832 */
[----:B------:R-:W-:-:S08]  /*3e10*/  DFMA R38, R48, R38, R42 ;  /* 0x000000263026722b */ /* 0x000fd0000000002a */
[----:B------:R-:W-:-:S08]  /*3e20*/  DFMA R52, R52, R44, R38 ;  /* 0x0000002c3434722b */ /* 0x000fd00000000026 */
[----:B------:R-:W-:-:S08]  /*3e30*/  DADD R42, R50, R52 ;  /* 0x00000000322a7229 */ /* 0x000fd00000000034 */
[--C-:B------:R-:W-:Y:S02]  /*3e40*/  DADD R38, R40, R42.reuse ;  /* 0x0000000028267229 */ /* 0x100fe4000000002a */
[----:B------:R-:W-:-:S06]  /*3e50*/  DADD R50, R50, -R42 ;  /* 0x0000000032327229 */ /* 0x000fcc000000082a */
[----:B------:R-:W-:Y:S02]  /*3e60*/  DADD R40, R40, -R38 ;  /* 0x0000000028287229 */ /* 0x000fe40000000826 */
[----:B------:R-:W-:-:S06]  /*3e70*/  DADD R50, R52, R50 ;  /* 0x0000000034327229 */ /* 0x000fcc0000000032 */
[----:B------:R-:W-:Y:S01]  /*3e80*/  DADD R40, R42, R40 ;  /* 0x000000002a287229 */ /* 0x000fe20000000028 */
[C---:B------:R-:W-:Y:S02]  /*3e90*/  VIADD R42, R61.reuse, 0xfffffc01 ;  /* 0xfffffc013d2a7836 */ /* 0x040fe40000000000 */
[----:B------:R-:W-:Y:S02]  /*3ea0*/  @P2 VIADD R42, R61, 0xfffffc02 ;  /* 0xfffffc023d2a2836 */ /* 0x000fe40000000000 */
[----:B------:R-:W-:-:S03]  /*3eb0*/  IMAD.MOV.U32 R43, RZ, RZ, 0x43300000 ;  /* 0x43300000ff2b7424 */ /* 0x000fc600078e00ff */
[----:B------:R-:W-:Y:S01]  /*3ec0*/  DADD R40, R50, R40 ;  /* 0x0000000032287229 */ /* 0x000fe20000000028 */
[----:B------:R-:W-:-:S06]  /*3ed0*/  LOP3.LUT R42, R42, 0x80000000, RZ, 0x3c, !PT ;  /* 0x800000002a2a7812 */ /* 0x000fcc00078e3cff */
[----:B------:R-:W-:Y:S01]  /*3ee0*/  DADD R42, R42, -UR8 ;  /* 0x800000082a2a7e29 */ /* 0x000fe20008000000 */
[----:B------:R-:W-:Y:S01]  /*3ef0*/  UMOV UR8, 0xfefa39ef ;  /* 0xfefa39ef00087882 */ /* 0x000fe20000000000 */
[----:B------:R-:W-:Y:S01]  /*3f00*/  DADD R46, R46, R40 ;  /* 0x000000002e2e7229 */ /* 0x000fe20000000028 */
[----:B------:R-:W-:-:S07]  /*3f10*/  UMOV UR9, 0x3fe62e42 ;  /* 0x3fe62e4200097882 */ /* 0x000fce0000000000 */
[----:B------:R-:W-:-:S08]  /*3f20*/  DADD R44, R38, R46 ;  /* 0x00000000262c7229 */ /* 0x000fd0000000002e */
[--C-:B------:R-:W-:Y:S02]  /*3f30*/  DFMA R40, R42, UR8, R44.reuse ;  /* 0x000000082a287c2b */ /* 0x100fe4000800002c */
[----:B------:R-:W-:-:S06]  /*3f40*/  DADD R48, R38, -R44 ;  /* 0x0000000026307229 */ /* 0x000fcc000000082c */
[----:B------:R-:W-:Y:S01]  /*3f50*/  DFMA R38, -R42, UR8, R40 ;  /* 0x000000082a267c2b */ /* 0x000fe20008000128 */
[----:B------:R-:W-:Y:S01]  /*3f60*/  UMOV UR8, 0x3b39803f ;  /* 0x3b39803f00087882 */ /* 0x000fe20000000000 */
[----:B------:R-:W-:Y:S01]  /*3f70*/  DADD R48, R46, R48 ;  /* 0x000000002e307229 */ /* 0x000fe20000000030 */
[----:B------:R-:W-:-:S05]  /*3f80*/  UMOV UR9, 0x3c7abc9e ;  /* 0x3c7abc9e00097882 */ /* 0x000fca0000000000 */
[----:B------:R-:W-:Y:S01]  /*3f90*/  DADD R38, -R44, R38 ;  /* 0x000000002c267229 */ /* 0x000fe20000000126 */
[----:B------:R-:W-:Y:S02]  /*3fa0*/  IMAD.MOV.U32 R45, RZ, RZ, R3 ;  /* 0x000000ffff2d7224 */ /* 0x000fe400078e0003 */
[----:B------:R-:W-:-:S03]  /*3fb0*/  IMAD.MOV.U32 R44, RZ, RZ, R2 ;  /* 0x000000ffff2c7224 */ /* 0x000fc600078e0002 */
[----:B------:R-:W-:Y:S02]  /*3fc0*/  SHF.L.U32 R2, R45, 0x1, RZ ;  /* 0x000000012d027819 */ /* 0x000fe400000006ff */
[----:B------:R-:W-:Y:S02]  /*3fd0*/  DADD R38, R48, -R38 ;  /* 0x0000000030267229 */ /* 0x000fe40000000826 */
[----:B------:R-:W-:-:S06]  /*3fe0*/  ISETP.GT.U32.AND P1, PT, R2, -0x2000001, PT ;  /* 0xfdffffff0200780c */ /* 0x000fcc0003f24070 */
[----:B------:R-:W-:Y:S01]  /*3ff0*/  DFMA R38, R42, UR8, R38 ;  /* 0x000000082a267c2b */ /* 0x000fe20008000026 */
[----:B------:R-:W-:Y:S01]  /*4000*/  UMOV UR8, 0xfefa39ef ;  /* 0xfefa39ef00087882 */ /* 0x000fe20000000000 */
[----:B------:R-:W-:Y:S01]  /*4010*/  LOP3.LUT R43, R45, 0xff0fffff, RZ, 0xc0, !PT ;  /* 0xff0fffff2d2b7812 */ /* 0x000fe200078ec0ff */
[----:B------:R-:W-:-:S03]  /*4020*/  UMOV UR9, 0x3fe62e42 ;  /* 0x3fe62e4200097882 */ /* 0x000fc60000000000 */
[----:B------:R-:W-:Y:S02]  /*4030*/  SEL R45, R43, R45, P1 ;  /* 0x0000002d2b2d7207 */ /* 0x000fe40000800000 */
[----:B------:R-:W-:-:S08]  /*4040*/  DADD R2, R40, R38 ;  /* 0x0000000028027229 */ /* 0x000fd00000000026 */
[----:B------:R-:W-:Y:S02]  /*4050*/  DADD R40, R40, -R2 ;  /* 0x0000000028287229 */ /* 0x000fe40000000802 */
[----:B------:R-:W-:-:S06]  /*4060*/  DMUL R42, R2, R44 ;  /* 0x0000002c022a7228 */ /* 0x000fcc0000000000 */
[----:B------:R-:W-:Y:S02]  /*4070*/  DADD R40, R38, R40 ;  /* 0x0000000026287229 */ /* 0x000fe40000000028 */
[----:B------:R-:W-:-:S08]  /*4080*/  DFMA R2, R2, R44, -R42 ;  /* 0x0000002c0202722b */ /* 0x000fd0000000082a */
[----:B------:R-:W-:Y:S01]  /*4090*/  DFMA R44, R40, R44, R2 ;  /* 0x0000002c282c722b */ /* 0x000fe20000000002 */
[----:B------:R-:W-:Y:S02]  /*40a0*/  IMAD.MOV.U32 R40, RZ, RZ, 0x652b82fe ;  /* 0x652b82feff287424 */ /* 0x000fe400078e00ff */
[----:B------:R-:W-:-:S05]  /*40b0*/  IMAD.MOV.U32 R41, RZ, RZ, 0x3ff71547 ;  /* 0x3ff71547ff297424 */ /* 0x000fca00078e00ff */
        /* <DEDUP_REMOVED lines=49> */
[----:B------:R-:W-:Y:S02]  /*43d0*/  @!P1 SHF.R.S32.HI R41, RZ, 0x1, R41 ;  /* 0x00000001ff299819 */ /* 0x000fe40000011429 */
[----:B------:R-:W-:-:S03]  /*43e0*/  FSEL R47, R39, RZ, P2 ;  /* 0x000000ff272f7208 */ /* 0x000fc60001000000 */
[----:B------:R-:W-:Y:S02]  /*43f0*/  @!P1 IMAD R3, R41, 0x100000, R3 ;  /* 0x0010000029039824 */ /* 0x000fe400078e0203 */
[----:B------:R-:W-:-:S05]  /*4400*/  @!P1 IMAD.IADD R41, R40, 0x1, -R41 ;  /* 0x0000000128299824 */ /* 0x000fca00078e0a29 */
[----:B------:R-:W-:-:S06]  /*4410*/  @!P1 LEA R39, R41, 0x3ff00000, 0x14 ;  /* 0x3ff0000029279811 */ /* 0x000fcc00078ea0ff */
[----:B------:R-:W-:-:S11]  /*4420*/  @!P1 DMUL R46, R2, R38 ;  /* 0x00000026022e9228 */ /* 0x000fd60000000000 */
.L_x_211:
[----:B------:R-:W-:Y:S01]  /*4430*/  DSETP.NEU.AND P1, PT, |R46|, +INF , PT ;  /* 0x7ff000002e00742a */ /* 0x000fe20003f2d200 */
[----:B------:R-:W-:Y:S01]  /*4440*/  IMAD.MOV.U32 R2, RZ, RZ, R62 ;  /* 0x000000ffff027224 */ /* 0x000fe200078e003e */
[----:B------:R-:W-:Y:S01]  /*4450*/  DADD R42, R44, R42 ;  /* 0x000000002c2a7229 */ /* 0x000fe2000000002a */
[----:B------:R-:W-:-:S11]  /*4460*/  IMAD.MOV.U32 R3, RZ, RZ, 0x0 ;  /* 0x00000000ff037424 */ /* 0x000fd600078e00ff */
[----:B------:R-:W-:Y:S01]  /*4470*/  @P1 DFMA R46, R42, R46, R46 ;  /* 0x0000002e2a2e122b */ /* 0x000fe2000000002e */
[----:B------:R-:W-:Y:S10]  /*4480*/  RET.REL.NODEC R2 `(_Z30focal_loss_forward_cuda_kernelILb0ELi2EdldfEvPT4_PT1_PKS2_PKT2_PKflllfff) ;  /* 0xffffffb802dc7950 */ /* 0x000ff40003c3ffff */
.L_x_212:
        /* <DEDUP_REMOVED lines=15> */
.L_x_223:


//--------------------- .nv.shared._Z31focal_loss_backward_cuda_kernelILi8EN3c104HalfEffEvPT0_PKT2_PKfm --------------------------
	.section	.nv.shared._Z31focal_loss_backward_cuda_kernelILi8EN3c104HalfEffEvPT0_PKT2_PKfm,"aw",@nobits
	.sectionflags	@""
	.align	16
	.zero		1024


//--------------------- .nv.shared.reserved.0     --------------------------
	.section	.nv.shared.reserved.0,"aw",@nobits
	.weak		__nv_reservedSMEM_offset_0_alias
	.size		__nv_reservedSMEM_offset_0_alias, 0, 0
	.other		__nv_reservedSMEM_offset_0_alias,@"STO_CUDA_RESERVED_SHARED STV_DEFAULT"
__nv_reservedSMEM_offset_0_alias:
	.zero		0


//--------------------- .nv.global                --------------------------
	.section	.nv.global,"aw",@nobits
.nv.global:
	.type		_ZN56_INTERNAL_4ee2d566_25_focal_loss_cuda_kernel_cu_665b2e694cuda3std3__48in_placeE,@object
	.size		_ZN56_INTERNAL_4ee2d566_25_focal_loss_cuda_kernel_cu_665b2e694cuda3std3__48in_placeE,(_ZN56_INTERNAL_4ee2d566_25_focal_loss_cuda_kernel_cu_665b2e694cuda3std6ranges3__45__cpo8distanceE - _ZN56_INTERNAL_4ee2d566_25_focal_loss_cuda_kernel_cu_665b2e694cuda3std3__48in_placeE)
_ZN56_INTERNAL_4ee2d566_25_focal_loss_cuda_kernel_cu_665b2e694cuda3std3__48in_placeE:
	.zero		1
	.type		_ZN56_INTERNAL_4ee2d566_25_focal_loss_cuda_kernel_cu_665b2e694cuda3std6ranges3__45__cpo8distanceE,@object
	.size		_ZN56_INTERNAL_4ee2d566_25_focal_loss_cuda_kernel_cu_665b2e694cuda3std6ranges3__45__cpo8distanceE,(_ZN56_INTERNAL_4ee2d566_25_focal_loss_cuda_kernel_cu_665b2e694cuda3std3__45__cpo6cbeginE - _ZN56_INTERNAL_4ee2d566_25_focal_loss_cuda_kernel_cu_665b2e694cuda3std6ranges3__45__cpo8distanceE)
_ZN56_INTERNAL_4ee2d566_25_focal_loss_cuda_kernel_cu_665b2e694cuda3std6ranges3__45__cpo8distanceE:
	.zero		1
	.type		_ZN56_INTERNAL_4ee2d566_25_focal_loss_cuda_kernel_cu_665b2e694cuda3std3__45__cpo6cbeginE,@object
	.size		_ZN56_INTERNAL_4ee2d566_25_focal_loss_cuda_kernel_cu_665b2e694cuda3std3__45__cpo6cbeginE,(_ZN56_INTERNAL_4ee2d566_25_focal_loss_cuda_kernel_cu_665b2e694cuda3std6ranges3__45__cpo7advanceE - _ZN56_INTERNAL_4ee2d566_25_focal_loss_cuda_kernel_cu_665b2e694cuda3std3__45__cpo6cbeginE)
_ZN56_INTERNAL_4ee2d566_25_focal_loss_cuda_kernel_cu_665b2e694cuda3std3__45__cpo6cbeginE:
	.zero		1
	.type		_ZN56_INTERNAL_4ee2d566_25_focal_loss_cuda_kernel_cu_665b2e694cuda3std6ranges3__45__cpo7advanceE,@object
	.size		_ZN56_INTERNAL_4ee2d566_25_focal_loss_cuda_kernel_cu_665b2e694cuda3std6ranges3__45__cpo7advanceE,(_ZN56_INTERNAL_4ee2d566_25_focal_loss_cuda_kernel_cu_665b2e694cuda3std3__45__cpo7crbeginE - _ZN56_INTERNAL_4ee2d566_25_focal_loss_cuda_kernel_cu_665b2e694cuda3std6ranges3__45__cpo7advanceE)
_ZN56_INTERNAL_4ee2d566_25_focal_loss_cuda_kernel_cu_665b2e694cuda3std6ranges3__45__cpo7advanceE:
	.zero		1
	.type		_ZN56_INTERNAL_4ee2d566_25_focal_loss_cuda_kernel_cu_665b2e694cuda3std3__45__cpo7crbeginE,@object
	.size		_ZN56_INTERNAL_4ee2d566_25_focal_loss_cuda_kernel_cu_665b2e694cuda3std3__45__cpo7crbeginE,(_ZN56_INTERNAL_4ee2d566_25_focal_loss_cuda_kernel_cu_665b2e694cuda3std6ranges3__45__cpo4dataE - _ZN56_INTERNAL_4ee2d566_25_focal_loss_cuda_kernel_cu_665b2e694cuda3std3__45__cpo7crbeginE)
_ZN56_INTERNAL_4ee2d566_25_focal_loss_cuda_kernel_cu_665b2e694cuda3std3__45__cpo7crbeginE:
	.zero		1
	.type		_ZN56_INTERNAL_4ee2d566_25_focal_loss_cuda_kernel_cu_665b2e694cuda3std6ranges3__45__cpo4dataE,@object
	.size		_ZN56_INTERNAL_4ee2d566_25_focal_loss_cuda_kernel_cu_665b2e694cuda3std6ranges3__45__cpo4dataE,(_ZN56_INTERNAL_4ee2d566_25_focal_loss_cuda_kernel_cu_665b2e694cuda3std6ranges3__45__cpo5beginE - _ZN56_INTERNAL_4ee2d566_25_focal_loss_cuda_kernel_cu_665b2e694cuda3std6ranges3__45__cpo4dataE)
_ZN56_INTERNAL_4ee2d566_25_focal_loss_cuda_kernel_cu_665b2e694cuda3std6ranges3__45__cpo4dataE:
	.zero		1
	.type		_ZN56_INTERNAL_4ee2d566_25_focal_loss_cuda_kernel_cu_665b2e694cuda3std6ranges3__45__cpo5beginE,@object
	.size		_ZN56_INTERNAL_4ee2d566_25_focal_loss_cuda_kernel_cu_665b2e694cuda3std6ranges3__45__cpo5beginE,(_ZN56_INTERNAL_4ee2d566_25_focal_loss_cuda_kernel_cu_665b2e694cuda3std3__458_GLOBAL__N__4ee2d566_25_focal_loss_cuda_kernel_cu_665b2e696ignoreE - _ZN56_INTERNAL_4ee2d566_25_focal_loss_cuda_kernel_cu_665b2e694cuda3std6ranges3__45__cpo5beginE)
_ZN56_INTERNAL_4ee2d566_25_focal_loss_cuda_kernel_cu_665b2e694cuda3std6ranges3__45__cpo5beginE:
	.zero		1
	.type		_ZN56_INTERNAL_4ee2d566_25_focal_loss_cuda_kernel_cu_665b2e694cuda3std3__458_GLOBAL__N__4ee2d566_25_focal_loss_cuda_kernel_cu_665b2e696ignoreE,@object
	.size		_ZN56_INTERNAL_4ee2d566_25_focal_loss_cuda_kernel_cu_665b2e694cuda3std3__458_GLOBAL__N__4ee2d566_25_focal_loss_cuda_kernel_cu_665b2e696ignoreE,(_ZN56_INTERNAL_4ee2d566_25_focal_loss_cuda_kernel_cu_665b2e694cuda3std6ranges3__45__cpo4sizeE - _ZN56_INTERNAL_4ee2d566_25_focal_loss_cuda_kernel_cu_665b2e694cuda3std3__458_GLOBAL__N__4ee2d566_25_focal_loss_cuda_kernel_cu_665b2e696ignoreE)
_ZN56_INTERNAL_4ee2d566_25_focal_loss_cuda_kernel_cu_665b2e694cuda3std3__458_GLOBAL__N__4ee2d566_25_focal_loss_cuda_kernel_cu_665b2e696ignoreE:
	.zero		1
	.type		_ZN56_INTERNAL_4ee2d566_25_focal_loss_cuda_kernel_cu_665b2e694cuda3std6ranges3__45__cpo4sizeE,@object
	.size		_ZN56_INTERNAL_4ee2d566_25_focal_loss_cuda_kernel_cu_665b2e694cuda3std6ranges3__45__cpo4sizeE,(_ZN56_INTERNAL_4ee2d566_25_focal_loss_cuda_kernel_cu_665b2e694cuda3std3__45__cpo5beginE - _ZN56_INTERNAL_4ee2d566_25_focal_loss_cuda_kernel_cu_665b2e694cuda3std6ranges3__45__cpo4sizeE)
_ZN56_INTERNAL_4ee2d566_25_focal_loss_cuda_kernel_cu_665b2e694cuda3std6ranges3__45__cpo4sizeE:
	.zero		1
	.type		_ZN56_INTERNAL_4ee2d566_25_focal_loss_cuda_kernel_cu_665b2e694cuda3std3__45__cpo5beginE,@object
	.size		_ZN56_INTERNAL_4ee2d566_25_focal_loss_cuda_kernel_cu_665b2e694cuda3std3__45__cpo5beginE,(_ZN56_INTERNAL_4ee2d566_25_focal_loss_cuda_kernel_cu_665b2e694cuda3std6ranges3__45__cpo6cbeginE - _ZN56_INTERNAL_4ee2d566_25_focal_loss_cuda_kernel_cu_665b2e694cuda3std3__45__cpo5beginE)
_ZN56_INTERNAL_4ee2d566_25_focal_loss_cuda_kernel_cu_665b2e694cuda3std3__45__cpo5beginE:
	.zero		1
	.type		_ZN56_INTERNAL_4ee2d566_25_focal_loss_cuda_kernel_cu_665b2e694cuda3std6ranges3__45__cpo6cbeginE,@object
	.size		_ZN56_INTERNAL_4ee2d566_25_focal_loss_cuda_kernel_cu_665b2e694cuda3std6ranges3__45__cpo6cbeginE,(_ZN56_INTERNAL_4ee2d566_25_focal_loss_cuda_kernel_cu_665b2e694cuda3std3__45__cpo6rbeginE - _ZN56_INTERNAL_4ee2d566_25_focal_loss_cuda_kernel_cu_665b2e694cuda3std6ranges3__45__cpo6cbeginE)
_ZN56_INTERNAL_4ee2d566_25_focal_loss_cuda_kernel_cu_665b2e694cuda3std6ranges3__45__cpo6cbeginE:
	.zero		1
	.type		_ZN56_INTERNAL_4ee2d566_25_focal_loss_cuda_kernel_cu_665b2e694cuda3std3__45__cpo6rbeginE,@object
	.size		_ZN56_INTERNAL_4ee2d566_25_focal_loss_cuda_kernel_cu_665b2e694cuda3std3__45__cpo6rbeginE,(_ZN56_INTERNAL_4ee2d566_25_focal_loss_cuda_kernel_cu_665b2e694cuda3std6ranges3__45__cpo4nextE - _ZN56_INTERNAL_4ee2d566_25_focal_loss_cuda_kernel_cu_665b2e694cuda3std3__45__cpo6rbeginE)
_ZN56_INTERNAL_4ee2d566_25_focal_loss_cuda_kernel_cu_665b2e694cuda3std3__45__cpo6rbeginE:
	.zero		1
	.type		_ZN56_INTERNAL_4ee2d566_25_focal_loss_cuda_kernel_cu_665b2e694cuda3std6ranges3__45__cpo4nextE,@object
	.size		_ZN56_INTERNAL_4ee2d566_25_focal_loss_cuda_kernel_cu_665b2e694cuda3std6ranges3__45__cpo4nextE,(_ZN56_INTERNAL_4ee2d566_25_focal_loss_cuda_kernel_cu_665b2e694cuda3std6ranges3__45__cpo4swapE - _ZN56_INTERNAL_4ee2d566_25_focal_loss_cuda_kernel_cu_665b2e694cuda3std6ranges3__45__cpo4nextE)
_ZN56_INTERNAL_4ee2d566_25_focal_loss_cuda_kernel_cu_665b2e694cuda3std6ranges3__45__cpo4nextE:
	.zero		1
	.type		_ZN56_INTERNAL_4ee2d566_25_focal_loss_cuda_kernel_cu_665b2e694cuda3std6ranges3__45__cpo4swapE,@object
	.size		_ZN56_INTERNAL_4ee2d566_25_focal_loss_cuda_kernel_cu_665b2e694cuda3std6ranges3__45__cpo4swapE,(_ZN56_INTERNAL_4ee2d566_25_focal_loss_cuda_kernel_cu_665b2e694cuda3std3__420unreachable_sentinelE - _ZN56_INTERNAL_4ee2d566_25_focal_loss_cuda_kernel_cu_665b2e694cuda3std6ranges3__45__cpo4swapE)
_ZN56_INTERNAL_4ee2d566_25_focal_loss_cuda_kernel_cu_665b2e694cuda3std6ranges3__45__cpo4swapE:
	.zero		1
	.type		_ZN56_INTERNAL_4ee2d566_25_focal_loss_cuda_kernel_cu_665b2e694cuda3std3__420unreachable_sentinelE,@object
	.size		_ZN56_INTERNAL_4ee2d566_25_focal_loss_cuda_kernel_cu_665b2e694cuda3std3__420unreachable_sentinelE,(_ZN56_INTERNAL_4ee2d566_25_focal_loss_cuda_kernel_cu_665b2e696thrust23THRUST_300001_SM_900_NS6system6detail10sequential3seqE - _ZN56_INTERNAL_4ee2d566_25_focal_loss_cuda_kernel_cu_665b2e694cuda3std3__420unreachable_sentinelE)
_ZN56_INTERNAL_4ee2d566_25_focal_loss_cuda_kernel_cu_665b2e694cuda3std3__420unreachable_sentinelE:
	.zero		1
	.type		_ZN56_INTERNAL_4ee2d566_25_focal_loss_cuda_kernel_cu_665b2e696thrust23THRUST_300001_SM_900_NS6system6detail10sequential3seqE,@object
	.size		_ZN56_INTERNAL_4ee2d566_25_focal_loss_cuda_kernel_cu_665b2e696thrust23THRUST_300001_SM_900_NS6system6detail10sequential3seqE,(_ZN56_INTERNAL_4ee2d566_25_focal_loss_cuda_kernel_cu_665b2e694cuda3std3__45__cpo4cendE - _ZN56_INTERNAL_4ee2d566_25_focal_loss_cuda_kernel_cu_665b2e696thrust23THRUST_300001_SM_900_NS6system6detail10sequential3seqE)
_ZN56_INTERNAL_4ee2d566_25_focal_loss_cuda_kernel_cu_665b2e696thrust23THRUST_300001_SM_900_NS6system6detail10sequential3seqE:
	.zero		1
	.type		_ZN56_INTERNAL_4ee2d566_25_focal_loss_cuda_kernel_cu_665b2e694cuda3std3__45__cpo4cendE,@object
	.size		_ZN56_INTERNAL_4ee2d566_25_focal_loss_cuda_kernel_cu_665b2e694cuda3std3__45__cpo4cendE,(_ZN56_INTERNAL_4ee2d566_25_focal_loss_cuda_kernel_cu_665b2e694cuda3std6ranges3__45__cpo9iter_swapE - _ZN56_INTERNAL_4ee2d566_25_focal_loss_cuda_kernel_cu_665b2e694cuda3std3__45__cpo4cendE)
_ZN56_INTERNAL_4ee2d566_25_focal_loss_cuda_kernel_cu_665b2e694cuda3std3__45__cpo4cendE:
	.zero		1
	.type		_ZN56_INTERNAL_4ee2d566_25_focal_loss_cuda_kernel_cu_665b2e694cuda3std6ranges3__45__cpo9iter_swapE,@object
	.size		_ZN56_INTERNAL_4ee2d566_25_focal_loss_cuda_kernel_cu_665b2e694cuda3std6ranges3__45__cpo9iter_swapE,(_ZN56_INTERNAL_4ee2d566_25_focal_loss_cuda_kernel_cu_665b2e694cuda3std3__45__cpo5crendE - _ZN56_INTERNAL_4ee2d566_25_focal_loss_cuda_kernel_cu_665b2e694cuda3std6ranges3__45__cpo9iter_swapE)
_ZN56_INTERNAL_4ee2d566_25_focal_loss_cuda_kernel_cu_665b2e694cuda3std6ranges3__45__cpo9iter_swapE:
	.zero		1
	.type		_ZN56_INTERNAL_4ee2d566_25_focal_loss_cuda_kernel_cu_665b2e694cuda3std3__45__cpo5crendE,@object
	.size		_ZN56_INTERNAL_4ee2d566_25_focal_loss_cuda_kernel_cu_665b2e694cuda3std3__45__cpo5crendE,(_ZN56_INTERNAL_4ee2d566_25_focal_loss_cuda_kernel_cu_665b2e694cuda3std6ranges3__45__cpo5cdataE - _ZN56_INTERNAL_4ee2d566_25_focal_loss_cuda_kernel_cu_665b2e694cuda3std3__45__cpo5crendE)
_ZN56_INTERNAL_4ee2d566_25_focal_loss_cuda_kernel_cu_665b2e694cuda3std3__45__cpo5crendE:
	.zero		1
	.type		_ZN56_INTERNAL_4ee2d566_25_focal_loss_cuda_kernel_cu_665b2e694cuda3std6ranges3__45__cpo5cdataE,@object
	.size		_ZN56_INTERNAL_4ee2d566_25_focal_loss_cuda_kernel_cu_665b2e694cuda3std6ranges3__45__cpo5cdataE,(_ZN56_INTERNAL_4ee2d566_25_focal_loss_cuda_kernel_cu_665b2e694cuda3std6ranges3__45__cpo3endE - _ZN56_INTERNAL_4ee2d566_25_focal_loss_cuda_kernel_cu_665b2e694cuda3std6ranges3__45__cpo5cdataE)
_ZN56_INTERNAL_4ee2d566_25_focal_loss_cuda_kernel_cu_665b2e694cuda3std6ranges3__45__cpo5cdataE:
	.zero		1
	.type		_ZN56_INTERNAL_4ee2d566_25_focal_loss_cuda_kernel_cu_665b2e694cuda3std6ranges3__45__cpo3endE,@object
	.size		_ZN56_INTERNAL_4ee2d566_25_focal_loss_cuda_kernel_cu_665b2e694cuda3std6ranges3__45__cpo3endE,(_ZN56_INTERNAL_4ee2d566_25_focal_loss_cuda_kernel_cu_665b2e694cuda3std3__419piecewise_constructE - _ZN56_INTERNAL_4ee2d566_25_focal_loss_cuda_kernel_cu_665b2e694cuda3std6ranges3__45__cpo3endE)
_ZN56_INTERNAL_4ee2d566_25_focal_loss_cuda_kernel_cu_665b2e694cuda3std6ranges3__45__cpo3endE:
	.zero		1
	.type		_ZN56_INTERNAL_4ee2d566_25_focal_loss_cuda_kernel_cu_665b2e694cuda3std3__419piecewise_constructE,@object
	.size		_ZN56_INTERNAL_4ee2d566_25_focal_loss_cuda_kernel_cu_665b2e694cuda3std3__419piecewise_constructE,(_ZN56_INTERNAL_4ee2d566_25_focal_loss_cuda_kernel_cu_665b2e694cuda3std6ranges3__45__cpo5ssizeE - _ZN56_INTERNAL_4ee2d566_25_focal_loss_cuda_kernel_cu_665b2e694cuda3std3__419piecewise_constructE)
_ZN56_INTERNAL_4ee2d566_25_focal_loss_cuda_kernel_cu_665b2e694cuda3std3__419piecewise_constructE:
	.zero		1
	.type		_ZN56_INTERNAL_4ee2d566_25_focal_loss_cuda_kernel_cu_665b2e694cuda3std6ranges3__45__cpo5ssizeE,@object
	.size		_ZN56_INTERNAL_4ee2d566_25_focal_loss_cuda_kernel_cu_665b2e694cuda3std6ranges3__45__cpo5ssizeE,(_ZN56_INTERNAL_4ee2d566_25_focal_loss_cuda_kernel_cu_665b2e694cuda3std3__45__cpo3endE - _ZN56_INTERNAL_4ee2d566_25_focal_loss_cuda_kernel_cu_665b2e694cuda3std6ranges3__45__cpo5ssizeE)
_ZN56_INTERNAL_4ee2d566_25_focal_loss_cuda_kernel_cu_665b2e694cuda3std6ranges3__45__cpo5ssizeE:
	.zero		1
	.type		_ZN56_INTERNAL_4ee2d566_25_focal_loss_cuda_kernel_cu_665b2e694cuda3std3__45__cpo3endE,@object
	.size		_ZN56_INTERNAL_4ee2d566_25_focal_loss_cuda_kernel_cu_665b2e694cuda3std3__45__cpo3endE,(_ZN56_INTERNAL_4ee2d566_25_focal_loss_cuda_kernel_cu_665b2e694cuda3std6ranges3__45__cpo4cendE - _ZN56_INTERNAL_4ee2d566_25_focal_loss_cuda_kernel_cu_665b2e694cuda3std3__45__cpo3endE)
_ZN56_INTERNAL_4ee2d566_25_focal_loss_cuda_kernel_cu_665b2e694cuda3std3__45__cpo3endE:
	.zero		1
	.type		_ZN56_INTERNAL_4ee2d566_25_focal_loss_cuda_kernel_cu_665b2e694cuda3std6ranges3__45__cpo4cendE,@object
	.size		_ZN56_INTERNAL_4ee2d566_25_focal_loss_cuda_kernel_cu_665b2e694cuda3std6ranges3__45__cpo4cendE,(_ZN56_INTERNAL_4ee2d566_25_focal_loss_cuda_kernel_cu_665b2e694cuda3std3__45__cpo4rendE - _ZN56_INTERNAL_4ee2d566_25_focal_loss_cuda_kernel_cu_665b2e694cuda3std6ranges3__45__cpo4cendE)
_ZN56_INTERNAL_4ee2d566_25_focal_loss_cuda_kernel_cu_665b2e694cuda3std6ranges3__45__cpo4cendE:
	.zero		1
	.type		_ZN56_INTERNAL_4ee2d566_25_focal_loss_cuda_kernel_cu_665b2e694cuda3std3__45__cpo4rendE,@object
	.size		_ZN56_INTERNAL_4ee2d566_25_focal_loss_cuda_kernel_cu_665b2e694cuda3std3__45__cpo4rendE,(_ZN56_INTERNAL_4ee2d566_25_focal_loss_cuda_kernel_cu_665b2e694cuda3std6ranges3__45__cpo4prevE - _ZN56_INTERNAL_4ee2d566_25_focal_loss_cuda_kernel_cu_665b2e694cuda3std3__45__cpo4rendE)
_ZN56_INTERNAL_4ee2d566_25_focal_loss_cuda_kernel_cu_665b2e694cuda3std3__45__cpo4rendE:
	.zero		1
	.type		_ZN56_INTERNAL_4ee2d566_25_focal_loss_cuda_kernel_cu_665b2e694cuda3std6ranges3__45__cpo4prevE,@object
	.size		_ZN56_INTERNAL_4ee2d566_25_focal_loss_cuda_kernel_cu_665b2e694cuda3std6ranges3__45__cpo4prevE,(_ZN56_INTERNAL_4ee2d566_25_focal_loss_cuda_kernel_cu_665b2e694cuda3std6ranges3__45__cpo9iter_moveE - _ZN56_INTERNAL_4ee2d566_25_focal_loss_cuda_kernel_cu_665b2e694cuda3std6ranges3__45__cpo4prevE)
_ZN56_INTERNAL_4ee2d566_25_focal_loss_cuda_kernel_cu_665b2e694cuda3std6ranges3__45__cpo4prevE:
	.zero		1
	.type		_ZN56_INTERNAL_4ee2d566_25_focal_loss_cuda_kernel_cu_665b2e694cuda3std6ranges3__45__cpo9iter_moveE,@object
	.size		_ZN56_INTERNAL_4ee2d566_25_focal_loss_cuda_kernel_cu_665b2e694cuda3std6ranges3__45__cpo9iter_moveE,(.L_13 - _ZN56_INTERNAL_4ee2d566_25_focal_loss_cuda_kernel_cu_665b2e694cuda3std6ranges3__45__cpo9iter_moveE)
_ZN56_INTERNAL_4ee2d566_25_focal_loss_cuda_kernel_cu_665b2e694cuda3std6ranges3__45__cpo9iter_moveE:
	.zero		1
.L_13:


//--------------------- .nv.shared._Z31focal_loss_backward_cuda_kernelILi4EfffEvPT0_PKT2_PKfm --------------------------
	.section	.nv.shared._Z31focal_loss_backward_cuda_kernelILi4EfffEvPT0_PKT2_PKfm,"aw",@nobits
	.sectionflags	@""
	.align	16
	.zero		1024


//--------------------- .nv.shared._Z31focal_loss_backward_cuda_kernelILi2EddfEvPT0_PKT2_PKfm --------------------------
	.section	.nv.shared._Z31focal_loss_backward_cuda_kernelILi2EddfEvPT0_PKT2_PKfm,"aw",@nobits
	.sectionflags	@""
	.align	16
	.zero		1024


//--------------------- .nv.shared._Z30focal_loss_forward_cuda_kernelILb1ELi8EN3c104HalfElffEvPT4_PT1_PKS4_PKT2_PKflllfff --------------------------
	.section	.nv.shared._Z30focal_loss_forward_cuda_kernelILb1ELi8EN3c104HalfElffEvPT4_PT1_PKS4_PKT2_PKflllfff,"aw",@nobits
	.sectionflags	@""
	.align	16
	.zero		1024


//--------------------- .nv.shared._Z30focal_loss_forward_cuda_kernelILb1ELi4EflffEvPT4_PT1_PKS2_PKT2_PKflllfff --------------------------
	.section	.nv.shared._Z30focal_loss_forward_cuda_kernelILb1ELi4EflffEvPT4_PT1_PKS2_PKT2_PKflllfff,"aw",@nobits
	.sectionflags	@""
	.align	16
	.zero		1024


//--------------------- .nv.shared._Z30focal_loss_forward_cuda_kernelILb1ELi2EdldfEvPT4_PT1_PKS2_PKT2_PKflllfff --------------------------
	.section	.nv.shared._Z30focal_loss_forward_cuda_kernelILb1ELi2EdldfEvPT4_PT1_PKS2_PKT2_PKflllfff,"aw",@nobits
	.sectionflags	@""
	.align	16
	.zero		1024


//--------------------- .nv.shared._Z30focal_loss_forward_cuda_kernelILb0ELi8EN3c104HalfElffEvPT4_PT1_PKS4_PKT2_PKflllfff --------------------------
	.section	.nv.shared._Z30focal_loss_forward_cuda_kernelILb0ELi8EN3c104HalfElffEvPT4_PT1_PKS4_PKT2_PKflllfff,"aw",@nobits
	.sectionflags	@""
	.align	16
	.zero		1024


//--------------------- .nv.shared._Z30focal_loss_forward_cuda_kernelILb0ELi4EflffEvPT4_PT1_PKS2_PKT2_PKflllfff --------------------------
	.section	.nv.shared._Z30focal_loss_forward_cuda_kernelILb0ELi4EflffEvPT4_PT1_PKS2_PKT2_PKflllfff,"aw",@nobits
	.sectionflags	@""
	.align	16
	.zero		1024


//--------------------- .nv.shared._Z30focal_loss_forward_cuda_kernelILb0ELi2EdldfEvPT4_PT1_PKS2_PKT2_PKflllfff --------------------------
	.section	.nv.shared._Z30focal_loss_forward_cuda_kernelILb0ELi2EdldfEvPT4_PT1_PKS2_PKT2_PKflllfff,"aw",@nobits
	.sectionflags	@""
	.align	16
	.zero		1024


//--------------------- .nv.constant0._Z31focal_loss_backward_cuda_kernelILi8EN3c104HalfEffEvPT0_PKT2_PKfm --------------------------
	.section	.nv.constant0._Z31focal_loss_backward_cuda_kernelILi8EN3c104HalfEffEvPT0_PKT2_PKfm,"a",@progbits
	.sectionflags	@""
	.align	4
.nv.constant0._Z31focal_loss_backward_cuda_kernelILi8EN3c104HalfEffEvPT0_PKT2_PKfm:
	.zero		560


//--------------------- .nv.constant0._Z31focal_loss_backward_cuda_kernelILi4EfffEvPT0_PKT2_PKfm --------------------------
	.section	.nv.constant0._Z31focal_loss_backward_cuda_kernelILi4EfffEvPT0_PKT2_PKfm,"a",@progbits
	.sectionflags	@""
	.align	4
.nv.constant0._Z31focal_loss_backward_cuda_kernelILi4EfffEvPT0_PKT2_PKfm:
	.zero		560


//--------------------- .nv.constant0._Z31focal_loss_backward_cuda_kernelILi2EddfEvPT0_PKT2_PKfm --------------------------
	.section	.nv.constant0._Z31focal_loss_backward_cuda_kernelILi2EddfEvPT0_PKT2_PKfm,"a",@progbits
	.sectionflags	@""
	.align	4
.nv.constant0._Z31focal_loss_backward_cuda_kernelILi2EddfEvPT0_PKT2_PKfm:
	.zero		560


//--------------------- .nv.constant0._Z30focal_loss_forward_cuda_kernelILb1ELi8EN3c104HalfElffEvPT4_PT1_PKS4_PKT2_PKflllfff --------------------------
	.section	.nv.constant0._Z30focal_loss_forward_cuda_kernelILb1ELi8EN3c104HalfElffEvPT4_PT1_PKS4_PKT2_PKflllfff,"a",@progbits
	.sectionflags	@""
	.align	4
.nv.constant0._Z30focal_loss_forward_cuda_kernelILb1ELi8EN3c104HalfElffEvPT4_PT1_PKS4_PKT2_PKflllfff:
	.zero		604


//--------------------- .nv.constant0._Z30focal_loss_forward_cuda_kernelILb1ELi4EflffEvPT4_PT1_PKS2_PKT2_PKflllfff --------------------------
	.section	.nv.constant0._Z30focal_loss_forward_cuda_kernelILb1ELi4EflffEvPT4_PT1_PKS2_PKT2_PKflllfff,"a",@progbits
	.sectionflags	@""
	.align	4
.nv.constant0._Z30focal_loss_forward_cuda_kernelILb1ELi4EflffEvPT4_PT1_PKS2_PKT2_PKflllfff:
	.zero		604


//--------------------- .nv.constant0._Z30focal_loss_forward_cuda_kernelILb1ELi2EdldfEvPT4_PT1_PKS2_PKT2_PKflllfff --------------------------
	.section	.nv.constant0._Z30focal_loss_forward_cuda_kernelILb1ELi2EdldfEvPT4_PT1_PKS2_PKT2_PKflllfff,"a",@progbits
	.sectionflags	@""
	.align	4
.nv.constant0._Z30focal_loss_forward_cuda_kernelILb1ELi2EdldfEvPT4_PT1_PKS2_PKT2_PKflllfff:
	.zero		604


//--------------------- .nv.constant0._Z30focal_loss_forward_cuda_kernelILb0ELi8EN3c104HalfElffEvPT4_PT1_PKS4_PKT2_PKflllfff --------------------------
	.section	.nv.constant0._Z30focal_loss_forward_cuda_kernelILb0ELi8EN3c104HalfElffEvPT4_PT1_PKS4_PKT2_PKflllfff,"a",@progbits
	.sectionflags	@""
	.align	4
.nv.constant0._Z30focal_loss_forward_cuda_kernelILb0ELi8EN3c104HalfElffEvPT4_PT1_PKS4_PKT2_PKflllfff:
	.zero		604


//--------------------- .nv.constant0._Z30focal_loss_forward_cuda_kernelILb0ELi4EflffEvPT4_PT1_PKS2_PKT2_PKflllfff --------------------------
	.section	.nv.constant0._Z30focal_loss_forward_cuda_kernelILb0ELi4EflffEvPT4_PT1_PKS2_PKT2_PKflllfff,"a",@progbits
	.sectionflags	@""
	.align	4
.nv.constant0._Z30focal_loss_forward_cuda_kernelILb0ELi4EflffEvPT4_PT1_PKS2_PKT2_PKflllfff:
	.zero		604


//--------------------- .nv.constant0._Z30focal_loss_forward_cuda_kernelILb0ELi2EdldfEvPT4_PT1_PKS2_PKT2_PKflllfff --------------------------
	.section	.nv.constant0._Z30focal_loss_forward_cuda_kernelILb0ELi2EdldfEvPT4_PT1_PKS2_PKT2_PKflllfff,"a",@progbits
	.sectionflags	@""
	.align	4
.nv.constant0._Z30focal_loss_forward_cuda_kernelILb0ELi2EdldfEvPT4_PT1_PKS2_PKT2_PKflllfff:
	.zero		604


//--------------------- SYMBOLS --------------------------

	.type		.nv.reservedSmem.offset0,@object
	.size		.nv.reservedSmem.offset0,0x4
